// auto-generated by cutlass_sweep.gemm — config: {"arch": "sm_100", "cluster_m": 4, "cluster_n": 2, "dtype": "nvfp4", "dtype_b": "nvfp4", "layout": "nt", "stages": 0, "tile_k": 128, "tile_m": 128, "tile_n": 128}
#include "cutlass/cutlass.h"
#include "cutlass/gemm/collective/collective_builder.hpp"
#include "cutlass/gemm/device/gemm_universal_adapter.h"
#include "cutlass/gemm/kernel/gemm_universal.hpp"
#include "cutlass/epilogue/collective/collective_builder.hpp"

using ElemA = cutlass::nv_float4_t<cutlass::float_e2m1_t>;
using ElemB = cutlass::nv_float4_t<cutlass::float_e2m1_t>;
using ElemCD = cutlass::bfloat16_t;
using Acc  = float;
using TileShape    = cute::Shape<cute::_128, cute::_128, cute::_128>;
using ClusterShape = cute::Shape<cute::_4, cute::_2, cute::_1>;

using CollectiveEpilogue = typename cutlass::epilogue::collective::CollectiveBuilder<
    cutlass::arch::Sm100, cutlass::arch::OpClassTensorOp,
    TileShape, ClusterShape,
    cutlass::epilogue::collective::EpilogueTileAuto,
    Acc, Acc,
    ElemCD, cutlass::layout::RowMajor, 128 / cutlass::sizeof_bits<ElemCD>::value,
    ElemCD, cutlass::layout::RowMajor, 128 / cutlass::sizeof_bits<ElemCD>::value,
    cutlass::epilogue::collective::EpilogueScheduleAuto
  >::CollectiveOp;

using CollectiveMainloop = typename cutlass::gemm::collective::CollectiveBuilder<
    cutlass::arch::Sm100, cutlass::arch::OpClassBlockScaledTensorOp,
    ElemA, cutlass::layout::RowMajor, 32,
    ElemB, cutlass::layout::ColumnMajor, 32,
    Acc,
    TileShape, ClusterShape,
    cutlass::gemm::collective::StageCountAutoCarveout<static_cast<int>(sizeof(typename CollectiveEpilogue::SharedStorage))>,
    cutlass::gemm::collective::KernelScheduleAuto
  >::CollectiveOp;

using GemmKernel = cutlass::gemm::kernel::GemmUniversal<
    cute::Shape<int,int,int,int>,
    CollectiveMainloop,
    CollectiveEpilogue
>;
using Gemm = cutlass::gemm::device::GemmUniversalAdapter<GemmKernel>;

// Force the device kernel symbol into the cubin without needing a host main.
auto* _anchor = &cutlass::device_kernel<GemmKernel>;


// ===== COMPILED SASS (sm_100a) =====

	.target	sm_100a

	.elftype	@"ET_EXEC"


//--------------------- .note.nv.tkinfo           --------------------------
	.section	.note.nv.tkinfo,"",@"SHT_NOTE"
	.sectionflags	@"SHF_NOTE_NV_TKINFO"
	.tkinfo
        /*0018*/ 	.word	0x00000002
        /*0030*/ 	.string	""
        /*0030*/ 	.string	"ptxas"
        /*0030*/ 	.string	"Cuda compilation tools, release 13.0, V13.0.88"
        /*0030*/ 	.string	"Build cuda_13.0.r13.0/compiler.36424714_0"
        /*0030*/ 	.string	"-arch sm_100a -m 64 "



//--------------------- .note.nv.cuinfo           --------------------------
	.section	.note.nv.cuinfo,"",@"SHT_NOTE"
	.sectionflags	@"SHF_NOTE_NV_CUINFO"
        /*0018*/ 	.short	0x0002
        /*001a*/ 	.short	0x0064
        /*001c*/ 	.short	0x0082
	.zero		2


//--------------------- .nv.info                  --------------------------
	.section	.nv.info,"",@"SHT_CUDA_INFO"
	.align	4


	//----- nvinfo : EIATTR_REGCOUNT
	.align		4
        /*0000*/ 	.byte	0x04, 0x2f
        /*0002*/ 	.short	(.L_19 - .L_18)
	.align		4
.L_18:
        /*0004*/ 	.word	index@(_ZN7cutlass13device_kernelINS_4gemm6kernel13GemmUniversalIN4cute5tupleIJiiiiEEENS1_10collective13CollectiveMmaINS1_46MainloopSm100TmaUmmaWarpSpecializedBlockScaledILi11ELi2ELi2ENS5_IJNS4_1CILi4EEENSA_ILi2EEENSA_ILi1EEEEEEEENS5_IJNSA_ILi128EEESG_SG_EEENS5_IJNS_12float_e2m1_tENS_13float_ue4m3_tEEEENS5_IJNS5_IJlSD_lEEENS4_6LayoutINS5_IJNS5_IJNS5_IJNSA_ILi32EEESB_EEEiEEENS5_IJNS5_IJNSA_ILi16EEESB_EEEiEEENS5_IJSD_iEEEEEENS5_IJSS_NS5_IJNS5_IJNSA_ILi0EEESD_EEENSA_ILi512EEEEEENS5_IJSV_iEEEEEEEEEEESK_S12_NS4_8TiledMMAINS4_8MMA_AtomIJNS4_17SM100_MMA_MXF4_SSISI_SI_fSJ_Li128ELi128ELi16ELNS4_4UMMA5MajorE0ELS17_0ELNS16_7ScaleInE0ELS18_0EEEEEENSM_INS5_IJSD_SD_SD_EEENS5_IJSV_SV_SV_EEEEENS5_IJNS4_10UnderscoreES1E_S1E_EEEEENS5_IJNS4_23SM90_TMA_LOAD_MULTICASTES1H_EEENS5_IJNS4_14ComposedLayoutINS4_7SwizzleILi2ELi4ELi3EEENS4_18smem_ptr_flag_bitsILi4EEENSM_INS5_IJNSA_ILi8EEESG_EEENS5_IJSG_SD_EEEEEEENSM_INS5_IJNS5_IJNS5_IJSO_SD_EEESR_EEESD_NS5_IJSD_SC_EEEEEENS5_IJNS5_IJNS5_IJSR_SX_EEESW_EEESV_NS5_IJSB_SX_EEEEEEEEEEEvNS4_8identityES1I_S22_vS23_EENS_8epilogue10collective18CollectiveEpilogueINS25_23Sm100TmaWarpSpecializedILi4ELi2ELi16ELb1ELb0EEEJNS5_IJNSA_ILi64EEESG_SG_EEENS5_IJNSM_IS2A_SD_EENSM_INS5_IJSQ_SC_EEENS5_IJSD_S2A_EEEEEEEENS_10bfloat16_tESL_S2H_SL_NS25_6fusion15FusionCallbacksIS29_NS2I_17LinearCombinationIS2H_fS2H_fLNS_15FloatRoundStyleE2EEES2B_S2G_JEEENS4_5SM1004TMEM4LOAD26SM100_TMEM_LOAD_32dp32b16xENS4_13SM90_TMA_LOADENS1J_INS1K_ILi1ELi4ELi3EEENS1M_ILi16EEENSM_INS5_IJS1O_SQ_EEENS5_IJSQ_SD_EEEEEEENS4_39AutoVectorizingCopyWithAssumedAlignmentILi128EEENS4_14SM90_TMA_STOREES2Y_S30_S30_EEEvvEEEEvNT_6ParamsE)
        /*0008*/ 	.word	0x0000007a


	//----- nvinfo : EIATTR_FRAME_SIZE
	.align		4
.L_19:
        /*000c*/ 	.byte	0x04, 0x11
        /*000e*/ 	.short	(.L_21 - .L_20)
	.align		4
.L_20:
        /*0010*/ 	.word	index@($__internal_2_$__cuda_sm10x_tcgen05_guardrail_trap_unallocated_columns_being_dealloced)
        /*0014*/ 	.word	0x00000000


	//----- nvinfo : EIATTR_FRAME_SIZE
	.align		4
.L_21:
        /*0018*/ 	.byte	0x04, 0x11
        /*001a*/ 	.short	(.L_23 - .L_22)
	.align		4
.L_22:
        /*001c*/ 	.word	index@($__internal_1_$__cuda_sm10x_tcgen05_guardrail_trap_phase_invalid_during_alloc)
        /*0020*/ 	.word	0x00000000


	//----- nvinfo : EIATTR_FRAME_SIZE
	.align		4
.L_23:
        /*0024*/ 	.byte	0x04, 0x11
        /*0026*/ 	.short	(.L_25 - .L_24)
	.align		4
.L_24:
        /*0028*/ 	.word	index@($__internal_0_$__cuda_sm10x_tcgen05_guardrail_trap_col_being_dealloced_not_returned_by_alloc)
        /*002c*/ 	.word	0x00000000


	//----- nvinfo : EIATTR_FRAME_SIZE
	.align		4
.L_25:
        /*0030*/ 	.byte	0x04, 0x11
        /*0032*/ 	.short	(.L_27 - .L_26)
	.align		4
.L_26:
        /*0034*/ 	.word	index@(_ZN7cutlass13device_kernelINS_4gemm6kernel13GemmUniversalIN4cute5tupleIJiiiiEEENS1_10collective13CollectiveMmaINS1_46MainloopSm100TmaUmmaWarpSpecializedBlockScaledILi11ELi2ELi2ENS5_IJNS4_1CILi4EEENSA_ILi2EEENSA_ILi1EEEEEEEENS5_IJNSA_ILi128EEESG_SG_EEENS5_IJNS_12float_e2m1_tENS_13float_ue4m3_tEEEENS5_IJNS5_IJlSD_lEEENS4_6LayoutINS5_IJNS5_IJNS5_IJNSA_ILi32EEESB_EEEiEEENS5_IJNS5_IJNSA_ILi16EEESB_EEEiEEENS5_IJSD_iEEEEEENS5_IJSS_NS5_IJNS5_IJNSA_ILi0EEESD_EEENSA_ILi512EEEEEENS5_IJSV_iEEEEEEEEEEESK_S12_NS4_8TiledMMAINS4_8MMA_AtomIJNS4_17SM100_MMA_MXF4_SSISI_SI_fSJ_Li128ELi128ELi16ELNS4_4UMMA5MajorE0ELS17_0ELNS16_7ScaleInE0ELS18_0EEEEEENSM_INS5_IJSD_SD_SD_EEENS5_IJSV_SV_SV_EEEEENS5_IJNS4_10UnderscoreES1E_S1E_EEEEENS5_IJNS4_23SM90_TMA_LOAD_MULTICASTES1H_EEENS5_IJNS4_14ComposedLayoutINS4_7SwizzleILi2ELi4ELi3EEENS4_18smem_ptr_flag_bitsILi4EEENSM_INS5_IJNSA_ILi8EEESG_EEENS5_IJSG_SD_EEEEEEENSM_INS5_IJNS5_IJNS5_IJSO_SD_EEESR_EEESD_NS5_IJSD_SC_EEEEEENS5_IJNS5_IJNS5_IJSR_SX_EEESW_EEESV_NS5_IJSB_SX_EEEEEEEEEEEvNS4_8identityES1I_S22_vS23_EENS_8epilogue10collective18CollectiveEpilogueINS25_23Sm100TmaWarpSpecializedILi4ELi2ELi16ELb1ELb0EEEJNS5_IJNSA_ILi64EEESG_SG_EEENS5_IJNSM_IS2A_SD_EENSM_INS5_IJSQ_SC_EEENS5_IJSD_S2A_EEEEEEEENS_10bfloat16_tESL_S2H_SL_NS25_6fusion15FusionCallbacksIS29_NS2I_17LinearCombinationIS2H_fS2H_fLNS_15FloatRoundStyleE2EEES2B_S2G_JEEENS4_5SM1004TMEM4LOAD26SM100_TMEM_LOAD_32dp32b16xENS4_13SM90_TMA_LOADENS1J_INS1K_ILi1ELi4ELi3EEENS1M_ILi16EEENSM_INS5_IJS1O_SQ_EEENS5_IJSQ_SD_EEEEEEENS4_39AutoVectorizingCopyWithAssumedAlignmentILi128EEENS4_14SM90_TMA_STOREES2Y_S30_S30_EEEvvEEEEvNT_6ParamsE)
        /*0038*/ 	.word	0x00000000


	//----- nvinfo : EIATTR_MIN_STACK_SIZE
	.align		4
.L_27:
        /*003c*/ 	.byte	0x04, 0x12
        /*003e*/ 	.short	(.L_29 - .L_28)
	.align		4
.L_28:
        /*0040*/ 	.word	index@(_ZN7cutlass13device_kernelINS_4gemm6kernel13GemmUniversalIN4cute5tupleIJiiiiEEENS1_10collective13CollectiveMmaINS1_46MainloopSm100TmaUmmaWarpSpecializedBlockScaledILi11ELi2ELi2ENS5_IJNS4_1CILi4EEENSA_ILi2EEENSA_ILi1EEEEEEEENS5_IJNSA_ILi128EEESG_SG_EEENS5_IJNS_12float_e2m1_tENS_13float_ue4m3_tEEEENS5_IJNS5_IJlSD_lEEENS4_6LayoutINS5_IJNS5_IJNS5_IJNSA_ILi32EEESB_EEEiEEENS5_IJNS5_IJNSA_ILi16EEESB_EEEiEEENS5_IJSD_iEEEEEENS5_IJSS_NS5_IJNS5_IJNSA_ILi0EEESD_EEENSA_ILi512EEEEEENS5_IJSV_iEEEEEEEEEEESK_S12_NS4_8TiledMMAINS4_8MMA_AtomIJNS4_17SM100_MMA_MXF4_SSISI_SI_fSJ_Li128ELi128ELi16ELNS4_4UMMA5MajorE0ELS17_0ELNS16_7ScaleInE0ELS18_0EEEEEENSM_INS5_IJSD_SD_SD_EEENS5_IJSV_SV_SV_EEEEENS5_IJNS4_10UnderscoreES1E_S1E_EEEEENS5_IJNS4_23SM90_TMA_LOAD_MULTICASTES1H_EEENS5_IJNS4_14ComposedLayoutINS4_7SwizzleILi2ELi4ELi3EEENS4_18smem_ptr_flag_bitsILi4EEENSM_INS5_IJNSA_ILi8EEESG_EEENS5_IJSG_SD_EEEEEEENSM_INS5_IJNS5_IJNS5_IJSO_SD_EEESR_EEESD_NS5_IJSD_SC_EEEEEENS5_IJNS5_IJNS5_IJSR_SX_EEESW_EEESV_NS5_IJSB_SX_EEEEEEEEEEEvNS4_8identityES1I_S22_vS23_EENS_8epilogue10collective18CollectiveEpilogueINS25_23Sm100TmaWarpSpecializedILi4ELi2ELi16ELb1ELb0EEEJNS5_IJNSA_ILi64EEESG_SG_EEENS5_IJNSM_IS2A_SD_EENSM_INS5_IJSQ_SC_EEENS5_IJSD_S2A_EEEEEEEENS_10bfloat16_tESL_S2H_SL_NS25_6fusion15FusionCallbacksIS29_NS2I_17LinearCombinationIS2H_fS2H_fLNS_15FloatRoundStyleE2EEES2B_S2G_JEEENS4_5SM1004TMEM4LOAD26SM100_TMEM_LOAD_32dp32b16xENS4_13SM90_TMA_LOADENS1J_INS1K_ILi1ELi4ELi3EEENS1M_ILi16EEENSM_INS5_IJS1O_SQ_EEENS5_IJSQ_SD_EEEEEEENS4_39AutoVectorizingCopyWithAssumedAlignmentILi128EEENS4_14SM90_TMA_STOREES2Y_S30_S30_EEEvvEEEEvNT_6ParamsE)
        /*0044*/ 	.word	0x00000000
.L_29:


//--------------------- .nv.compat                --------------------------
	.section	.nv.compat,"",@"SHT_CUDA_COMPAT_INFO"
	.align	4
        /*0000*/ 	.byte	0x02, 0x09, 0x01, 0x00, 0x02, 0x02, 0x02, 0x00, 0x02, 0x05, 0x05, 0x00, 0x03, 0x07, 0x01, 0x01
        /*0010*/ 	.byte	0x02, 0x03, 0x01, 0x00, 0x02, 0x06, 0x01, 0x00, 0x04, 0x0b, 0x08, 0x00, 0x09, 0x00, 0x00, 0x00
        /*0020*/ 	.byte	0x00, 0x00, 0x00, 0x00


//--------------------- .nv.info._ZN7cutlass13device_kernelINS_4gemm6kernel13GemmUniversalIN4cute5tupleIJiiiiEEENS1_10collective13CollectiveMmaINS1_46MainloopSm100TmaUmmaWarpSpecializedBlockScaledILi11ELi2ELi2ENS5_IJNS4_1CILi4EEENSA_ILi2EEENSA_ILi1EEEEEEEENS5_IJNSA_ILi128EEESG_SG_EEENS5_IJNS_12float_e2m1_tENS_13float_ue4m3_tEEEENS5_IJNS5_IJlSD_lEEENS4_6LayoutINS5_IJNS5_IJNS5_IJNSA_ILi32EEESB_EEEiEEENS5_IJNS5_IJNSA_ILi16EEESB_EEEiEEENS5_IJSD_iEEEEEENS5_IJSS_NS5_IJNS5_IJNSA_ILi0EEESD_EEENSA_ILi512EEEEEENS5_IJSV_iEEEEEEEEEEESK_S12_NS4_8TiledMMAINS4_8MMA_AtomIJNS4_17SM100_MMA_MXF4_SSISI_SI_fSJ_Li128ELi128ELi16ELNS4_4UMMA5MajorE0ELS17_0ELNS16_7ScaleInE0ELS18_0EEEEEENSM_INS5_IJSD_SD_SD_EEENS5_IJSV_SV_SV_EEEEENS5_IJNS4_10UnderscoreES1E_S1E_EEEEENS5_IJNS4_23SM90_TMA_LOAD_MULTICASTES1H_EEENS5_IJNS4_14ComposedLayoutINS4_7SwizzleILi2ELi4ELi3EEENS4_18smem_ptr_flag_bitsILi4EEENSM_INS5_IJNSA_ILi8EEESG_EEENS5_IJSG_SD_EEEEEEENSM_INS5_IJNS5_IJNS5_IJSO_SD_EEESR_EEESD_NS5_IJSD_SC_EEEEEENS5_IJNS5_IJNS5_IJSR_SX_EEESW_EEESV_NS5_IJSB_SX_EEEEEEEEEEEvNS4_8identityES1I_S22_vS23_EENS_8epilogue10collective18CollectiveEpilogueINS25_23Sm100TmaWarpSpecializedILi4ELi2ELi16ELb1ELb0EEEJNS5_IJNSA_ILi64EEESG_SG_EEENS5_IJNSM_IS2A_SD_EENSM_INS5_IJSQ_SC_EEENS5_IJSD_S2A_EEEEEEEENS_10bfloat16_tESL_S2H_SL_NS25_6fusion15FusionCallbacksIS29_NS2I_17LinearCombinationIS2H_fS2H_fLNS_15FloatRoundStyleE2EEES2B_S2G_JEEENS4_5SM1004TMEM4LOAD26SM100_TMEM_LOAD_32dp32b16xENS4_13SM90_TMA_LOADENS1J_INS1K_ILi1ELi4ELi3EEENS1M_ILi16EEENSM_INS5_IJS1O_SQ_EEENS5_IJSQ_SD_EEEEEEENS4_39AutoVectorizingCopyWithAssumedAlignmentILi128EEENS4_14SM90_TMA_STOREES2Y_S30_S30_EEEvvEEEEvNT_6ParamsE --------------------------
	.section	.nv.info._ZN7cutlass13device_kernelINS_4gemm6kernel13GemmUniversalIN4cute5tupleIJiiiiEEENS1_10collective13CollectiveMmaINS1_46MainloopSm100TmaUmmaWarpSpecializedBlockScaledILi11ELi2ELi2ENS5_IJNS4_1CILi4EEENSA_ILi2EEENSA_ILi1EEEEEEEENS5_IJNSA_ILi128EEESG_SG_EEENS5_IJNS_12float_e2m1_tENS_13float_ue4m3_tEEEENS5_IJNS5_IJlSD_lEEENS4_6LayoutINS5_IJNS5_IJNS5_IJNSA_ILi32EEESB_EEEiEEENS5_IJNS5_IJNSA_ILi16EEESB_EEEiEEENS5_IJSD_iEEEEEENS5_IJSS_NS5_IJNS5_IJNSA_ILi0EEESD_EEENSA_ILi512EEEEEENS5_IJSV_iEEEEEEEEEEESK_S12_NS4_8TiledMMAINS4_8MMA_AtomIJNS4_17SM100_MMA_MXF4_SSISI_SI_fSJ_Li128ELi128ELi16ELNS4_4UMMA5MajorE0ELS17_0ELNS16_7ScaleInE0ELS18_0EEEEEENSM_INS5_IJSD_SD_SD_EEENS5_IJSV_SV_SV_EEEEENS5_IJNS4_10UnderscoreES1E_S1E_EEEEENS5_IJNS4_23SM90_TMA_LOAD_MULTICASTES1H_EEENS5_IJNS4_14ComposedLayoutINS4_7SwizzleILi2ELi4ELi3EEENS4_18smem_ptr_flag_bitsILi4EEENSM_INS5_IJNSA_ILi8EEESG_EEENS5_IJSG_SD_EEEEEEENSM_INS5_IJNS5_IJNS5_IJSO_SD_EEESR_EEESD_NS5_IJSD_SC_EEEEEENS5_IJNS5_IJNS5_IJSR_SX_EEESW_EEESV_NS5_IJSB_SX_EEEEEEEEEEEvNS4_8identityES1I_S22_vS23_EENS_8epilogue10collective18CollectiveEpilogueINS25_23Sm100TmaWarpSpecializedILi4ELi2ELi16ELb1ELb0EEEJNS5_IJNSA_ILi64EEESG_SG_EEENS5_IJNSM_IS2A_SD_EENSM_INS5_IJSQ_SC_EEENS5_IJSD_S2A_EEEEEEEENS_10bfloat16_tESL_S2H_SL_NS25_6fusion15FusionCallbacksIS29_NS2I_17LinearCombinationIS2H_fS2H_fLNS_15FloatRoundStyleE2EEES2B_S2G_JEEENS4_5SM1004TMEM4LOAD26SM100_TMEM_LOAD_32dp32b16xENS4_13SM90_TMA_LOADENS1J_INS1K_ILi1ELi4ELi3EEENS1M_ILi16EEENSM_INS5_IJS1O_SQ_EEENS5_IJSQ_SD_EEEEEEENS4_39AutoVectorizingCopyWithAssumedAlignmentILi128EEENS4_14SM90_TMA_STOREES2Y_S30_S30_EEEvvEEEEvNT_6ParamsE,"",@"SHT_CUDA_INFO"
	.sectionflags	@""
	.align	4


	//----- nvinfo : EIATTR_CUDA_API_VERSION
	.align		4
        /*0000*/ 	.byte	0x04, 0x37
        /*0002*/ 	.short	(.L_31 - .L_30)
.L_30:
        /*0004*/ 	.word	0x00000082


	//----- nvinfo : EIATTR_KPARAM_INFO
	.align		4
.L_31:
        /*0008*/ 	.byte	0x04, 0x17
        /*000a*/ 	.short	(.L_33 - .L_32)
.L_32:
        /*000c*/ 	.word	0x00000000
        /*0010*/ 	.short	0x0000
        /*0012*/ 	.short	0x0000
        /*0014*/ 	.byte	0x00, 0xf0, 0x01, 0x30


	//----- nvinfo : EIATTR_AT_ENTRY_FRAGMENTS
	.align		4
.L_33:
        /*0018*/ 	.byte	0x04, 0x4f
        /*001a*/ 	.short	(.L_35 - .L_34)


	//   ....[0]....
.L_34:
        /*001c*/ 	.word	0x00000006


	//----- nvinfo : EIATTR_RESERVED_SMEM_USED
	.align		4
.L_35:
        /*0020*/ 	.byte	0x01, 0x41
	.zero		2


	//----- nvinfo : EIATTR_SPARSE_MMA_MASK
	.align		4
        /*0024*/ 	.byte	0x03, 0x50
        /*0026*/ 	.short	0x0000


	//----- nvinfo : EIATTR_TCGEN05_1CTA_USED
	.align		4
        /*0028*/ 	.byte	0x01, 0x51
	.zero		2


	//----- nvinfo : EIATTR_MAXREG_COUNT
	.align		4
        /*002c*/ 	.byte	0x03, 0x1b
        /*002e*/ 	.short	0x00ff


	//----- nvinfo : EIATTR_NUM_BARRIERS
	.align		4
        /*0030*/ 	.byte	0x02, 0x4c
        /*0032*/ 	.byte	0x07
	.zero		1


	//----- nvinfo : EIATTR_EXTERNS
	.align		4
        /*0034*/ 	.byte	0x04, 0x0f
        /*0036*/ 	.short	(.L_37 - .L_36)


	//   ....[0]....
	.align		4
.L_36:
        /*0038*/ 	.word	index@(__assertfail)


	//----- nvinfo : EIATTR_MERCURY_ISA_VERSION
	.align		4
.L_37:
        /*003c*/ 	.byte	0x03, 0x5f
        /*003e*/ 	.short	0x0101


	//----- nvinfo : EIATTR_INT_WARP_WIDE_INSTR_OFFSETS
	.align		4
        /*0040*/ 	.byte	0x04, 0x31
        /*0042*/ 	.short	(.L_39 - .L_38)


	//   ....[0]....
.L_38:
        /*0044*/ 	.word	0x00002730


	//   ....[1]....
        /*0048*/ 	.word	0x000045e0


	//   ....[2]....
        /*004c*/ 	.word	0x00004610


	//   ....[3]....
        /*0050*/ 	.word	0x00004660


	//   ....[4]....
        /*0054*/ 	.word	0x00004f10


	//   ....[5]....
        /*0058*/ 	.word	0x00004f30


	//   ....[6]....
        /*005c*/ 	.word	0x00004f90


	//   ....[7]....
        /*0060*/ 	.word	0x000050d0


	//   ....[8]....
        /*0064*/ 	.word	0x000050f0


	//   ....[9]....
        /*0068*/ 	.word	0x000051b0


	//   ....[10]....
        /*006c*/ 	.word	0x000052b0


	//   ....[11]....
        /*0070*/ 	.word	0x000052f0


	//   ....[12]....
        /*0074*/ 	.word	0x00005390


	//   ....[13]....
        /*0078*/ 	.word	0x00005490


	//   ....[14]....
        /*007c*/ 	.word	0x000054b0


	//   ....[15]....
        /*0080*/ 	.word	0x00005580


	//   ....[16]....
        /*0084*/ 	.word	0x00005680


	//   ....[17]....
        /*0088*/ 	.word	0x000056c0


	//   ....[18]....
        /*008c*/ 	.word	0x00005780


	//   ....[19]....
        /*0090*/ 	.word	0x00005860


	//   ....[20]....
        /*0094*/ 	.word	0x00005880


	//   ....[21]....
        /*0098*/ 	.word	0x00005960


	//   ....[22]....
        /*009c*/ 	.word	0x00005a40


	//   ....[23]....
        /*00a0*/ 	.word	0x00005ab0


	//   ....[24]....
        /*00a4*/ 	.word	0x00005b60


	//   ....[25]....
        /*00a8*/ 	.word	0x00005d00


	//   ....[26]....
        /*00ac*/ 	.word	0x00005d10


	//   ....[27]....
        /*00b0*/ 	.word	0x00005df0


	//----- nvinfo : EIATTR_COOP_GROUP_MASK_REGIDS
	.align		4
.L_39:
        /*00b4*/ 	.byte	0x04, 0x29
        /*00b6*/ 	.short	(.L_41 - .L_40)


	//   ....[0]....
.L_40:
        /*00b8*/ 	.word	0xffffffff


	//   ....[1]....
        /*00bc*/ 	.word	0xffffffff


	//   ....[2]....
        /*00c0*/ 	.word	0xffffffff


	//   ....[3]....
        /*00c4*/ 	.word	0xffffffff


	//   ....[4]....
        /*00c8*/ 	.word	0xffffffff


	//   ....[5]....
        /*00cc*/ 	.word	0xffffffff


	//   ....[6]....
        /*00d0*/ 	.word	0xffffffff


	//   ....[7]....
        /*00d4*/ 	.word	0xffffffff


	//   ....[8]....
        /*00d8*/ 	.word	0xffffffff


	//   ....[9]....
        /*00dc*/ 	.word	0xffffffff


	//   ....[10]....
        /*00e0*/ 	.word	0xffffffff


	//   ....[11]....
        /*00e4*/ 	.word	0xffffffff


	//   ....[12]....
        /*00e8*/ 	.word	0xffffffff


	//   ....[13]....
        /*00ec*/ 	.word	0xffffffff


	//----- nvinfo : EIATTR_COOP_GROUP_INSTR_OFFSETS
	.align		4
.L_41:
        /*00f0*/ 	.byte	0x04, 0x28
        /*00f2*/ 	.short	(.L_43 - .L_42)


	//   ....[0]....
.L_42:
        /*00f4*/ 	.word	0x00000090


	//   ....[1]....
        /*00f8*/ 	.word	0x00000530


	//   ....[2]....
        /*00fc*/ 	.word	0x000007f0


	//   ....[3]....
        /*0100*/ 	.word	0x00000990


	//   ....[4]....
        /*0104*/ 	.word	0x00000a90


	//   ....[5]....
        /*0108*/ 	.word	0x00000c00


	//   ....[6]....
        /*010c*/ 	.word	0x00000d60


	//   ....[7]....
        /*0110*/ 	.word	0x00000f10


	//   ....[8]....
        /*0114*/ 	.word	0x00002610


	//   ....[9]....
        /*0118*/ 	.word	0x000037f0


	//   ....[10]....
        /*011c*/ 	.word	0x00003a00


	//   ....[11]....
        /*0120*/ 	.word	0x00003a30


	//   ....[12]....
        /*0124*/ 	.word	0x000044d0


	//   ....[13]....
        /*0128*/ 	.word	0x00004700


	//----- nvinfo : EIATTR_VRC_CTA_INIT_COUNT
	.align		4
.L_43:
        /*012c*/ 	.byte	0x02, 0x4a
        /*012e*/ 	.byte	0x80
	.zero		1


	//----- nvinfo : EIATTR_SYSCALL_OFFSETS
	.align		4
        /*0130*/ 	.byte	0x04, 0x46
        /*0132*/ 	.short	(.L_45 - .L_44)


	//   ....[0]....
.L_44:
        /*0134*/ 	.word	0x000068f0


	//   ....[1]....
        /*0138*/ 	.word	0x000069e0


	//   ....[2]....
        /*013c*/ 	.word	0x000072d0


	//   ....[3]....
        /*0140*/ 	.word	0x00007440


	//   ....[4]....
        /*0144*/ 	.word	0x00008160


	//   ....[5]....
        /*0148*/ 	.word	0x000082d0


	//   ....[6]....
        /*014c*/ 	.word	0x00008fe0


	//   ....[7]....
        /*0150*/ 	.word	0x00009150


	//   ....[8]....
        /*0154*/ 	.word	0x00009e90


	//   ....[9]....
        /*0158*/ 	.word	0x0000a000


	//   ....[10]....
        /*015c*/ 	.word	0x0000ad50


	//   ....[11]....
        /*0160*/ 	.word	0x0000aec0


	//   ....[12]....
        /*0164*/ 	.word	0x0000bc20


	//   ....[13]....
        /*0168*/ 	.word	0x0000bd90


	//   ....[14]....
        /*016c*/ 	.word	0x0000cae0


	//   ....[15]....
        /*0170*/ 	.word	0x0000cc50


	//   ....[16]....
        /*0174*/ 	.word	0x0000d940


	//   ....[17]....
        /*0178*/ 	.word	0x0000dab0


	//----- nvinfo : EIATTR_MBARRIER_INSTR_OFFSETS
	.align		4
.L_45:
        /*017c*/ 	.byte	0x04, 0x39
        /*017e*/ 	.short	(.L_47 - .L_46)


	//   ....[0]....
.L_46:
        /*0180*/ 	.word	0x00000670
        /*0184*/ 	.word	0x000000ff
        /*0188*/ 	.word	0x00000000
        /*018c*/ 	.short	0x0100
        /*018e*/ 	.byte	0x07
	.zero		1


	//   ....[1]....
        /*0190*/ 	.word	0x00000680
        /*0194*/ 	.word	0x000000ff
        /*0198*/ 	.word	0x00000058
        /*019c*/ 	.short	0x0100
        /*019e*/ 	.byte	0x07
	.zero		1


	//   ....[2]....
        /*01a0*/ 	.word	0x00000690
        /*01a4*/ 	.word	0x000000ff
        /*01a8*/ 	.word	0x00000008
        /*01ac*/ 	.short	0x0100
        /*01ae*/ 	.byte	0x07
	.zero		1


	//   ....[3]....
        /*01b0*/ 	.word	0x000006a0
        /*01b4*/ 	.word	0x000000ff
        /*01b8*/ 	.word	0x00000060
        /*01bc*/ 	.short	0x0100
        /*01be*/ 	.byte	0x07
	.zero		1


	//   ....[4]....
        /*01c0*/ 	.word	0x000006b0
        /*01c4*/ 	.word	0x000000ff
        /*01c8*/ 	.word	0x00000010
        /*01cc*/ 	.short	0x0100
        /*01ce*/ 	.byte	0x07
	.zero		1


	//   ....[5]....
        /*01d0*/ 	.word	0x000006c0
        /*01d4*/ 	.word	0x000000ff
        /*01d8*/ 	.word	0x00000068
        /*01dc*/ 	.short	0x0100
        /*01de*/ 	.byte	0x07
	.zero		1


	//   ....[6]....
        /*01e0*/ 	.word	0x000006d0
        /*01e4*/ 	.word	0x000000ff
        /*01e8*/ 	.word	0x00000018
        /*01ec*/ 	.short	0x0100
        /*01ee*/ 	.byte	0x07
	.zero		1


	//   ....[7]....
        /*01f0*/ 	.word	0x000006e0
        /*01f4*/ 	.word	0x000000ff
        /*01f8*/ 	.word	0x00000070
        /*01fc*/ 	.short	0x0100
        /*01fe*/ 	.byte	0x07
	.zero		1


	//   ....[8]....
        /*0200*/ 	.word	0x000006f0
        /*0204*/ 	.word	0x000000ff
        /*0208*/ 	.word	0x00000020
        /*020c*/ 	.short	0x0100
        /*020e*/ 	.byte	0x07
	.zero		1


	//   ....[9]....
        /*0210*/ 	.word	0x00000700
        /*0214*/ 	.word	0x000000ff
        /*0218*/ 	.word	0x00000078
        /*021c*/ 	.short	0x0100
        /*021e*/ 	.byte	0x07
	.zero		1


	//   ....[10]....
        /*0220*/ 	.word	0x00000710
        /*0224*/ 	.word	0x000000ff
        /*0228*/ 	.word	0x00000028
        /*022c*/ 	.short	0x0100
        /*022e*/ 	.byte	0x07
	.zero		1


	//   ....[11]....
        /*0230*/ 	.word	0x00000720
        /*0234*/ 	.word	0x000000ff
        /*0238*/ 	.word	0x00000080
        /*023c*/ 	.short	0x0100
        /*023e*/ 	.byte	0x07
	.zero		1


	//   ....[12]....
        /*0240*/ 	.word	0x00000730
        /*0244*/ 	.word	0x000000ff
        /*0248*/ 	.word	0x00000030
        /*024c*/ 	.short	0x0100
        /*024e*/ 	.byte	0x07
	.zero		1


	//   ....[13]....
        /*0250*/ 	.word	0x00000740
        /*0254*/ 	.word	0x000000ff
        /*0258*/ 	.word	0x00000088
        /*025c*/ 	.short	0x0100
        /*025e*/ 	.byte	0x07
	.zero		1


	//   ....[14]....
        /*0260*/ 	.word	0x00000750
        /*0264*/ 	.word	0x000000ff
        /*0268*/ 	.word	0x00000038
        /*026c*/ 	.short	0x0100
        /*026e*/ 	.byte	0x07
	.zero		1


	//   ....[15]....
        /*0270*/ 	.word	0x00000760
        /*0274*/ 	.word	0x000000ff
        /*0278*/ 	.word	0x00000090
        /*027c*/ 	.short	0x0100
        /*027e*/ 	.byte	0x07
	.zero		1


	//   ....[16]....
        /*0280*/ 	.word	0x00000770
        /*0284*/ 	.word	0x000000ff
        /*0288*/ 	.word	0x00000040
        /*028c*/ 	.short	0x0100
        /*028e*/ 	.byte	0x07
	.zero		1


	//   ....[17]....
        /*0290*/ 	.word	0x00000780
        /*0294*/ 	.word	0x000000ff
        /*0298*/ 	.word	0x00000098
        /*029c*/ 	.short	0x0100
        /*029e*/ 	.byte	0x07
	.zero		1


	//   ....[18]....
        /*02a0*/ 	.word	0x00000790
        /*02a4*/ 	.word	0x000000ff
        /*02a8*/ 	.word	0x00000048
        /*02ac*/ 	.short	0x0100
        /*02ae*/ 	.byte	0x07
	.zero		1


	//   ....[19]....
        /*02b0*/ 	.word	0x000007a0
        /*02b4*/ 	.word	0x000000ff
        /*02b8*/ 	.word	0x000000a0
        /*02bc*/ 	.short	0x0100
        /*02be*/ 	.byte	0x07
	.zero		1


	//   ....[20]....
        /*02c0*/ 	.word	0x000007b0
        /*02c4*/ 	.word	0x000000ff
        /*02c8*/ 	.word	0x00000050
        /*02cc*/ 	.short	0x0100
        /*02ce*/ 	.byte	0x07
	.zero		1


	//   ....[21]....
        /*02d0*/ 	.word	0x000007c0
        /*02d4*/ 	.word	0x000000ff
        /*02d8*/ 	.word	0x000000a8
        /*02dc*/ 	.short	0x0100
        /*02de*/ 	.byte	0x07
	.zero		1


	//   ....[22]....
        /*02e0*/ 	.word	0x00000900
        /*02e4*/ 	.word	0x000000ff
        /*02e8*/ 	.word	0x000000b0
        /*02ec*/ 	.short	0x0100
        /*02ee*/ 	.byte	0x07
	.zero		1


	//   ....[23]....
        /*02f0*/ 	.word	0x00000910
        /*02f4*/ 	.word	0x000000ff
        /*02f8*/ 	.word	0x000000d0
        /*02fc*/ 	.short	0x0100
        /*02fe*/ 	.byte	0x07
	.zero		1


	//   ....[24]....
        /*0300*/ 	.word	0x00000920
        /*0304*/ 	.word	0x000000ff
        /*0308*/ 	.word	0x000000b8
        /*030c*/ 	.short	0x0100
        /*030e*/ 	.byte	0x07
	.zero		1


	//   ....[25]....
        /*0310*/ 	.word	0x00000930
        /*0314*/ 	.word	0x000000ff
        /*0318*/ 	.word	0x000000d8
        /*031c*/ 	.short	0x0100
        /*031e*/ 	.byte	0x07
	.zero		1


	//   ....[26]....
        /*0320*/ 	.word	0x00000940
        /*0324*/ 	.word	0x000000ff
        /*0328*/ 	.word	0x000000c0
        /*032c*/ 	.short	0x0100
        /*032e*/ 	.byte	0x07
	.zero		1


	//   ....[27]....
        /*0330*/ 	.word	0x00000950
        /*0334*/ 	.word	0x000000ff
        /*0338*/ 	.word	0x000000e0
        /*033c*/ 	.short	0x0100
        /*033e*/ 	.byte	0x07
	.zero		1


	//   ....[28]....
        /*0340*/ 	.word	0x00000960
        /*0344*/ 	.word	0x000000ff
        /*0348*/ 	.word	0x000000c8
        /*034c*/ 	.short	0x0100
        /*034e*/ 	.byte	0x07
	.zero		1


	//   ....[29]....
        /*0350*/ 	.word	0x00000970
        /*0354*/ 	.word	0x000000ff
        /*0358*/ 	.word	0x000000e8
        /*035c*/ 	.short	0x0100
        /*035e*/ 	.byte	0x07
	.zero		1


	//   ....[30]....
        /*0360*/ 	.word	0x00000a60
        /*0364*/ 	.word	0x000000ff
        /*0368*/ 	.word	0x000000f0
        /*036c*/ 	.short	0x0100
        /*036e*/ 	.byte	0x06
	.zero		1


	//   ....[31]....
        /*0370*/ 	.word	0x00000a70
        /*0374*/ 	.word	0x000000ff
        /*0378*/ 	.word	0x000000f8
        /*037c*/ 	.short	0x0100
        /*037e*/ 	.byte	0x06
	.zero		1


	//   ....[32]....
        /*0380*/ 	.word	0x00000bb0
        /*0384*/ 	.word	0x000000ff
        /*0388*/ 	.word	0x00000100
        /*038c*/ 	.short	0x0100
        /*038e*/ 	.byte	0x06
	.zero		1


	//   ....[33]....
        /*0390*/ 	.word	0x00000bc0
        /*0394*/ 	.word	0x000000ff
        /*0398*/ 	.word	0x00000110
        /*039c*/ 	.short	0x0100
        /*039e*/ 	.byte	0x06
	.zero		1


	//   ....[34]....
        /*03a0*/ 	.word	0x00000bd0
        /*03a4*/ 	.word	0x000000ff
        /*03a8*/ 	.word	0x00000108
        /*03ac*/ 	.short	0x0100
        /*03ae*/ 	.byte	0x06
	.zero		1


	//   ....[35]....
        /*03b0*/ 	.word	0x00000be0
        /*03b4*/ 	.word	0x000000ff
        /*03b8*/ 	.word	0x00000118
        /*03bc*/ 	.short	0x0100
        /*03be*/ 	.byte	0x06
	.zero		1


	//   ....[36]....
        /*03c0*/ 	.word	0x00000d10
        /*03c4*/ 	.word	0x000000ff
        /*03c8*/ 	.word	0x00000120
        /*03cc*/ 	.short	0x0100
        /*03ce*/ 	.byte	0x07
	.zero		1


	//   ....[37]....
        /*03d0*/ 	.word	0x00000d20
        /*03d4*/ 	.word	0x000000ff
        /*03d8*/ 	.word	0x00000130
        /*03dc*/ 	.short	0x0100
        /*03de*/ 	.byte	0x07
	.zero		1


	//   ....[38]....
        /*03e0*/ 	.word	0x00000d30
        /*03e4*/ 	.word	0x000000ff
        /*03e8*/ 	.word	0x00000128
        /*03ec*/ 	.short	0x0100
        /*03ee*/ 	.byte	0x07
	.zero		1


	//   ....[39]....
        /*03f0*/ 	.word	0x00000d40
        /*03f4*/ 	.word	0x000000ff
        /*03f8*/ 	.word	0x00000138
        /*03fc*/ 	.short	0x0100
        /*03fe*/ 	.byte	0x07
	.zero		1


	//   ....[40]....
        /*0400*/ 	.word	0x00000e30
        /*0404*/ 	.word	0x000000ff
        /*0408*/ 	.word	0x00000140
        /*040c*/ 	.short	0x0100
        /*040e*/ 	.byte	0x06
	.zero		1


	//   ....[41]....
        /*0410*/ 	.word	0x00000e40
        /*0414*/ 	.word	0x000000ff
        /*0418*/ 	.word	0x00000150
        /*041c*/ 	.short	0x0100
        /*041e*/ 	.byte	0x06
	.zero		1


	//   ....[42]....
        /*0420*/ 	.word	0x00000e50
        /*0424*/ 	.word	0x000000ff
        /*0428*/ 	.word	0x00000148
        /*042c*/ 	.short	0x0100
        /*042e*/ 	.byte	0x06
	.zero		1


	//   ....[43]....
        /*0430*/ 	.word	0x00000e60
        /*0434*/ 	.word	0x000000ff
        /*0438*/ 	.word	0x00000158
        /*043c*/ 	.short	0x0100
        /*043e*/ 	.byte	0x06
	.zero		1


	//   ....[44]....
        /*0440*/ 	.word	0x00001b50
        /*0444*/ 	.word	0x00000002
        /*0448*/ 	.word	0x00000150
        /*044c*/ 	.short	0x010a
        /*044e*/ 	.byte	0xff
	.zero		1


	//   ....[45]....
        /*0450*/ 	.word	0x00001b80
        /*0454*/ 	.word	0x00000002
        /*0458*/ 	.word	0x00000140
        /*045c*/ 	.short	0x0101
        /*045e*/ 	.byte	0xff
	.zero		1


	//   ....[46]....
        /*0460*/ 	.word	0x00001c60
        /*0464*/ 	.word	0x000000ff
        /*0468*/ 	.word	0x00000058
        /*046c*/ 	.short	0x010a
        /*046e*/ 	.byte	0x08
	.zero		1


	//   ....[47]....
        /*0470*/ 	.word	0x00001cf0
        /*0474*/ 	.word	0x000000ff
        /*0478*/ 	.word	0x00000058
        /*047c*/ 	.short	0x010a
        /*047e*/ 	.byte	0x21
	.zero		1


	//   ....[48]....
        /*0480*/ 	.word	0x00001e30
        /*0484*/ 	.word	0x000000ff
        /*0488*/ 	.word	0x00000058
        /*048c*/ 	.short	0x010a
        /*048e*/ 	.byte	0x08
	.zero		1


	//   ....[49]....
        /*0490*/ 	.word	0x00002140
        /*0494*/ 	.word	0x000000ff
        /*0498*/ 	.word	0x000000f8
        /*049c*/ 	.short	0x0101
        /*049e*/ 	.byte	0x04
	.zero		1


	//   ....[50]....
        /*04a0*/ 	.word	0x00002160
        /*04a4*/ 	.word	0x000000ff
        /*04a8*/ 	.word	0x00000058
        /*04ac*/ 	.short	0x010a
        /*04ae*/ 	.byte	0x08
	.zero		1


	//   ....[51]....
        /*04b0*/ 	.word	0x000021e0
        /*04b4*/ 	.word	0x000000ff
        /*04b8*/ 	.word	0x00000058
        /*04bc*/ 	.short	0x010a
        /*04be*/ 	.byte	0x21
	.zero		1


	//   ....[52]....
        /*04c0*/ 	.word	0x00002320
        /*04c4*/ 	.word	0x000000ff
        /*04c8*/ 	.word	0x00000058
        /*04cc*/ 	.short	0x010a
        /*04ce*/ 	.byte	0x08
	.zero		1


	//   ....[53]....
        /*04d0*/ 	.word	0x00002640
        /*04d4*/ 	.word	0x00000002
        /*04d8*/ 	.word	0x00000100
        /*04dc*/ 	.short	0x010a
        /*04de*/ 	.byte	0xff
	.zero		1


	//   ....[54]....
        /*04e0*/ 	.word	0x00002700
        /*04e4*/ 	.word	0x00000002
        /*04e8*/ 	.word	0x00000000
        /*04ec*/ 	.short	0x0101
        /*04ee*/ 	.byte	0xff
	.zero		1


	//   ....[55]....
        /*04f0*/ 	.word	0x00002c80
        /*04f4*/ 	.word	0x000000ff
        /*04f8*/ 	.word	0x00000000
        /*04fc*/ 	.short	0x010a
        /*04fe*/ 	.byte	0x05
	.zero		1


	//   ....[56]....
        /*0500*/ 	.word	0x00002d10
        /*0504*/ 	.word	0x000000ff
        /*0508*/ 	.word	0x00000000
        /*050c*/ 	.short	0x010a
        /*050e*/ 	.byte	0x05
	.zero		1


	//   ....[57]....
        /*0510*/ 	.word	0x00002da0
        /*0514*/ 	.word	0x000000ff
        /*0518*/ 	.word	0x00000000
        /*051c*/ 	.short	0x010a
        /*051e*/ 	.byte	0x05
	.zero		1


	//   ....[58]....
        /*0520*/ 	.word	0x00002e30
        /*0524*/ 	.word	0x000000ff
        /*0528*/ 	.word	0x00000000
        /*052c*/ 	.short	0x010a
        /*052e*/ 	.byte	0x05
	.zero		1


	//   ....[59]....
        /*0530*/ 	.word	0x00002ec0
        /*0534*/ 	.word	0x000000ff
        /*0538*/ 	.word	0x00000000
        /*053c*/ 	.short	0x010a
        /*053e*/ 	.byte	0x05
	.zero		1


	//   ....[60]....
        /*0540*/ 	.word	0x00002f50
        /*0544*/ 	.word	0x000000ff
        /*0548*/ 	.word	0x00000000
        /*054c*/ 	.short	0x010a
        /*054e*/ 	.byte	0x05
	.zero		1


	//   ....[61]....
        /*0550*/ 	.word	0x00002fe0
        /*0554*/ 	.word	0x000000ff
        /*0558*/ 	.word	0x00000000
        /*055c*/ 	.short	0x010a
        /*055e*/ 	.byte	0x05
	.zero		1


	//   ....[62]....
        /*0560*/ 	.word	0x00003070
        /*0564*/ 	.word	0x000000ff
        /*0568*/ 	.word	0x00000000
        /*056c*/ 	.short	0x010a
        /*056e*/ 	.byte	0x05
	.zero		1


	//   ....[63]....
        /*0570*/ 	.word	0x00003100
        /*0574*/ 	.word	0x000000ff
        /*0578*/ 	.word	0x00000000
        /*057c*/ 	.short	0x010a
        /*057e*/ 	.byte	0x05
	.zero		1


	//   ....[64]....
        /*0580*/ 	.word	0x00003190
        /*0584*/ 	.word	0x000000ff
        /*0588*/ 	.word	0x00000000
        /*058c*/ 	.short	0x010a
        /*058e*/ 	.byte	0x05
	.zero		1


	//   ....[65]....
        /*0590*/ 	.word	0x00003230
        /*0594*/ 	.word	0x00000000
        /*0598*/ 	.word	0x00000000
        /*059c*/ 	.short	0x010a
        /*059e*/ 	.byte	0xff
	.zero		1


	//   ....[66]....
        /*05a0*/ 	.word	0x00003350
        /*05a4*/ 	.word	0x00000000
        /*05a8*/ 	.word	0x00000140
        /*05ac*/ 	.short	0x010a
        /*05ae*/ 	.byte	0xff
	.zero		1


	//   ....[67]....
        /*05b0*/ 	.word	0x000033c0
        /*05b4*/ 	.word	0x00000000
        /*05b8*/ 	.word	0x00000000
        /*05bc*/ 	.short	0x0101
        /*05be*/ 	.byte	0xff
	.zero		1


	//   ....[68]....
        /*05c0*/ 	.word	0x000033e0
        /*05c4*/ 	.word	0x000000ff
        /*05c8*/ 	.word	0x00000110
        /*05cc*/ 	.short	0x010a
        /*05ce*/ 	.byte	0x05
	.zero		1


	//   ....[69]....
        /*05d0*/ 	.word	0x00003500
        /*05d4*/ 	.word	0x00000000
        /*05d8*/ 	.word	0x00000100
        /*05dc*/ 	.short	0x010a
        /*05de*/ 	.byte	0xff
	.zero		1


	//   ....[70]....
        /*05e0*/ 	.word	0x00003600
        /*05e4*/ 	.word	0x00000000
        /*05e8*/ 	.word	0x00000000
        /*05ec*/ 	.short	0x0101
        /*05ee*/ 	.byte	0xff
	.zero		1


	//   ....[71]....
        /*05f0*/ 	.word	0x00003690
        /*05f4*/ 	.word	0x000000ff
        /*05f8*/ 	.word	0x00000110
        /*05fc*/ 	.short	0x0106
        /*05fe*/ 	.byte	0x05
	.zero		1


	//   ....[72]....
        /*0600*/ 	.word	0x000036b0
        /*0604*/ 	.word	0x000000ff
        /*0608*/ 	.word	0x00000110
        /*060c*/ 	.short	0x010a
        /*060e*/ 	.byte	0x05
	.zero		1


	//   ....[73]....
        /*0610*/ 	.word	0x00003740
        /*0614*/ 	.word	0x000000ff
        /*0618*/ 	.word	0x00000110
        /*061c*/ 	.short	0x0106
        /*061e*/ 	.byte	0x04
	.zero		1


	//   ....[74]....
        /*0620*/ 	.word	0x00003780
        /*0624*/ 	.word	0x00000000
        /*0628*/ 	.word	0x00000110
        /*062c*/ 	.short	0x010a
        /*062e*/ 	.byte	0xff
	.zero		1


	//   ....[75]....
        /*0630*/ 	.word	0x00003e10
        /*0634*/ 	.word	0x00000000
        /*0638*/ 	.word	0x00000100
        /*063c*/ 	.short	0x010a
        /*063e*/ 	.byte	0xff
	.zero		1


	//   ....[76]....
        /*0640*/ 	.word	0x00003f20
        /*0644*/ 	.word	0x00000003
        /*0648*/ 	.word	0x00000000
        /*064c*/ 	.short	0x0101
        /*064e*/ 	.byte	0xff
	.zero		1


	//   ....[77]....
        /*0650*/ 	.word	0x00003f30
        /*0654*/ 	.word	0x000000ff
        /*0658*/ 	.word	0x00000000
        /*065c*/ 	.short	0x010a
        /*065e*/ 	.byte	0x0a
	.zero		1


	//   ....[78]....
        /*0660*/ 	.word	0x00003f50
        /*0664*/ 	.word	0x000000ff
        /*0668*/ 	.word	0x00000130
        /*066c*/ 	.short	0x010a
        /*066e*/ 	.byte	0x0b
	.zero		1


	//   ....[79]....
        /*0670*/ 	.word	0x00004020
        /*0674*/ 	.word	0x000000ff
        /*0678*/ 	.word	0x00000000
        /*067c*/ 	.short	0x010a
        /*067e*/ 	.byte	0x0a
	.zero		1


	//   ....[80]....
        /*0680*/ 	.word	0x00004150
        /*0684*/ 	.word	0x000000ff
        /*0688*/ 	.word	0x00000000
        /*068c*/ 	.short	0x010a
        /*068e*/ 	.byte	0x1e
	.zero		1


	//   ....[81]....
        /*0690*/ 	.word	0x00004420
        /*0694*/ 	.word	0x000000ff
        /*0698*/ 	.word	0x00000000
        /*069c*/ 	.short	0x010a
        /*069e*/ 	.byte	0x05
	.zero		1


	//   ....[82]....
        /*06a0*/ 	.word	0x000044b0
        /*06a4*/ 	.word	0x000000ff
        /*06a8*/ 	.word	0x00000000
        /*06ac*/ 	.short	0x010a
        /*06ae*/ 	.byte	0x06
	.zero		1


	//   ....[83]....
        /*06b0*/ 	.word	0x000048c0
        /*06b4*/ 	.word	0x00000000
        /*06b8*/ 	.word	0x00000100
        /*06bc*/ 	.short	0x010a
        /*06be*/ 	.byte	0xff
	.zero		1


	//   ....[84]....
        /*06c0*/ 	.word	0x00004a00
        /*06c4*/ 	.word	0x00000000
        /*06c8*/ 	.word	0x00000000
        /*06cc*/ 	.short	0x0101
        /*06ce*/ 	.byte	0xff
	.zero		1


	//   ....[85]....
        /*06d0*/ 	.word	0x00004d20
        /*06d4*/ 	.word	0x000000ff
        /*06d8*/ 	.word	0x000000f8
        /*06dc*/ 	.short	0x010a
        /*06de*/ 	.byte	0x05
	.zero		1


	//   ....[86]....
        /*06e0*/ 	.word	0x00004e90
        /*06e4*/ 	.word	0x000000ff
        /*06e8*/ 	.word	0x000000d0
        /*06ec*/ 	.short	0x010a
        /*06ee*/ 	.byte	0x05
	.zero		1


	//   ....[87]....
        /*06f0*/ 	.word	0x00005080
        /*06f4*/ 	.word	0x000000ff
        /*06f8*/ 	.word	0x000000b0
        /*06fc*/ 	.short	0x010b
        /*06fe*/ 	.byte	0x05
	.zero		1


	//   ....[88]....
        /*0700*/ 	.word	0x00005090
        /*0704*/ 	.word	0x000000ff
        /*0708*/ 	.word	0x00000000
        /*070c*/ 	.short	0x0101
        /*070e*/ 	.byte	0x0e
	.zero		1


	//   ....[89]....
        /*0710*/ 	.word	0x000050a0
        /*0714*/ 	.word	0x000000ff
        /*0718*/ 	.word	0x000000d8
        /*071c*/ 	.short	0x010a
        /*071e*/ 	.byte	0x05
	.zero		1


	//   ....[90]....
        /*0720*/ 	.word	0x00005260
        /*0724*/ 	.word	0x000000ff
        /*0728*/ 	.word	0x000000b8
        /*072c*/ 	.short	0x010b
        /*072e*/ 	.byte	0x05
	.zero		1


	//   ....[91]....
        /*0730*/ 	.word	0x00005270
        /*0734*/ 	.word	0x000000ff
        /*0738*/ 	.word	0x00000000
        /*073c*/ 	.short	0x0101
        /*073e*/ 	.byte	0x0d
	.zero		1


	//   ....[92]....
        /*0740*/ 	.word	0x00005280
        /*0744*/ 	.word	0x000000ff
        /*0748*/ 	.word	0x000000e0
        /*074c*/ 	.short	0x010a
        /*074e*/ 	.byte	0x05
	.zero		1


	//   ....[93]....
        /*0750*/ 	.word	0x00005440
        /*0754*/ 	.word	0x000000ff
        /*0758*/ 	.word	0x000000c0
        /*075c*/ 	.short	0x010b
        /*075e*/ 	.byte	0x05
	.zero		1


	//   ....[94]....
        /*0760*/ 	.word	0x00005450
        /*0764*/ 	.word	0x000000ff
        /*0768*/ 	.word	0x00000000
        /*076c*/ 	.short	0x0101
        /*076e*/ 	.byte	0x07
	.zero		1


	//   ....[95]....
        /*0770*/ 	.word	0x00005460
        /*0774*/ 	.word	0x000000ff
        /*0778*/ 	.word	0x000000e8
        /*077c*/ 	.short	0x010a
        /*077e*/ 	.byte	0x05
	.zero		1


	//   ....[96]....
        /*0780*/ 	.word	0x00005630
        /*0784*/ 	.word	0x000000ff
        /*0788*/ 	.word	0x000000c8
        /*078c*/ 	.short	0x010b
        /*078e*/ 	.byte	0x05
	.zero		1


	//   ....[97]....
        /*0790*/ 	.word	0x00005640
        /*0794*/ 	.word	0x000000ff
        /*0798*/ 	.word	0x00000000
        /*079c*/ 	.short	0x0101
        /*079e*/ 	.byte	0x06
	.zero		1


	//   ....[98]....
        /*07a0*/ 	.word	0x00005650
        /*07a4*/ 	.word	0x000000ff
        /*07a8*/ 	.word	0x000000d0
        /*07ac*/ 	.short	0x010a
        /*07ae*/ 	.byte	0x05
	.zero		1


	//   ....[99]....
        /*07b0*/ 	.word	0x00005810
        /*07b4*/ 	.word	0x000000ff
        /*07b8*/ 	.word	0x000000b0
        /*07bc*/ 	.short	0x010b
        /*07be*/ 	.byte	0x05
	.zero		1


	//   ....[100]....
        /*07c0*/ 	.word	0x00005820
        /*07c4*/ 	.word	0x000000ff
        /*07c8*/ 	.word	0x00000000
        /*07cc*/ 	.short	0x0101
        /*07ce*/ 	.byte	0x0e
	.zero		1


	//   ....[101]....
        /*07d0*/ 	.word	0x00005830
        /*07d4*/ 	.word	0x000000ff
        /*07d8*/ 	.word	0x000000d8
        /*07dc*/ 	.short	0x010a
        /*07de*/ 	.byte	0x05
	.zero		1


	//   ....[102]....
        /*07e0*/ 	.word	0x000059e0
        /*07e4*/ 	.word	0x000000ff
        /*07e8*/ 	.word	0x000000b8
        /*07ec*/ 	.short	0x010b
        /*07ee*/ 	.byte	0x05
	.zero		1


	//   ....[103]....
        /*07f0*/ 	.word	0x000059f0
        /*07f4*/ 	.word	0x000000ff
        /*07f8*/ 	.word	0x00000000
        /*07fc*/ 	.short	0x0101
        /*07fe*/ 	.byte	0x0d
	.zero		1


	//   ....[104]....
        /*0800*/ 	.word	0x00005a00
        /*0804*/ 	.word	0x000000ff
        /*0808*/ 	.word	0x000000e0
        /*080c*/ 	.short	0x010a
        /*080e*/ 	.byte	0x05
	.zero		1


	//   ....[105]....
        /*0810*/ 	.word	0x00005be0
        /*0814*/ 	.word	0x000000ff
        /*0818*/ 	.word	0x000000c0
        /*081c*/ 	.short	0x010b
        /*081e*/ 	.byte	0x05
	.zero		1


	//   ....[106]....
        /*0820*/ 	.word	0x00005c50
        /*0824*/ 	.word	0x000000ff
        /*0828*/ 	.word	0x00000000
        /*082c*/ 	.short	0x0101
        /*082e*/ 	.byte	0x07
	.zero		1


	//   ....[107]....
        /*0830*/ 	.word	0x00005c60
        /*0834*/ 	.word	0x000000ff
        /*0838*/ 	.word	0x000000e8
        /*083c*/ 	.short	0x010a
        /*083e*/ 	.byte	0x05
	.zero		1


	//   ....[108]....
        /*0840*/ 	.word	0x00005ed0
        /*0844*/ 	.word	0x000000ff
        /*0848*/ 	.word	0x000000c8
        /*084c*/ 	.short	0x010b
        /*084e*/ 	.byte	0x05
	.zero		1


	//   ....[109]....
        /*0850*/ 	.word	0x00005ef0
        /*0854*/ 	.word	0x000000ff
        /*0858*/ 	.word	0x00000000
        /*085c*/ 	.short	0x0101
        /*085e*/ 	.byte	0x06
	.zero		1


	//   ....[110]....
        /*0860*/ 	.word	0x00005f30
        /*0864*/ 	.word	0x000000ff
        /*0868*/ 	.word	0x000000d0
        /*086c*/ 	.short	0x010a
        /*086e*/ 	.byte	0x05
	.zero		1


	//   ....[111]....
        /*0870*/ 	.word	0x00005f50
        /*0874*/ 	.word	0x000000ff
        /*0878*/ 	.word	0x000000d8
        /*087c*/ 	.short	0x010a
        /*087e*/ 	.byte	0x05
	.zero		1


	//   ....[112]....
        /*0880*/ 	.word	0x00005f70
        /*0884*/ 	.word	0x000000ff
        /*0888*/ 	.word	0x000000e0
        /*088c*/ 	.short	0x010a
        /*088e*/ 	.byte	0x05
	.zero		1


	//   ....[113]....
        /*0890*/ 	.word	0x00005fc0
        /*0894*/ 	.word	0x00000002
        /*0898*/ 	.word	0x000000e8
        /*089c*/ 	.short	0x010a
        /*089e*/ 	.byte	0xff
	.zero		1


	//   ....[114]....
        /*08a0*/ 	.word	0x000062d0
        /*08a4*/ 	.word	0x00000000
        /*08a8*/ 	.word	0x00000100
        /*08ac*/ 	.short	0x010a
        /*08ae*/ 	.byte	0xff
	.zero		1


	//   ....[115]....
        /*08b0*/ 	.word	0x000063e0
        /*08b4*/ 	.word	0x00000000
        /*08b8*/ 	.word	0x00000000
        /*08bc*/ 	.short	0x0101
        /*08be*/ 	.byte	0xff
	.zero		1


	//   ....[116]....
        /*08c0*/ 	.word	0x00006e20
        /*08c4*/ 	.word	0x000000ff
        /*08c8*/ 	.word	0x000000b0
        /*08cc*/ 	.short	0x010a
        /*08ce*/ 	.byte	0x33
	.zero		1


	//   ....[117]....
        /*08d0*/ 	.word	0x00006e30
        /*08d4*/ 	.word	0x0000003a
        /*08d8*/ 	.word	0x00000120
        /*08dc*/ 	.short	0x010a
        /*08de*/ 	.byte	0xff
	.zero		1


	//   ....[118]....
        /*08e0*/ 	.word	0x00006fa0
        /*08e4*/ 	.word	0x000000ff
        /*08e8*/ 	.word	0x000000b0
        /*08ec*/ 	.short	0x010a
        /*08ee*/ 	.byte	0x33
	.zero		1


	//   ....[119]....
        /*08f0*/ 	.word	0x00007080
        /*08f4*/ 	.word	0x0000003a
        /*08f8*/ 	.word	0x00000120
        /*08fc*/ 	.short	0x010a
        /*08fe*/ 	.byte	0xff
	.zero		1


	//   ....[120]....
        /*0900*/ 	.word	0x00007e70
        /*0904*/ 	.word	0x00000000
        /*0908*/ 	.word	0x00000000
        /*090c*/ 	.short	0x0101
        /*090e*/ 	.byte	0xff
	.zero		1


	//   ....[121]....
        /*0910*/ 	.word	0x00007e80
        /*0914*/ 	.word	0x00000002
        /*0918*/ 	.word	0x000000b0
        /*091c*/ 	.short	0x010a
        /*091e*/ 	.byte	0xff
	.zero		1


	//   ....[122]....
        /*0920*/ 	.word	0x00007f40
        /*0924*/ 	.word	0x00000002
        /*0928*/ 	.word	0x000000b0
        /*092c*/ 	.short	0x010a
        /*092e*/ 	.byte	0xff
	.zero		1


	//   ....[123]....
        /*0930*/ 	.word	0x00008d20
        /*0934*/ 	.word	0x0000006a
        /*0938*/ 	.word	0x00000000
        /*093c*/ 	.short	0x0101
        /*093e*/ 	.byte	0xff
	.zero		1


	//   ....[124]....
        /*0940*/ 	.word	0x00008d40
        /*0944*/ 	.word	0x00000000
        /*0948*/ 	.word	0x000000b0
        /*094c*/ 	.short	0x010a
        /*094e*/ 	.byte	0xff
	.zero		1


	//   ....[125]....
        /*0950*/ 	.word	0x00008df0
        /*0954*/ 	.word	0x00000000
        /*0958*/ 	.word	0x000000b0
        /*095c*/ 	.short	0x010a
        /*095e*/ 	.byte	0xff
	.zero		1


	//   ....[126]....
        /*0960*/ 	.word	0x00009b50
        /*0964*/ 	.word	0x0000006a
        /*0968*/ 	.word	0x00000000
        /*096c*/ 	.short	0x0101
        /*096e*/ 	.byte	0xff
	.zero		1


	//   ....[127]....
        /*0970*/ 	.word	0x00009b70
        /*0974*/ 	.word	0x00000000
        /*0978*/ 	.word	0x000000b0
        /*097c*/ 	.short	0x010a
        /*097e*/ 	.byte	0xff
	.zero		1


	//   ....[128]....
        /*0980*/ 	.word	0x00009c30
        /*0984*/ 	.word	0x00000000
        /*0988*/ 	.word	0x000000b0
        /*098c*/ 	.short	0x010a
        /*098e*/ 	.byte	0xff
	.zero		1


	//   ....[129]....
        /*0990*/ 	.word	0x0000aa40
        /*0994*/ 	.word	0x0000006b
        /*0998*/ 	.word	0x00000000
        /*099c*/ 	.short	0x0101
        /*099e*/ 	.byte	0xff
	.zero		1


	//   ....[130]....
        /*09a0*/ 	.word	0x0000aa60
        /*09a4*/ 	.word	0x00000000
        /*09a8*/ 	.word	0x000000b0
        /*09ac*/ 	.short	0x010a
        /*09ae*/ 	.byte	0xff
	.zero		1


	//   ....[131]....
        /*09b0*/ 	.word	0x0000ab10
        /*09b4*/ 	.word	0x00000000
        /*09b8*/ 	.word	0x000000b0
        /*09bc*/ 	.short	0x010a
        /*09be*/ 	.byte	0xff
	.zero		1


	//   ....[132]....
        /*09c0*/ 	.word	0x0000b8e0
        /*09c4*/ 	.word	0x0000006b
        /*09c8*/ 	.word	0x00000000
        /*09cc*/ 	.short	0x0101
        /*09ce*/ 	.byte	0xff
	.zero		1


	//   ....[133]....
        /*09d0*/ 	.word	0x0000b900
        /*09d4*/ 	.word	0x00000000
        /*09d8*/ 	.word	0x000000b0
        /*09dc*/ 	.short	0x010a
        /*09de*/ 	.byte	0xff
	.zero		1


	//   ....[134]....
        /*09e0*/ 	.word	0x0000b9b0
        /*09e4*/ 	.word	0x00000000
        /*09e8*/ 	.word	0x000000b0
        /*09ec*/ 	.short	0x010a
        /*09ee*/ 	.byte	0xff
	.zero		1


	//   ....[135]....
        /*09f0*/ 	.word	0x0000c7d0
        /*09f4*/ 	.word	0x0000006b
        /*09f8*/ 	.word	0x00000000
        /*09fc*/ 	.short	0x0101
        /*09fe*/ 	.byte	0xff
	.zero		1


	//   ....[136]....
        /*0a00*/ 	.word	0x0000c7f0
        /*0a04*/ 	.word	0x00000000
        /*0a08*/ 	.word	0x000000b0
        /*0a0c*/ 	.short	0x010a
        /*0a0e*/ 	.byte	0xff
	.zero		1


	//   ....[137]....
        /*0a10*/ 	.word	0x0000c8a0
        /*0a14*/ 	.word	0x00000000
        /*0a18*/ 	.word	0x000000b0
        /*0a1c*/ 	.short	0x010a
        /*0a1e*/ 	.byte	0xff
	.zero		1


	//   ....[138]....
        /*0a20*/ 	.word	0x0000d650
        /*0a24*/ 	.word	0x0000006b
        /*0a28*/ 	.word	0x00000000
        /*0a2c*/ 	.short	0x0101
        /*0a2e*/ 	.byte	0xff
	.zero		1


	//   ....[139]....
        /*0a30*/ 	.word	0x0000d670
        /*0a34*/ 	.word	0x00000000
        /*0a38*/ 	.word	0x000000b0
        /*0a3c*/ 	.short	0x010a
        /*0a3e*/ 	.byte	0xff
	.zero		1


	//   ....[140]....
        /*0a40*/ 	.word	0x0000d720
        /*0a44*/ 	.word	0x00000000
        /*0a48*/ 	.word	0x000000b0
        /*0a4c*/ 	.short	0x010a
        /*0a4e*/ 	.byte	0xff
	.zero		1


	//   ....[141]....
        /*0a50*/ 	.word	0x0000df90
        /*0a54*/ 	.word	0x000000ff
        /*0a58*/ 	.word	0x00000000
        /*0a5c*/ 	.short	0x0101
        /*0a5e*/ 	.byte	0x04
	.zero		1


	//   ....[142]....
        /*0a60*/ 	.word	0x0000e510
        /*0a64*/ 	.word	0x00000000
        /*0a68*/ 	.word	0x00000000
        /*0a6c*/ 	.short	0x0101
        /*0a6e*/ 	.byte	0xff
	.zero		1


	//   ....[143]....
        /*0a70*/ 	.word	0x0000e7a0
        /*0a74*/ 	.word	0x000000ff
        /*0a78*/ 	.word	0x00000000
        /*0a7c*/ 	.short	0x0101
        /*0a7e*/ 	.byte	0x04
	.zero		1


	//   ....[144]....
        /*0a80*/ 	.word	0x0000e7c0
        /*0a84*/ 	.word	0x00000002
        /*0a88*/ 	.word	0x00000150
        /*0a8c*/ 	.short	0x010a
        /*0a8e*/ 	.byte	0xff
	.zero		1


	//   ....[145]....
        /*0a90*/ 	.word	0x0000e820
        /*0a94*/ 	.word	0x00000002
        /*0a98*/ 	.word	0x00000058
        /*0a9c*/ 	.short	0x010a
        /*0a9e*/ 	.byte	0xff
	.zero		1


	//   ....[146]....
        /*0aa0*/ 	.word	0x0000e880
        /*0aa4*/ 	.word	0x00000002
        /*0aa8*/ 	.word	0x00000058
        /*0aac*/ 	.short	0x010a
        /*0aae*/ 	.byte	0xff
	.zero		1


	//   ....[147]....
        /*0ab0*/ 	.word	0x0000e8d0
        /*0ab4*/ 	.word	0x00000002
        /*0ab8*/ 	.word	0x00000100
        /*0abc*/ 	.short	0x010a
        /*0abe*/ 	.byte	0xff
	.zero		1


	//   ....[148]....
        /*0ac0*/ 	.word	0x0000e930
        /*0ac4*/ 	.word	0x00000000
        /*0ac8*/ 	.word	0x00000000
        /*0acc*/ 	.short	0x010a
        /*0ace*/ 	.byte	0xff
	.zero		1


	//   ....[149]....
        /*0ad0*/ 	.word	0x0000e990
        /*0ad4*/ 	.word	0x00000000
        /*0ad8*/ 	.word	0x00000000
        /*0adc*/ 	.short	0x010a
        /*0ade*/ 	.byte	0xff
	.zero		1


	//   ....[150]....
        /*0ae0*/ 	.word	0x0000e9f0
        /*0ae4*/ 	.word	0x00000000
        /*0ae8*/ 	.word	0x00000000
        /*0aec*/ 	.short	0x010a
        /*0aee*/ 	.byte	0xff
	.zero		1


	//   ....[151]....
        /*0af0*/ 	.word	0x0000ea50
        /*0af4*/ 	.word	0x00000000
        /*0af8*/ 	.word	0x00000000
        /*0afc*/ 	.short	0x010a
        /*0afe*/ 	.byte	0xff
	.zero		1


	//   ....[152]....
        /*0b00*/ 	.word	0x0000eab0
        /*0b04*/ 	.word	0x00000000
        /*0b08*/ 	.word	0x00000000
        /*0b0c*/ 	.short	0x010a
        /*0b0e*/ 	.byte	0xff
	.zero		1


	//   ....[153]....
        /*0b10*/ 	.word	0x0000eb10
        /*0b14*/ 	.word	0x00000000
        /*0b18*/ 	.word	0x00000000
        /*0b1c*/ 	.short	0x010a
        /*0b1e*/ 	.byte	0xff
	.zero		1


	//   ....[154]....
        /*0b20*/ 	.word	0x0000eb70
        /*0b24*/ 	.word	0x00000000
        /*0b28*/ 	.word	0x00000000
        /*0b2c*/ 	.short	0x010a
        /*0b2e*/ 	.byte	0xff
	.zero		1


	//   ....[155]....
        /*0b30*/ 	.word	0x0000ebd0
        /*0b34*/ 	.word	0x00000000
        /*0b38*/ 	.word	0x00000000
        /*0b3c*/ 	.short	0x010a
        /*0b3e*/ 	.byte	0xff
	.zero		1


	//   ....[156]....
        /*0b40*/ 	.word	0x0000ec30
        /*0b44*/ 	.word	0x00000000
        /*0b48*/ 	.word	0x00000000
        /*0b4c*/ 	.short	0x010a
        /*0b4e*/ 	.byte	0xff
	.zero		1


	//   ....[157]....
        /*0b50*/ 	.word	0x0000ec90
        /*0b54*/ 	.word	0x00000000
        /*0b58*/ 	.word	0x00000000
        /*0b5c*/ 	.short	0x010a
        /*0b5e*/ 	.byte	0xff
	.zero		1


	//   ....[158]....
        /*0b60*/ 	.word	0x0000ece0
        /*0b64*/ 	.word	0x00000000
        /*0b68*/ 	.word	0x00000140
        /*0b6c*/ 	.short	0x010a
        /*0b6e*/ 	.byte	0xff
	.zero		1


	//   ....[159]....
        /*0b70*/ 	.word	0x0000ed40
        /*0b74*/ 	.word	0x00000000
        /*0b78*/ 	.word	0x00000110
        /*0b7c*/ 	.short	0x010a
        /*0b7e*/ 	.byte	0xff
	.zero		1


	//   ....[160]....
        /*0b80*/ 	.word	0x0000ed90
        /*0b84*/ 	.word	0x00000000
        /*0b88*/ 	.word	0x00000100
        /*0b8c*/ 	.short	0x010a
        /*0b8e*/ 	.byte	0xff
	.zero		1


	//   ....[161]....
        /*0b90*/ 	.word	0x0000edf0
        /*0b94*/ 	.word	0x00000000
        /*0b98*/ 	.word	0x00000110
        /*0b9c*/ 	.short	0x010a
        /*0b9e*/ 	.byte	0xff
	.zero		1


	//   ....[162]....
        /*0ba0*/ 	.word	0x0000ee40
        /*0ba4*/ 	.word	0x00000000
        /*0ba8*/ 	.word	0x00000100
        /*0bac*/ 	.short	0x010a
        /*0bae*/ 	.byte	0xff
	.zero		1


	//   ....[163]....
        /*0bb0*/ 	.word	0x0000eea0
        /*0bb4*/ 	.word	0x00000002
        /*0bb8*/ 	.word	0x00000130
        /*0bbc*/ 	.short	0x010a
        /*0bbe*/ 	.byte	0xff
	.zero		1


	//   ....[164]....
        /*0bc0*/ 	.word	0x0000ef00
        /*0bc4*/ 	.word	0x00000000
        /*0bc8*/ 	.word	0x00000000
        /*0bcc*/ 	.short	0x010a
        /*0bce*/ 	.byte	0xff
	.zero		1


	//   ....[165]....
        /*0bd0*/ 	.word	0x0000ef60
        /*0bd4*/ 	.word	0x00000000
        /*0bd8*/ 	.word	0x00000000
        /*0bdc*/ 	.short	0x010a
        /*0bde*/ 	.byte	0xff
	.zero		1


	//   ....[166]....
        /*0be0*/ 	.word	0x0000efc0
        /*0be4*/ 	.word	0x00000000
        /*0be8*/ 	.word	0x00000000
        /*0bec*/ 	.short	0x010a
        /*0bee*/ 	.byte	0xff
	.zero		1


	//   ....[167]....
        /*0bf0*/ 	.word	0x0000f010
        /*0bf4*/ 	.word	0x00000000
        /*0bf8*/ 	.word	0x00000100
        /*0bfc*/ 	.short	0x010a
        /*0bfe*/ 	.byte	0xff
	.zero		1


	//   ....[168]....
        /*0c00*/ 	.word	0x0000f070
        /*0c04*/ 	.word	0x00000000
        /*0c08*/ 	.word	0x000000f8
        /*0c0c*/ 	.short	0x010a
        /*0c0e*/ 	.byte	0xff
	.zero		1


	//   ....[169]....
        /*0c10*/ 	.word	0x0000f0d0
        /*0c14*/ 	.word	0x00000000
        /*0c18*/ 	.word	0x000000d0
        /*0c1c*/ 	.short	0x010a
        /*0c1e*/ 	.byte	0xff
	.zero		1


	//   ....[170]....
        /*0c20*/ 	.word	0x0000f130
        /*0c24*/ 	.word	0x00000000
        /*0c28*/ 	.word	0x000000d8
        /*0c2c*/ 	.short	0x010a
        /*0c2e*/ 	.byte	0xff
	.zero		1


	//   ....[171]....
        /*0c30*/ 	.word	0x0000f190
        /*0c34*/ 	.word	0x00000000
        /*0c38*/ 	.word	0x000000e0
        /*0c3c*/ 	.short	0x010a
        /*0c3e*/ 	.byte	0xff
	.zero		1


	//   ....[172]....
        /*0c40*/ 	.word	0x0000f1f0
        /*0c44*/ 	.word	0x00000000
        /*0c48*/ 	.word	0x000000e8
        /*0c4c*/ 	.short	0x010a
        /*0c4e*/ 	.byte	0xff
	.zero		1


	//   ....[173]....
        /*0c50*/ 	.word	0x0000f250
        /*0c54*/ 	.word	0x00000000
        /*0c58*/ 	.word	0x000000d0
        /*0c5c*/ 	.short	0x010a
        /*0c5e*/ 	.byte	0xff
	.zero		1


	//   ....[174]....
        /*0c60*/ 	.word	0x0000f2b0
        /*0c64*/ 	.word	0x00000000
        /*0c68*/ 	.word	0x000000d8
        /*0c6c*/ 	.short	0x010a
        /*0c6e*/ 	.byte	0xff
	.zero		1


	//   ....[175]....
        /*0c70*/ 	.word	0x0000f310
        /*0c74*/ 	.word	0x00000000
        /*0c78*/ 	.word	0x000000e0
        /*0c7c*/ 	.short	0x010a
        /*0c7e*/ 	.byte	0xff
	.zero		1


	//   ....[176]....
        /*0c80*/ 	.word	0x0000f370
        /*0c84*/ 	.word	0x00000000
        /*0c88*/ 	.word	0x000000e8
        /*0c8c*/ 	.short	0x010a
        /*0c8e*/ 	.byte	0xff
	.zero		1


	//   ....[177]....
        /*0c90*/ 	.word	0x0000f3d0
        /*0c94*/ 	.word	0x00000000
        /*0c98*/ 	.word	0x000000d0
        /*0c9c*/ 	.short	0x010a
        /*0c9e*/ 	.byte	0xff
	.zero		1


	//   ....[178]....
        /*0ca0*/ 	.word	0x0000f430
        /*0ca4*/ 	.word	0x00000000
        /*0ca8*/ 	.word	0x000000d8
        /*0cac*/ 	.short	0x010a
        /*0cae*/ 	.byte	0xff
	.zero		1


	//   ....[179]....
        /*0cb0*/ 	.word	0x0000f490
        /*0cb4*/ 	.word	0x00000002
        /*0cb8*/ 	.word	0x000000e0
        /*0cbc*/ 	.short	0x010a
        /*0cbe*/ 	.byte	0xff
	.zero		1


	//   ....[180]....
        /*0cc0*/ 	.word	0x0000f4e0
        /*0cc4*/ 	.word	0x00000000
        /*0cc8*/ 	.word	0x00000100
        /*0ccc*/ 	.short	0x010a
        /*0cce*/ 	.byte	0xff
	.zero		1


	//   ....[181]....
        /*0cd0*/ 	.word	0x0000f540
        /*0cd4*/ 	.word	0x00000004
        /*0cd8*/ 	.word	0x000000b0
        /*0cdc*/ 	.short	0x010a
        /*0cde*/ 	.byte	0xff
	.zero		1


	//   ....[182]....
        /*0ce0*/ 	.word	0x0000f590
        /*0ce4*/ 	.word	0x0000003a
        /*0ce8*/ 	.word	0x00000120
        /*0cec*/ 	.short	0x010a
        /*0cee*/ 	.byte	0xff
	.zero		1


	//   ....[183]....
        /*0cf0*/ 	.word	0x0000f5e0
        /*0cf4*/ 	.word	0x00000002
        /*0cf8*/ 	.word	0x000000b0
        /*0cfc*/ 	.short	0x010a
        /*0cfe*/ 	.byte	0xff
	.zero		1


	//   ....[184]....
        /*0d00*/ 	.word	0x0000f630
        /*0d04*/ 	.word	0x00000000
        /*0d08*/ 	.word	0x000000b0
        /*0d0c*/ 	.short	0x010a
        /*0d0e*/ 	.byte	0xff
	.zero		1


	//   ....[185]....
        /*0d10*/ 	.word	0x0000f680
        /*0d14*/ 	.word	0x00000000
        /*0d18*/ 	.word	0x000000b0
        /*0d1c*/ 	.short	0x010a
        /*0d1e*/ 	.byte	0xff
	.zero		1


	//   ....[186]....
        /*0d20*/ 	.word	0x0000f6d0
        /*0d24*/ 	.word	0x00000000
        /*0d28*/ 	.word	0x000000b0
        /*0d2c*/ 	.short	0x010a
        /*0d2e*/ 	.byte	0xff
	.zero		1


	//   ....[187]....
        /*0d30*/ 	.word	0x0000f720
        /*0d34*/ 	.word	0x00000000
        /*0d38*/ 	.word	0x000000b0
        /*0d3c*/ 	.short	0x010a
        /*0d3e*/ 	.byte	0xff
	.zero		1


	//   ....[188]....
        /*0d40*/ 	.word	0x0000f770
        /*0d44*/ 	.word	0x00000000
        /*0d48*/ 	.word	0x000000b0
        /*0d4c*/ 	.short	0x010a
        /*0d4e*/ 	.byte	0xff
	.zero		1


	//   ....[189]....
        /*0d50*/ 	.word	0x0000f7c0
        /*0d54*/ 	.word	0x00000000
        /*0d58*/ 	.word	0x000000b0
        /*0d5c*/ 	.short	0x010a
        /*0d5e*/ 	.byte	0xff
	.zero		1


	//----- nvinfo : EIATTR_NUM_MBARRIERS
	.align		4
.L_47:
        /*0d60*/ 	.byte	0x03, 0x38
        /*0d62*/ 	.short	0x002c


	//----- nvinfo : EIATTR_EXIT_INSTR_OFFSETS
	.align		4
        /*0d64*/ 	.byte	0x04, 0x1c
        /*0d66*/ 	.short	(.L_49 - .L_48)


	//   ....[0]....
.L_48:
        /*0d68*/ 	.word	0x00003260


	//   ....[1]....
        /*0d6c*/ 	.word	0x00003750


	//   ....[2]....
        /*0d70*/ 	.word	0x000037b0


	//   ....[3]....
        /*0d74*/ 	.word	0x00004710


	//   ....[4]....
        /*0d78*/ 	.word	0x00005ff0


	//   ....[5]....
        /*0d7c*/ 	.word	0x00006030


	//   ....[6]....
        /*0d80*/ 	.word	0x0000e690


	//   ....[7]....
        /*0d84*/ 	.word	0x0000e710


	//   ....[8]....
        /*0d88*/ 	.word	0x0000e740


	//   ....[9]....
        /*0d8c*/ 	.word	0x0000e7b0


	//----- nvinfo : EIATTR_MAX_THREADS
	.align		4
.L_49:
        /*0d90*/ 	.byte	0x04, 0x05
        /*0d92*/ 	.short	(.L_51 - .L_50)
.L_50:
        /*0d94*/ 	.word	0x00000100
        /*0d98*/ 	.word	0x00000001
        /*0d9c*/ 	.word	0x00000001


	//----- nvinfo : EIATTR_CRS_STACK_SIZE
	.align		4
.L_51:
        /*0da0*/ 	.byte	0x04, 0x1e
        /*0da2*/ 	.short	(.L_53 - .L_52)
.L_52:
        /*0da4*/ 	.word	0x00000000


	//----- nvinfo : EIATTR_CBANK_PARAM_SIZE
	.align		4
.L_53:
        /*0da8*/ 	.byte	0x03, 0x19
        /*0daa*/ 	.short	0x0c00


	//----- nvinfo : EIATTR_PARAM_CBANK
	.align		4
        /*0dac*/ 	.byte	0x04, 0x0a
        /*0dae*/ 	.short	(.L_55 - .L_54)
	.align		4
.L_54:
        /*0db0*/ 	.word	index@(.nv.constant0._ZN7cutlass13device_kernelINS_4gemm6kernel13GemmUniversalIN4cute5tupleIJiiiiEEENS1_10collective13CollectiveMmaINS1_46MainloopSm100TmaUmmaWarpSpecializedBlockScaledILi11ELi2ELi2ENS5_IJNS4_1CILi4EEENSA_ILi2EEENSA_ILi1EEEEEEEENS5_IJNSA_ILi128EEESG_SG_EEENS5_IJNS_12float_e2m1_tENS_13float_ue4m3_tEEEENS5_IJNS5_IJlSD_lEEENS4_6LayoutINS5_IJNS5_IJNS5_IJNSA_ILi32EEESB_EEEiEEENS5_IJNS5_IJNSA_ILi16EEESB_EEEiEEENS5_IJSD_iEEEEEENS5_IJSS_NS5_IJNS5_IJNSA_ILi0EEESD_EEENSA_ILi512EEEEEENS5_IJSV_iEEEEEEEEEEESK_S12_NS4_8TiledMMAINS4_8MMA_AtomIJNS4_17SM100_MMA_MXF4_SSISI_SI_fSJ_Li128ELi128ELi16ELNS4_4UMMA5MajorE0ELS17_0ELNS16_7ScaleInE0ELS18_0EEEEEENSM_INS5_IJSD_SD_SD_EEENS5_IJSV_SV_SV_EEEEENS5_IJNS4_10UnderscoreES1E_S1E_EEEEENS5_IJNS4_23SM90_TMA_LOAD_MULTICASTES1H_EEENS5_IJNS4_14ComposedLayoutINS4_7SwizzleILi2ELi4ELi3EEENS4_18smem_ptr_flag_bitsILi4EEENSM_INS5_IJNSA_ILi8EEESG_EEENS5_IJSG_SD_EEEEEEENSM_INS5_IJNS5_IJNS5_IJSO_SD_EEESR_EEESD_NS5_IJSD_SC_EEEEEENS5_IJNS5_IJNS5_IJSR_SX_EEESW_EEESV_NS5_IJSB_SX_EEEEEEEEEEEvNS4_8identityES1I_S22_vS23_EENS_8epilogue10collective18CollectiveEpilogueINS25_23Sm100TmaWarpSpecializedILi4ELi2ELi16ELb1ELb0EEEJNS5_IJNSA_ILi64EEESG_SG_EEENS5_IJNSM_IS2A_SD_EENSM_INS5_IJSQ_SC_EEENS5_IJSD_S2A_EEEEEEEENS_10bfloat16_tESL_S2H_SL_NS25_6fusion15FusionCallbacksIS29_NS2I_17LinearCombinationIS2H_fS2H_fLNS_15FloatRoundStyleE2EEES2B_S2G_JEEENS4_5SM1004TMEM4LOAD26SM100_TMEM_LOAD_32dp32b16xENS4_13SM90_TMA_LOADENS1J_INS1K_ILi1ELi4ELi3EEENS1M_ILi16EEENSM_INS5_IJS1O_SQ_EEENS5_IJSQ_SD_EEEEEEENS4_39AutoVectorizingCopyWithAssumedAlignmentILi128EEENS4_14SM90_TMA_STOREES2Y_S30_S30_EEEvvEEEEvNT_6ParamsE)
        /*0db4*/ 	.short	0x0380
        /*0db6*/ 	.short	0x0c00


	//----- nvinfo : EIATTR_SW_WAR
	.align		4
.L_55:
        /*0db8*/ 	.byte	0x04, 0x36
        /*0dba*/ 	.short	(.L_57 - .L_56)
.L_56:
        /*0dbc*/ 	.word	0x00000008
.L_57:


//--------------------- .nv.callgraph             --------------------------
	.section	.nv.callgraph,"",@"SHT_CUDA_CALLGRAPH"
	.align	4
	.sectionentsize	8
	.align		4
        /*0000*/ 	.word	0x00000000
	.align		4
        /*0004*/ 	.word	0xffffffff
	.align		4
        /*0008*/ 	.word	index@(_ZN7cutlass13device_kernelINS_4gemm6kernel13GemmUniversalIN4cute5tupleIJiiiiEEENS1_10collective13CollectiveMmaINS1_46MainloopSm100TmaUmmaWarpSpecializedBlockScaledILi11ELi2ELi2ENS5_IJNS4_1CILi4EEENSA_ILi2EEENSA_ILi1EEEEEEEENS5_IJNSA_ILi128EEESG_SG_EEENS5_IJNS_12float_e2m1_tENS_13float_ue4m3_tEEEENS5_IJNS5_IJlSD_lEEENS4_6LayoutINS5_IJNS5_IJNS5_IJNSA_ILi32EEESB_EEEiEEENS5_IJNS5_IJNSA_ILi16EEESB_EEEiEEENS5_IJSD_iEEEEEENS5_IJSS_NS5_IJNS5_IJNSA_ILi0EEESD_EEENSA_ILi512EEEEEENS5_IJSV_iEEEEEEEEEEESK_S12_NS4_8TiledMMAINS4_8MMA_AtomIJNS4_17SM100_MMA_MXF4_SSISI_SI_fSJ_Li128ELi128ELi16ELNS4_4UMMA5MajorE0ELS17_0ELNS16_7ScaleInE0ELS18_0EEEEEENSM_INS5_IJSD_SD_SD_EEENS5_IJSV_SV_SV_EEEEENS5_IJNS4_10UnderscoreES1E_S1E_EEEEENS5_IJNS4_23SM90_TMA_LOAD_MULTICASTES1H_EEENS5_IJNS4_14ComposedLayoutINS4_7SwizzleILi2ELi4ELi3EEENS4_18smem_ptr_flag_bitsILi4EEENSM_INS5_IJNSA_ILi8EEESG_EEENS5_IJSG_SD_EEEEEEENSM_INS5_IJNS5_IJNS5_IJSO_SD_EEESR_EEESD_NS5_IJSD_SC_EEEEEENS5_IJNS5_IJNS5_IJSR_SX_EEESW_EEESV_NS5_IJSB_SX_EEEEEEEEEEEvNS4_8identityES1I_S22_vS23_EENS_8epilogue10collective18CollectiveEpilogueINS25_23Sm100TmaWarpSpecializedILi4ELi2ELi16ELb1ELb0EEEJNS5_IJNSA_ILi64EEESG_SG_EEENS5_IJNSM_IS2A_SD_EENSM_INS5_IJSQ_SC_EEENS5_IJSD_S2A_EEEEEEEENS_10bfloat16_tESL_S2H_SL_NS25_6fusion15FusionCallbacksIS29_NS2I_17LinearCombinationIS2H_fS2H_fLNS_15FloatRoundStyleE2EEES2B_S2G_JEEENS4_5SM1004TMEM4LOAD26SM100_TMEM_LOAD_32dp32b16xENS4_13SM90_TMA_LOADENS1J_INS1K_ILi1ELi4ELi3EEENS1M_ILi16EEENSM_INS5_IJS1O_SQ_EEENS5_IJSQ_SD_EEEEEEENS4_39AutoVectorizingCopyWithAssumedAlignmentILi128EEENS4_14SM90_TMA_STOREES2Y_S30_S30_EEEvvEEEEvNT_6ParamsE)
	.align		4
        /*000c*/ 	.word	index@(__assertfail)
	.align		4
        /*0010*/ 	.word	0x00000000
	.align		4
        /*0014*/ 	.word	0xfffffffe
	.align		4
        /*0018*/ 	.word	0x00000000
	.align		4
        /*001c*/ 	.word	0xfffffffd
	.align		4
        /*0020*/ 	.word	0x00000000
	.align		4
        /*0024*/ 	.word	0xfffffffc


//--------------------- .nv.constant4             --------------------------
	.section	.nv.constant4,"a",@progbits
	.align	8
	.align		8
.nv.constant4:
        /*0000*/ 	.dword	__assertfail
	.align		8
        /*0008*/ 	.dword	__unnamed_1
	.align		8
        /*0010*/ 	.dword	__unnamed_2
	.align		8
        /*0018*/ 	.dword	_ZN40_INTERNAL_9269276c_4_k_cu_d5d34c31_187244cuda3std3__45__cpo5beginE
	.align		8
        /*0020*/ 	.dword	_ZN40_INTERNAL_9269276c_4_k_cu_d5d34c31_187244cuda3std3__45__cpo3endE
	.align		8
        /*0028*/ 	.dword	_ZN40_INTERNAL_9269276c_4_k_cu_d5d34c31_187244cuda3std3__45__cpo6cbeginE
	.align		8
        /*0030*/ 	.dword	_ZN40_INTERNAL_9269276c_4_k_cu_d5d34c31_187244cuda3std3__45__cpo4cendE
	.align		8
        /*0038*/ 	.dword	_ZN40_INTERNAL_9269276c_4_k_cu_d5d34c31_187244cuda3std3__442_GLOBAL__N__9269276c_4_k_cu_d5d34c31_187246ignoreE
	.align		8
        /*0040*/ 	.dword	_ZN40_INTERNAL_9269276c_4_k_cu_d5d34c31_187244cuda3std3__419piecewise_constructE
	.align		8
        /*0048*/ 	.dword	_ZN40_INTERNAL_9269276c_4_k_cu_d5d34c31_187244cuda3std3__48in_placeE
	.align		8
        /*0050*/ 	.dword	_ZN40_INTERNAL_9269276c_4_k_cu_d5d34c31_187244cuda3std6ranges3__45__cpo4swapE
	.align		8
        /*0058*/ 	.dword	_ZN40_INTERNAL_9269276c_4_k_cu_d5d34c31_187244cuda3std6ranges3__45__cpo9iter_moveE
	.align		8
        /*0060*/ 	.dword	_ZN40_INTERNAL_9269276c_4_k_cu_d5d34c31_187244cute7productE
	.align		8
        /*0068*/ 	.dword	_ZN40_INTERNAL_9269276c_4_k_cu_d5d34c31_187244cute1_E
	.align		8
        /*0070*/ 	.dword	$str$25
	.align		8
        /*0078*/ 	.dword	$str$26
	.align		8
        /*0080*/ 	.dword	$str$29
	.align		8
        /*0088*/ 	.dword	$str$30


//--------------------- .text._ZN7cutlass13device_kernelINS_4gemm6kernel13GemmUniversalIN4cute5tupleIJiiiiEEENS1_10collective13CollectiveMmaINS1_46MainloopSm100TmaUmmaWarpSpecializedBlockScaledILi11ELi2ELi2ENS5_IJNS4_1CILi4EEENSA_ILi2EEENSA_ILi1EEEEEEEENS5_IJNSA_ILi128EEESG_SG_EEENS5_IJNS_12float_e2m1_tENS_13float_ue4m3_tEEEENS5_IJNS5_IJlSD_lEEENS4_6LayoutINS5_IJNS5_IJNS5_IJNSA_ILi32EEESB_EEEiEEENS5_IJNS5_IJNSA_ILi16EEESB_EEEiEEENS5_IJSD_iEEEEEENS5_IJSS_NS5_IJNS5_IJNSA_ILi0EEESD_EEENSA_ILi512EEEEEENS5_IJSV_iEEEEEEEEEEESK_S12_NS4_8TiledMMAINS4_8MMA_AtomIJNS4_17SM100_MMA_MXF4_SSISI_SI_fSJ_Li128ELi128ELi16ELNS4_4UMMA5MajorE0ELS17_0ELNS16_7ScaleInE0ELS18_0EEEEEENSM_INS5_IJSD_SD_SD_EEENS5_IJSV_SV_SV_EEEEENS5_IJNS4_10UnderscoreES1E_S1E_EEEEENS5_IJNS4_23SM90_TMA_LOAD_MULTICASTES1H_EEENS5_IJNS4_14ComposedLayoutINS4_7SwizzleILi2ELi4ELi3EEENS4_18smem_ptr_flag_bitsILi4EEENSM_INS5_IJNSA_ILi8EEESG_EEENS5_IJSG_SD_EEEEEEENSM_INS5_IJNS5_IJNS5_IJSO_SD_EEESR_EEESD_NS5_IJSD_SC_EEEEEENS5_IJNS5_IJNS5_IJSR_SX_EEESW_EEESV_NS5_IJSB_SX_EEEEEEEEEEEvNS4_8identityES1I_S22_vS23_EENS_8epilogue10collective18CollectiveEpilogueINS25_23Sm100TmaWarpSpecializedILi4ELi2ELi16ELb1ELb0EEEJNS5_IJNSA_ILi64EEESG_SG_EEENS5_IJNSM_IS2A_SD_EENSM_INS5_IJSQ_SC_EEENS5_IJSD_S2A_EEEEEEEENS_10bfloat16_tESL_S2H_SL_NS25_6fusion15FusionCallbacksIS29_NS2I_17LinearCombinationIS2H_fS2H_fLNS_15FloatRoundStyleE2EEES2B_S2G_JEEENS4_5SM1004TMEM4LOAD26SM100_TMEM_LOAD_32dp32b16xENS4_13SM90_TMA_LOADENS1J_INS1K_ILi1ELi4ELi3EEENS1M_ILi16EEENSM_INS5_IJS1O_SQ_EEENS5_IJSQ_SD_EEEEEEENS4_39AutoVectorizingCopyWithAssumedAlignmentILi128EEENS4_14SM90_TMA_STOREES2Y_S30_S30_EEEvvEEEEvNT_6ParamsE --------------------------
	.section	.text._ZN7cutlass13device_kernelINS_4gemm6kernel13GemmUniversalIN4cute5tupleIJiiiiEEENS1_10collective13CollectiveMmaINS1_46MainloopSm100TmaUmmaWarpSpecializedBlockScaledILi11ELi2ELi2ENS5_IJNS4_1CILi4EEENSA_ILi2EEENSA_ILi1EEEEEEEENS5_IJNSA_ILi128EEESG_SG_EEENS5_IJNS_12float_e2m1_tENS_13float_ue4m3_tEEEENS5_IJNS5_IJlSD_lEEENS4_6LayoutINS5_IJNS5_IJNS5_IJNSA_ILi32EEESB_EEEiEEENS5_IJNS5_IJNSA_ILi16EEESB_EEEiEEENS5_IJSD_iEEEEEENS5_IJSS_NS5_IJNS5_IJNSA_ILi0EEESD_EEENSA_ILi512EEEEEENS5_IJSV_iEEEEEEEEEEESK_S12_NS4_8TiledMMAINS4_8MMA_AtomIJNS4_17SM100_MMA_MXF4_SSISI_SI_fSJ_Li128ELi128ELi16ELNS4_4UMMA5MajorE0ELS17_0ELNS16_7ScaleInE0ELS18_0EEEEEENSM_INS5_IJSD_SD_SD_EEENS5_IJSV_SV_SV_EEEEENS5_IJNS4_10UnderscoreES1E_S1E_EEEEENS5_IJNS4_23SM90_TMA_LOAD_MULTICASTES1H_EEENS5_IJNS4_14ComposedLayoutINS4_7SwizzleILi2ELi4ELi3EEENS4_18smem_ptr_flag_bitsILi4EEENSM_INS5_IJNSA_ILi8EEESG_EEENS5_IJSG_SD_EEEEEEENSM_INS5_IJNS5_IJNS5_IJSO_SD_EEESR_EEESD_NS5_IJSD_SC_EEEEEENS5_IJNS5_IJNS5_IJSR_SX_EEESW_EEESV_NS5_IJSB_SX_EEEEEEEEEEEvNS4_8identityES1I_S22_vS23_EENS_8epilogue10collective18CollectiveEpilogueINS25_23Sm100TmaWarpSpecializedILi4ELi2ELi16ELb1ELb0EEEJNS5_IJNSA_ILi64EEESG_SG_EEENS5_IJNSM_IS2A_SD_EENSM_INS5_IJSQ_SC_EEENS5_IJSD_S2A_EEEEEEEENS_10bfloat16_tESL_S2H_SL_NS25_6fusion15FusionCallbacksIS29_NS2I_17LinearCombinationIS2H_fS2H_fLNS_15FloatRoundStyleE2EEES2B_S2G_JEEENS4_5SM1004TMEM4LOAD26SM100_TMEM_LOAD_32dp32b16xENS4_13SM90_TMA_LOADENS1J_INS1K_ILi1ELi4ELi3EEENS1M_ILi16EEENSM_INS5_IJS1O_SQ_EEENS5_IJSQ_SD_EEEEEEENS4_39AutoVectorizingCopyWithAssumedAlignmentILi128EEENS4_14SM90_TMA_STOREES2Y_S30_S30_EEEvvEEEEvNT_6ParamsE,"ax",@progbits
	.align	128
.text._ZN7cutlass13device_kernelINS_4gemm6kernel13GemmUniversalIN4cute5tupleIJiiiiEEENS1_10collective13CollectiveMmaINS1_46MainloopSm100TmaUmmaWarpSpecializedBlockScaledILi11ELi2ELi2ENS5_IJNS4_1CILi4EEENSA_ILi2EEENSA_ILi1EEEEEEEENS5_IJNSA_ILi128EEESG_SG_EEENS5_IJNS_12float_e2m1_tENS_13float_ue4m3_tEEEENS5_IJNS5_IJlSD_lEEENS4_6LayoutINS5_IJNS5_IJNS5_IJNSA_ILi32EEESB_EEEiEEENS5_IJNS5_IJNSA_ILi16EEESB_EEEiEEENS5_IJSD_iEEEEEENS5_IJSS_NS5_IJNS5_IJNSA_ILi0EEESD_EEENSA_ILi512EEEEEENS5_IJSV_iEEEEEEEEEEESK_S12_NS4_8TiledMMAINS4_8MMA_AtomIJNS4_17SM100_MMA_MXF4_SSISI_SI_fSJ_Li128ELi128ELi16ELNS4_4UMMA5MajorE0ELS17_0ELNS16_7ScaleInE0ELS18_0EEEEEENSM_INS5_IJSD_SD_SD_EEENS5_IJSV_SV_SV_EEEEENS5_IJNS4_10UnderscoreES1E_S1E_EEEEENS5_IJNS4_23SM90_TMA_LOAD_MULTICASTES1H_EEENS5_IJNS4_14ComposedLayoutINS4_7SwizzleILi2ELi4ELi3EEENS4_18smem_ptr_flag_bitsILi4EEENSM_INS5_IJNSA_ILi8EEESG_EEENS5_IJSG_SD_EEEEEEENSM_INS5_IJNS5_IJNS5_IJSO_SD_EEESR_EEESD_NS5_IJSD_SC_EEEEEENS5_IJNS5_IJNS5_IJSR_SX_EEESW_EEESV_NS5_IJSB_SX_EEEEEEEEEEEvNS4_8identityES1I_S22_vS23_EENS_8epilogue10collective18CollectiveEpilogueINS25_23Sm100TmaWarpSpecializedILi4ELi2ELi16ELb1ELb0EEEJNS5_IJNSA_ILi64EEESG_SG_EEENS5_IJNSM_IS2A_SD_EENSM_INS5_IJSQ_SC_EEENS5_IJSD_S2A_EEEEEEEENS_10bfloat16_tESL_S2H_SL_NS25_6fusion15FusionCallbacksIS29_NS2I_17LinearCombinationIS2H_fS2H_fLNS_15FloatRoundStyleE2EEES2B_S2G_JEEENS4_5SM1004TMEM4LOAD26SM100_TMEM_LOAD_32dp32b16xENS4_13SM90_TMA_LOADENS1J_INS1K_ILi1ELi4ELi3EEENS1M_ILi16EEENSM_INS5_IJS1O_SQ_EEENS5_IJSQ_SD_EEEEEEENS4_39AutoVectorizingCopyWithAssumedAlignmentILi128EEENS4_14SM90_TMA_STOREES2Y_S30_S30_EEEvvEEEEvNT_6ParamsE:
        .type           _ZN7cutlass13device_kernelINS_4gemm6kernel13GemmUniversalIN4cute5tupleIJiiiiEEENS1_10collective13CollectiveMmaINS1_46MainloopSm100TmaUmmaWarpSpecializedBlockScaledILi11ELi2ELi2ENS5_IJNS4_1CILi4EEENSA_ILi2EEENSA_ILi1EEEEEEEENS5_IJNSA_ILi128EEESG_SG_EEENS5_IJNS_12float_e2m1_tENS_13float_ue4m3_tEEEENS5_IJNS5_IJlSD_lEEENS4_6LayoutINS5_IJNS5_IJNS5_IJNSA_ILi32EEESB_EEEiEEENS5_IJNS5_IJNSA_ILi16EEESB_EEEiEEENS5_IJSD_iEEEEEENS5_IJSS_NS5_IJNS5_IJNSA_ILi0EEESD_EEENSA_ILi512EEEEEENS5_IJSV_iEEEEEEEEEEESK_S12_NS4_8TiledMMAINS4_8MMA_AtomIJNS4_17SM100_MMA_MXF4_SSISI_SI_fSJ_Li128ELi128ELi16ELNS4_4UMMA5MajorE0ELS17_0ELNS16_7ScaleInE0ELS18_0EEEEEENSM_INS5_IJSD_SD_SD_EEENS5_IJSV_SV_SV_EEEEENS5_IJNS4_10UnderscoreES1E_S1E_EEEEENS5_IJNS4_23SM90_TMA_LOAD_MULTICASTES1H_EEENS5_IJNS4_14ComposedLayoutINS4_7SwizzleILi2ELi4ELi3EEENS4_18smem_ptr_flag_bitsILi4EEENSM_INS5_IJNSA_ILi8EEESG_EEENS5_IJSG_SD_EEEEEEENSM_INS5_IJNS5_IJNS5_IJSO_SD_EEESR_EEESD_NS5_IJSD_SC_EEEEEENS5_IJNS5_IJNS5_IJSR_SX_EEESW_EEESV_NS5_IJSB_SX_EEEEEEEEEEEvNS4_8identityES1I_S22_vS23_EENS_8epilogue10collective18CollectiveEpilogueINS25_23Sm100TmaWarpSpecializedILi4ELi2ELi16ELb1ELb0EEEJNS5_IJNSA_ILi64EEESG_SG_EEENS5_IJNSM_IS2A_SD_EENSM_INS5_IJSQ_SC_EEENS5_IJSD_S2A_EEEEEEEENS_10bfloat16_tESL_S2H_SL_NS25_6fusion15FusionCallbacksIS29_NS2I_17LinearCombinationIS2H_fS2H_fLNS_15FloatRoundStyleE2EEES2B_S2G_JEEENS4_5SM1004TMEM4LOAD26SM100_TMEM_LOAD_32dp32b16xENS4_13SM90_TMA_LOADENS1J_INS1K_ILi1ELi4ELi3EEENS1M_ILi16EEENSM_INS5_IJS1O_SQ_EEENS5_IJSQ_SD_EEEEEEENS4_39AutoVectorizingCopyWithAssumedAlignmentILi128EEENS4_14SM90_TMA_STOREES2Y_S30_S30_EEEvvEEEEvNT_6ParamsE,@function
        .size           _ZN7cutlass13device_kernelINS_4gemm6kernel13GemmUniversalIN4cute5tupleIJiiiiEEENS1_10collective13CollectiveMmaINS1_46MainloopSm100TmaUmmaWarpSpecializedBlockScaledILi11ELi2ELi2ENS5_IJNS4_1CILi4EEENSA_ILi2EEENSA_ILi1EEEEEEEENS5_IJNSA_ILi128EEESG_SG_EEENS5_IJNS_12float_e2m1_tENS_13float_ue4m3_tEEEENS5_IJNS5_IJlSD_lEEENS4_6LayoutINS5_IJNS5_IJNS5_IJNSA_ILi32EEESB_EEEiEEENS5_IJNS5_IJNSA_ILi16EEESB_EEEiEEENS5_IJSD_iEEEEEENS5_IJSS_NS5_IJNS5_IJNSA_ILi0EEESD_EEENSA_ILi512EEEEEENS5_IJSV_iEEEEEEEEEEESK_S12_NS4_8TiledMMAINS4_8MMA_AtomIJNS4_17SM100_MMA_MXF4_SSISI_SI_fSJ_Li128ELi128ELi16ELNS4_4UMMA5MajorE0ELS17_0ELNS16_7ScaleInE0ELS18_0EEEEEENSM_INS5_IJSD_SD_SD_EEENS5_IJSV_SV_SV_EEEEENS5_IJNS4_10UnderscoreES1E_S1E_EEEEENS5_IJNS4_23SM90_TMA_LOAD_MULTICASTES1H_EEENS5_IJNS4_14ComposedLayoutINS4_7SwizzleILi2ELi4ELi3EEENS4_18smem_ptr_flag_bitsILi4EEENSM_INS5_IJNSA_ILi8EEESG_EEENS5_IJSG_SD_EEEEEEENSM_INS5_IJNS5_IJNS5_IJSO_SD_EEESR_EEESD_NS5_IJSD_SC_EEEEEENS5_IJNS5_IJNS5_IJSR_SX_EEESW_EEESV_NS5_IJSB_SX_EEEEEEEEEEEvNS4_8identityES1I_S22_vS23_EENS_8epilogue10collective18CollectiveEpilogueINS25_23Sm100TmaWarpSpecializedILi4ELi2ELi16ELb1ELb0EEEJNS5_IJNSA_ILi64EEESG_SG_EEENS5_IJNSM_IS2A_SD_EENSM_INS5_IJSQ_SC_EEENS5_IJSD_S2A_EEEEEEEENS_10bfloat16_tESL_S2H_SL_NS25_6fusion15FusionCallbacksIS29_NS2I_17LinearCombinationIS2H_fS2H_fLNS_15FloatRoundStyleE2EEES2B_S2G_JEEENS4_5SM1004TMEM4LOAD26SM100_TMEM_LOAD_32dp32b16xENS4_13SM90_TMA_LOADENS1J_INS1K_ILi1ELi4ELi3EEENS1M_ILi16EEENSM_INS5_IJS1O_SQ_EEENS5_IJSQ_SD_EEEEEEENS4_39AutoVectorizingCopyWithAssumedAlignmentILi128EEENS4_14SM90_TMA_STOREES2Y_S30_S30_EEEvvEEEEvNT_6ParamsE,(.L_x_263 - _ZN7cutlass13device_kernelINS_4gemm6kernel13GemmUniversalIN4cute5tupleIJiiiiEEENS1_10collective13CollectiveMmaINS1_46MainloopSm100TmaUmmaWarpSpecializedBlockScaledILi11ELi2ELi2ENS5_IJNS4_1CILi4EEENSA_ILi2EEENSA_ILi1EEEEEEEENS5_IJNSA_ILi128EEESG_SG_EEENS5_IJNS_12float_e2m1_tENS_13float_ue4m3_tEEEENS5_IJNS5_IJlSD_lEEENS4_6LayoutINS5_IJNS5_IJNS5_IJNSA_ILi32EEESB_EEEiEEENS5_IJNS5_IJNSA_ILi16EEESB_EEEiEEENS5_IJSD_iEEEEEENS5_IJSS_NS5_IJNS5_IJNSA_ILi0EEESD_EEENSA_ILi512EEEEEENS5_IJSV_iEEEEEEEEEEESK_S12_NS4_8TiledMMAINS4_8MMA_AtomIJNS4_17SM100_MMA_MXF4_SSISI_SI_fSJ_Li128ELi128ELi16ELNS4_4UMMA5MajorE0ELS17_0ELNS16_7ScaleInE0ELS18_0EEEEEENSM_INS5_IJSD_SD_SD_EEENS5_IJSV_SV_SV_EEEEENS5_IJNS4_10UnderscoreES1E_S1E_EEEEENS5_IJNS4_23SM90_TMA_LOAD_MULTICASTES1H_EEENS5_IJNS4_14ComposedLayoutINS4_7SwizzleILi2ELi4ELi3EEENS4_18smem_ptr_flag_bitsILi4EEENSM_INS5_IJNSA_ILi8EEESG_EEENS5_IJSG_SD_EEEEEEENSM_INS5_IJNS5_IJNS5_IJSO_SD_EEESR_EEESD_NS5_IJSD_SC_EEEEEENS5_IJNS5_IJNS5_IJSR_SX_EEESW_EEESV_NS5_IJSB_SX_EEEEEEEEEEEvNS4_8identityES1I_S22_vS23_EENS_8epilogue10collective18CollectiveEpilogueINS25_23Sm100TmaWarpSpecializedILi4ELi2ELi16ELb1ELb0EEEJNS5_IJNSA_ILi64EEESG_SG_EEENS5_IJNSM_IS2A_SD_EENSM_INS5_IJSQ_SC_EEENS5_IJSD_S2A_EEEEEEEENS_10bfloat16_tESL_S2H_SL_NS25_6fusion15FusionCallbacksIS29_NS2I_17LinearCombinationIS2H_fS2H_fLNS_15FloatRoundStyleE2EEES2B_S2G_JEEENS4_5SM1004TMEM4LOAD26SM100_TMEM_LOAD_32dp32b16xENS4_13SM90_TMA_LOADENS1J_INS1K_ILi1ELi4ELi3EEENS1M_ILi16EEENSM_INS5_IJS1O_SQ_EEENS5_IJSQ_SD_EEEEEEENS4_39AutoVectorizingCopyWithAssumedAlignmentILi128EEENS4_14SM90_TMA_STOREES2Y_S30_S30_EEEvvEEEEvNT_6ParamsE)
        .other          _ZN7cutlass13device_kernelINS_4gemm6kernel13GemmUniversalIN4cute5tupleIJiiiiEEENS1_10collective13CollectiveMmaINS1_46MainloopSm100TmaUmmaWarpSpecializedBlockScaledILi11ELi2ELi2ENS5_IJNS4_1CILi4EEENSA_ILi2EEENSA_ILi1EEEEEEEENS5_IJNSA_ILi128EEESG_SG_EEENS5_IJNS_12float_e2m1_tENS_13float_ue4m3_tEEEENS5_IJNS5_IJlSD_lEEENS4_6LayoutINS5_IJNS5_IJNS5_IJNSA_ILi32EEESB_EEEiEEENS5_IJNS5_IJNSA_ILi16EEESB_EEEiEEENS5_IJSD_iEEEEEENS5_IJSS_NS5_IJNS5_IJNSA_ILi0EEESD_EEENSA_ILi512EEEEEENS5_IJSV_iEEEEEEEEEEESK_S12_NS4_8TiledMMAINS4_8MMA_AtomIJNS4_17SM100_MMA_MXF4_SSISI_SI_fSJ_Li128ELi128ELi16ELNS4_4UMMA5MajorE0ELS17_0ELNS16_7ScaleInE0ELS18_0EEEEEENSM_INS5_IJSD_SD_SD_EEENS5_IJSV_SV_SV_EEEEENS5_IJNS4_10UnderscoreES1E_S1E_EEEEENS5_IJNS4_23SM90_TMA_LOAD_MULTICASTES1H_EEENS5_IJNS4_14ComposedLayoutINS4_7SwizzleILi2ELi4ELi3EEENS4_18smem_ptr_flag_bitsILi4EEENSM_INS5_IJNSA_ILi8EEESG_EEENS5_IJSG_SD_EEEEEEENSM_INS5_IJNS5_IJNS5_IJSO_SD_EEESR_EEESD_NS5_IJSD_SC_EEEEEENS5_IJNS5_IJNS5_IJSR_SX_EEESW_EEESV_NS5_IJSB_SX_EEEEEEEEEEEvNS4_8identityES1I_S22_vS23_EENS_8epilogue10collective18CollectiveEpilogueINS25_23Sm100TmaWarpSpecializedILi4ELi2ELi16ELb1ELb0EEEJNS5_IJNSA_ILi64EEESG_SG_EEENS5_IJNSM_IS2A_SD_EENSM_INS5_IJSQ_SC_EEENS5_IJSD_S2A_EEEEEEEENS_10bfloat16_tESL_S2H_SL_NS25_6fusion15FusionCallbacksIS29_NS2I_17LinearCombinationIS2H_fS2H_fLNS_15FloatRoundStyleE2EEES2B_S2G_JEEENS4_5SM1004TMEM4LOAD26SM100_TMEM_LOAD_32dp32b16xENS4_13SM90_TMA_LOADENS1J_INS1K_ILi1ELi4ELi3EEENS1M_ILi16EEENSM_INS5_IJS1O_SQ_EEENS5_IJSQ_SD_EEEEEEENS4_39AutoVectorizingCopyWithAssumedAlignmentILi128EEENS4_14SM90_TMA_STOREES2Y_S30_S30_EEEvvEEEEvNT_6ParamsE,@"STO_CUDA_ENTRY STV_DEFAULT"
_ZN7cutlass13device_kernelINS_4gemm6kernel13GemmUniversalIN4cute5tupleIJiiiiEEENS1_10collective13CollectiveMmaINS1_46MainloopSm100TmaUmmaWarpSpecializedBlockScaledILi11ELi2ELi2ENS5_IJNS4_1CILi4EEENSA_ILi2EEENSA_ILi1EEEEEEEENS5_IJNSA_ILi128EEESG_SG_EEENS5_IJNS_12float_e2m1_tENS_13float_ue4m3_tEEEENS5_IJNS5_IJlSD_lEEENS4_6LayoutINS5_IJNS5_IJNS5_IJNSA_ILi32EEESB_EEEiEEENS5_IJNS5_IJNSA_ILi16EEESB_EEEiEEENS5_IJSD_iEEEEEENS5_IJSS_NS5_IJNS5_IJNSA_ILi0EEESD_EEENSA_ILi512EEEEEENS5_IJSV_iEEEEEEEEEEESK_S12_NS4_8TiledMMAINS4_8MMA_AtomIJNS4_17SM100_MMA_MXF4_SSISI_SI_fSJ_Li128ELi128ELi16ELNS4_4UMMA5MajorE0ELS17_0ELNS16_7ScaleInE0ELS18_0EEEEEENSM_INS5_IJSD_SD_SD_EEENS5_IJSV_SV_SV_EEEEENS5_IJNS4_10UnderscoreES1E_S1E_EEEEENS5_IJNS4_23SM90_TMA_LOAD_MULTICASTES1H_EEENS5_IJNS4_14ComposedLayoutINS4_7SwizzleILi2ELi4ELi3EEENS4_18smem_ptr_flag_bitsILi4EEENSM_INS5_IJNSA_ILi8EEESG_EEENS5_IJSG_SD_EEEEEEENSM_INS5_IJNS5_IJNS5_IJSO_SD_EEESR_EEESD_NS5_IJSD_SC_EEEEEENS5_IJNS5_IJNS5_IJSR_SX_EEESW_EEESV_NS5_IJSB_SX_EEEEEEEEEEEvNS4_8identityES1I_S22_vS23_EENS_8epilogue10collective18CollectiveEpilogueINS25_23Sm100TmaWarpSpecializedILi4ELi2ELi16ELb1ELb0EEEJNS5_IJNSA_ILi64EEESG_SG_EEENS5_IJNSM_IS2A_SD_EENSM_INS5_IJSQ_SC_EEENS5_IJSD_S2A_EEEEEEEENS_10bfloat16_tESL_S2H_SL_NS25_6fusion15FusionCallbacksIS29_NS2I_17LinearCombinationIS2H_fS2H_fLNS_15FloatRoundStyleE2EEES2B_S2G_JEEENS4_5SM1004TMEM4LOAD26SM100_TMEM_LOAD_32dp32b16xENS4_13SM90_TMA_LOADENS1J_INS1K_ILi1ELi4ELi3EEENS1M_ILi16EEENSM_INS5_IJS1O_SQ_EEENS5_IJSQ_SD_EEEEEEENS4_39AutoVectorizingCopyWithAssumedAlignmentILi128EEENS4_14SM90_TMA_STOREES2Y_S30_S30_EEEvvEEEEvNT_6ParamsE:
[----:B------:R-:W1:Y:S01]  /*0000*/  LDC R1, c[0x0][0x37c] ;  /* 0x0000df00ff017b82 */ /* 0x000e620000000800 */
[----:B------:R-:W2:Y:S01]  /*0010*/  S2R R3, SR_TID.X ;  /* 0x0000000000037919 */ /* 0x000ea20000002100 */
[----:B------:R-:W3:Y:S01]  /*0020*/  LDCU.64 UR4, c[0x0][0xc90] ;  /* 0x00019200ff0477ac */ /* 0x000ee20008000a00 */
[----:B------:R-:W-:Y:S02]  /*0030*/  PRMT R86, RZ, 0x7610, R86 ;  /* 0x00007610ff567816 */ /* 0x000fe40000000056 */
[----:B------:R-:W-:Y:S01]  /*0040*/  ELECT P5, URZ, PT ;  /* 0x0000000000ff782f */ /* 0x000fe200038a0000 */
[----:B------:R-:W4:Y:S01]  /*0050*/  LDCU.64 UR46, c[0x0][0x358] ;  /* 0x00006b00ff2e77ac */ /* 0x000f220008000a00 */
[----:B---3--:R-:W-:-:S04]  /*0060*/  UISETP.NE.U32.AND UP0, UPT, UR4, URZ, UPT ;  /* 0x000000ff0400728c */ /* 0x008fc8000bf05070 */
[----:B------:R-:W-:Y:S01]  /*0070*/  UISETP.NE.AND.EX UP0, UPT, UR5, URZ, UPT, UP0 ;  /* 0x000000ff0500728c */ /* 0x000fe2000bf05300 */
[----:B--2---:R-:W-:-:S05]  /*0080*/  SHF.R.U32.HI R99, RZ, 0x5, R3 ;  /* 0x00000005ff637819 */ /* 0x004fca0000011603 */
[----:B------:R-:W2:Y:S02]  /*0090*/  SHFL.IDX PT, R0, R99, RZ, 0x1f ;  /* 0x00001fff63007589 */ /* 0x000ea400000e0000 */
[----:B--2---:R-:W-:Y:S01]  /*00a0*/  R2UR UR13, R0 ;  /* 0x00000000000d72ca */ /* 0x004fe200000e0000 */
[----:B-1--4-:R-:W-:-:S14]  /*00b0*/  BRA.U UP0, `(.L_x_0) ;  /* 0x00000001002c7547 */ /* 0x012fdc000b800000 */
[----:B------:R-:W1:Y:S02]  /*00c0*/  LDCU.64 UR6, c[0x0][0xc88] ;  /* 0x00019100ff0677ac */ /* 0x000e640008000a00 */
[----:B-1----:R-:W-:-:S04]  /*00d0*/  UISETP.NE.U32.AND UP0, UPT, UR6, URZ, UPT ;  /* 0x000000ff0600728c */ /* 0x002fc8000bf05070 */
[----:B------:R-:W-:-:S09]  /*00e0*/  UISETP.NE.AND.EX UP0, UPT, UR7, URZ, UPT, UP0 ;  /* 0x000000ff0700728c */ /* 0x000fd2000bf05300 */
[----:B------:R-:W-:Y:S05]  /*00f0*/  BRA.U !UP0, `(.L_x_1) ;  /* 0x0000000108107547 */ /* 0x000fea000b800000 */
[----:B------:R-:W1:Y:S02]  /*0100*/  LDC.64 R4, c[0x0][0xc88] ;  /* 0x00032200ff047b82 */ /* 0x000e640000000a00 */
[----:B-1----:R1:W5:Y:S01]  /*0110*/  LDG.E R53, desc[UR46][R4.64] ;  /* 0x0000002e04357981 */ /* 0x002362000c1e1900 */
[----:B------:R-:W-:Y:S01]  /*0120*/  HFMA2 R86, -RZ, RZ, 0, 5.9604644775390625e-08 ;  /* 0x00000001ff567431 */ /* 0x000fe200000001ff */
[----:B------:R-:W-:Y:S05]  /*0130*/  BRA `(.L_x_0) ;  /* 0x00000000000c7947 */ /* 0x000fea0003800000 */
.L_x_1:
[----:B------:R-:W1:Y:S01]  /*0140*/  LDCU UR6, c[0x0][0xc80] ;  /* 0x00019000ff0677ac */ /* 0x000e620008000800 */
[----:B------:R-:W-:Y:S01]  /*0150*/  HFMA2 R86, -RZ, RZ, 0, 5.9604644775390625e-08 ;  /* 0x00000001ff567431 */ /* 0x000fe200000001ff */
[----:B-1----:R-:W-:-:S07]  /*0160*/  MOV R53, UR6 ;  /* 0x0000000600357c02 */ /* 0x002fce0008000f00 */
.L_x_0:
[----:B------:R-:W2:Y:S02]  /*0170*/  LDCU.64 UR6, c[0x0][0xcb0] ;  /* 0x00019600ff0677ac */ /* 0x000ea40008000a00 */
[----:B--2---:R-:W-:-:S04]  /*0180*/  UISETP.NE.U32.AND UP0, UPT, UR6, URZ, UPT ;  /* 0x000000ff0600728c */ /* 0x004fc8000bf05070 */
[----:B------:R-:W-:-:S09]  /*0190*/  UISETP.NE.AND.EX UP0, UPT, UR7, URZ, UPT, UP0 ;  /* 0x000000ff0700728c */ /* 0x000fd2000bf05300 */
[----:B------:R-:W-:Y:S05]  /*01a0*/  BRA.U UP0, `(.L_x_2) ;  /* 0x0000000100247547 */ /* 0x000fea000b800000 */
[----:B------:R-:W2:Y:S02]  /*01b0*/  LDCU.64 UR6, c[0x0][0xca8] ;  /* 0x00019500ff0677ac */ /* 0x000ea40008000a00 */
[----:B--2---:R-:W-:-:S04]  /*01c0*/  UISETP.NE.U32.AND UP0, UPT, UR6, URZ, UPT ;  /* 0x000000ff0600728c */ /* 0x004fc8000bf05070 */
[----:B------:R-:W-:-:S09]  /*01d0*/  UISETP.NE.AND.EX UP0, UPT, UR7, URZ, UPT, UP0 ;  /* 0x000000ff0700728c */ /* 0x000fd2000bf05300 */
[----:B------:R-:W-:Y:S05]  /*01e0*/  BRA.U !UP0, `(.L_x_3) ;  /* 0x00000001080c7547 */ /* 0x000fea000b800000 */
[----:B-1----:R-:W1:Y:S02]  /*01f0*/  LDC.64 R4, c[0x0][0xca8] ;  /* 0x00032a00ff047b82 */ /* 0x002e640000000a00 */
[----:B-1----:R2:W5:Y:S01]  /*0200*/  LDG.E R52, desc[UR46][R4.64] ;  /* 0x0000002e04347981 */ /* 0x002562000c1e1900 */
[----:B------:R-:W-:Y:S05]  /*0210*/  BRA `(.L_x_2) ;  /* 0x0000000000087947 */ /* 0x000fea0003800000 */
.L_x_3:
[----:B------:R-:W2:Y:S02]  /*0220*/  LDCU UR6, c[0x0][0xca0] ;  /* 0x00019400ff0677ac */ /* 0x000ea40008000800 */
[----:B--2---:R-:W-:Y:S02]  /*0230*/  MOV R52, UR6 ;  /* 0x0000000600347c02 */ /* 0x004fe40008000f00 */
.L_x_2:
[----:B------:R-:W-:Y:S01]  /*0240*/  IMAD.U32 R0, RZ, RZ, UR13 ;  /* 0x0000000dff007e24 */ /* 0x000fe2000f8e00ff */
[----:B------:R-:W-:Y:S04]  /*0250*/  BSSY.RECONVERGENT B0, `(.L_x_4) ;  /* 0x0000012000007945 */ /* 0x000fe80003800200 */
[C---:B------:R-:W-:Y:S02]  /*0260*/  ISETP.NE.OR P1, PT, R0.reuse, 0x1, !P5 ;  /* 0x000000010000780c */ /* 0x040fe40006f25670 */
[----:B------:R-:W-:-:S11]  /*0270*/  ISETP.NE.OR P0, PT, R0, 0x3, !P5 ;  /* 0x000000030000780c */ /* 0x000fd60006f05670 */
[----:B------:R-:W-:Y:S05]  /*0280*/  @P1 BRA `(.L_x_5) ;  /* 0x0000000000381947 */ /* 0x000fea0003800000 */
[----:B------:R-:W3:Y:S02]  /*0290*/  LDCU.64 UR6, c[0x0][0x348] ;  /* 0x00006900ff0677ac */ /* 0x000ee40008000a00 */
[----:B---3--:R-:W-:Y:S02]  /*02a0*/  UIADD3 UR14, UP3, UPT, UR6, 0x80, URZ ;  /* 0x00000080060e7890 */ /* 0x008fe4000ff7e0ff */
[----:B------:R-:W-:Y:S02]  /*02b0*/  UIADD3 UR10, UP2, UPT, UR6, 0x180, URZ ;  /* 0x00000180060a7890 */ /* 0x000fe4000ff5e0ff */
[----:B------:R-:W-:Y:S02]  /*02c0*/  UIADD3 UR8, UP1, UPT, UR6, 0x280, URZ ;  /* 0x0000028006087890 */ /* 0x000fe4000ff3e0ff */
[----:B------:R-:W-:Y:S02]  /*02d0*/  UIADD3 UR6, UP0, UPT, UR6, 0x380, URZ ;  /* 0x0000038006067890 */ /* 0x000fe4000ff1e0ff */
[----:B------:R-:W-:-:S02]  /*02e0*/  UIADD3.X UR15, UPT, UPT, URZ, UR7, URZ, UP3, !UPT ;  /* 0x00000007ff0f7290 */ /* 0x000fc40009ffe4ff */
[----:B------:R-:W-:Y:S02]  /*02f0*/  UIADD3.X UR11, UPT, UPT, URZ, UR7, URZ, UP2, !UPT ;  /* 0x00000007ff0b7290 */ /* 0x000fe400097fe4ff */
[----:B------:R-:W-:Y:S02]  /*0300*/  UIADD3.X UR9, UPT, UPT, URZ, UR7, URZ, UP1, !UPT ;  /* 0x00000007ff097290 */ /* 0x000fe40008ffe4ff */
[----:B------:R-:W-:-:S03]  /*0310*/  UIADD3.X UR7, UPT, UPT, URZ, UR7, URZ, UP0, !UPT ;  /* 0x00000007ff077290 */ /* 0x000fc600087fe4ff */
[----:B------:R3:W-:Y:S02]  /*0320*/  UTMACCTL.PF [UR14] ;  /* 0x000000000e0079b9 */ /* 0x0007e40008040000 */
[----:B------:R3:W-:Y:S02]  /*0330*/  UTMACCTL.PF [UR10] ;  /* 0x000000000a0079b9 */ /* 0x0007e40008040000 */
[----:B------:R3:W-:Y:S02]  /*0340*/  UTMACCTL.PF [UR8] ;  /* 0x00000000080079b9 */ /* 0x0007e40008040000 */
[----:B------:R3:W-:Y:S02]  /*0350*/  UTMACCTL.PF [UR6] ;  /* 0x00000000060079b9 */ /* 0x0007e40008040000 */
[----:B---3--:R-:W-:Y:S01]  /*0360*/  NOP ;  /* 0x0000000000007918 */ /* 0x008fe20000000000 */
.L_x_5:
[----:B------:R-:W-:Y:S05]  /*0370*/  BSYNC.RECONVERGENT B0 ;  /* 0x0000000000007941 */ /* 0x000fea0003800200 */
.L_x_4:
[----:B------:R-:W-:Y:S04]  /*0380*/  BSSY.RECONVERGENT B0, `(.L_x_6) ;  /* 0x000000a000007945 */ /* 0x000fe80003800200 */
[----:B------:R-:W-:Y:S05]  /*0390*/  @P0 BRA `(.L_x_7) ;  /* 0x0000000000200947 */ /* 0x000fea0003800000 */
[----:B------:R-:W3:Y:S02]  /*03a0*/  LDCU.64 UR6, c[0x0][0x348] ;  /* 0x00006900ff0677ac */ /* 0x000ee40008000a00 */
[----:B---3--:R-:W-:Y:S02]  /*03b0*/  UIADD3 UR8, UP1, UPT, UR6, 0x980, URZ ;  /* 0x0000098006087890 */ /* 0x008fe4000ff3e0ff */
[----:B------:R-:W-:Y:S02]  /*03c0*/  UIADD3 UR6, UP0, UPT, UR6, 0xa80, URZ ;  /* 0x00000a8006067890 */ /* 0x000fe4000ff1e0ff */
[----:B------:R-:W-:Y:S02]  /*03d0*/  UIADD3.X UR9, UPT, UPT, URZ, UR7, URZ, UP1, !UPT ;  /* 0x00000007ff097290 */ /* 0x000fe40008ffe4ff */
[----:B------:R-:W-:-:S07]  /*03e0*/  UIADD3.X UR7, UPT, UPT, URZ, UR7, URZ, UP0, !UPT ;  /* 0x00000007ff077290 */ /* 0x000fce00087fe4ff */
[----:B------:R3:W-:Y:S02]  /*03f0*/  UTMACCTL.PF [UR8] ;  /* 0x00000000080079b9 */ /* 0x0007e40008040000 */
[----:B------:R3:W-:Y:S02]  /*0400*/  UTMACCTL.PF [UR6] ;  /* 0x00000000060079b9 */ /* 0x0007e40008040000 */
[----:B---3--:R-:W-:Y:S01]  /*0410*/  NOP ;  /* 0x0000000000007918 */ /* 0x008fe20000000000 */
.L_x_7:
[----:B------:R-:W-:Y:S05]  /*0420*/  BSYNC.RECONVERGENT B0 ;  /* 0x0000000000007941 */ /* 0x000fea0003800200 */
.L_x_6:
[----:B------:R-:W3:Y:S01]  /*0430*/  LDCU.64 UR6, c[0x0][0xc88] ;  /* 0x00019100ff0677ac */ /* 0x000ee20008000a00 */
[----:B------:R-:W-:Y:S02]  /*0440*/  UISETP.EQ.U32.AND UP1, UPT, UR4, URZ, UPT ;  /* 0x000000ff0400728c */ /* 0x000fe4000bf22070 */
[----:B------:R-:W-:Y:S02]  /*0450*/  UPLOP3.LUT UP5, UPT, UPT, UPT, UPT, 0x80, 0x8 ;  /* 0x000000000008789c */ /* 0x000fe40003faf070 */
[----:B---3--:R-:W-:-:S04]  /*0460*/  UISETP.NE.U32.AND UP0, UPT, UR6, URZ, UPT ;  /* 0x000000ff0600728c */ /* 0x008fc8000bf05070 */
[----:B------:R-:W-:-:S04]  /*0470*/  UISETP.NE.AND.EX UP0, UPT, UR7, URZ, UPT, UP0 ;  /* 0x000000ff0700728c */ /* 0x000fc8000bf05300 */
[----:B------:R-:W-:-:S04]  /*0480*/  UISETP.EQ.OR.EX UP2, UPT, UR5, URZ, !UP0, UP1 ;  /* 0x000000ff0500728c */ /* 0x000fc8000c742710 */
[----:B------:R-:W-:-:S05]  /*0490*/  UP2UR UR50, UPR, URZ, 0x4 ;  /* 0x00000004ff327883 */ /* 0x000fca0008000000 */
[----:B------:R-:W-:Y:S07]  /*04a0*/  BRA.U !UP2, `(.L_x_8) ;  /* 0x000000010a207547 */ /* 0x000fee000b800000 */
[----:B------:R-:W-:Y:S01]  /*04b0*/  UISETP.NE.U32.AND UP1, UPT, UR4, URZ, UPT ;  /* 0x000000ff0400728c */ /* 0x000fe2000bf25070 */
[----:B-----5:R-:W-:Y:S01]  /*04c0*/  FSETP.NEU.AND P0, PT, R53, RZ, PT ;  /* 0x000000ff3500720b */ /* 0x020fe20003f0d000 */
[----:B------:R-:W-:Y:S02]  /*04d0*/  USEL UR4, URZ, 0xffffffff, UP0 ;  /* 0xffffffffff047887 */ /* 0x000fe40008000000 */
[----:B------:R-:W-:-:S10]  /*04e0*/  UISETP.NE.AND.EX UP1, UPT, UR5, URZ, UPT, UP1 ;  /* 0x000000ff0500728c */ /* 0x000fd4000bf25310 */
[----:B------:R-:W-:Y:S01]  /*04f0*/  VOTEU.ANY UP0, P0 ;  /* 0x0000000000ff7886 */ /* 0x000fe20000000100 */
[----:B------:R-:W-:-:S04]  /*0500*/  @!UP1 USEL UR4, URZ, 0xffffffff, UP0 ;  /* 0xffffffffff049887 */ /* 0x000fc80008000000 */
[----:B------:R-:W-:-:S04]  /*0510*/  ULOP3.LUT UR4, UR4, 0x1, URZ, 0xc0, !UPT ;  /* 0x0000000104047892 */ /* 0x000fc8000f8ec0ff */
[----:B------:R-:W-:-:S11]  /*0520*/  UISETP.NE.U32.AND UP5, UPT, UR4, 0x1, UPT ;  /* 0x000000010400788c */ /* 0x000fd6000bfa5070 */
.L_x_8:
[----:B------:R-:W3:Y:S01]  /*0530*/  SHFL.IDX PT, R2, R99, RZ, 0x1f ;  /* 0x00001fff63027589 */ /* 0x000ee200000e0000 */
[----:B------:R-:W-:-:S04]  /*0540*/  UISETP.NE.AND UP0, UPT, UR13, 0x2, UPT ;  /* 0x000000020d00788c */ /* 0x000fc8000bf05270 */
[----:B------:R-:W-:Y:S01]  /*0550*/  USEL UR4, URZ, 0x1, UP0 ;  /* 0x00000001ff047887 */ /* 0x000fe20008000000 */
[----:B---3--:R-:W-:-:S13]  /*0560*/  ISETP.NE.AND P0, PT, R2, RZ, PT ;  /* 0x000000ff0200720c */ /* 0x008fda0003f05270 */
[----:B------:R-:W-:Y:S05]  /*0570*/  @P0 BRA `(.L_x_9) ;  /* 0x00000000009c0947 */ /* 0x000fea0003800000 */
[----:B------:R-:W-:Y:S01]  /*0580*/  ELECT P0, URZ, PT ;  /* 0x0000000000ff782f */ /* 0x000fe20003800000 */
[----:B------:R-:W-:-:S12]  /*0590*/  BSSY.RECONVERGENT B0, `(.L_x_9) ;  /* 0x0000025000007945 */ /* 0x000fd80003800200 */
[----:B------:R-:W-:Y:S05]  /*05a0*/  @!P0 BRA `(.L_x_10) ;  /* 0x00000000008c8947 */ /* 0x000fea0003800000 */
[----:B------:R-:W3:Y:S01]  /*05b0*/  S2UR UR7, SR_CgaCtaId ;  /* 0x00000000000779c3 */ /* 0x000ee20000008800 */
[----:B------:R-:W-:Y:S01]  /*05c0*/  UMOV UR8, 0x400 ;  /* 0x0000040000087882 */ /* 0x000fe20000000000 */
[----:B------:R-:W-:Y:S01]  /*05d0*/  UMOV UR6, 0x1 ;  /* 0x0000000100067882 */ /* 0x000fe20000000000 */
[----:B------:R-:W-:Y:S02]  /*05e0*/  UMOV UR5, 0x5 ;  /* 0x0000000500057882 */ /* 0x000fe40000000000 */
[----:B------:R-:W-:-:S04]  /*05f0*/  UIADD3 UR10, UPT, UPT, -UR5, 0x100000, URZ ;  /* 0x00100000050a7890 */ /* 0x000fc8000fffe1ff */
[----:B------:R-:W-:Y:S02]  /*0600*/  USHF.L.U32 UR11, UR10, 0xb, URZ ;  /* 0x0000000b0a0b7899 */ /* 0x000fe400080006ff */
[----:B------:R-:W-:Y:S02]  /*0610*/  USHF.L.U32 UR10, UR10, 0x1, URZ ;  /* 0x000000010a0a7899 */ /* 0x000fe400080006ff */
[----:B---3--:R-:W-:Y:S02]  /*0620*/  ULEA UR7, UR7, UR8, 0x18 ;  /* 0x0000000807077291 */ /* 0x008fe4000f8ec0ff */
[----:B------:R-:W-:-:S04]  /*0630*/  UIADD3 UR8, UPT, UPT, -UR6, 0x100000, URZ ;  /* 0x0010000006087890 */ /* 0x000fc8000fffe1ff */
[----:B------:R-:W-:Y:S02]  /*0640*/  USHF.L.U32 UR9, UR8, 0xb, URZ ;  /* 0x0000000b08097899 */ /* 0x000fe400080006ff */
[----:B------:R-:W-:Y:S01]  /*0650*/  USHF.L.U32 UR8, UR8, 0x1, URZ ;  /* 0x0000000108087899 */ /* 0x000fe200080006ff */
[----:B------:R-:W3:Y:S11]  /*0660*/  FENCE.VIEW.ASYNC.S ;  /* 0x00000000000073c6 */ /* 0x000ef60000000000 */
[----:B---3--:R3:W4:Y:S01]  /*0670*/  SYNCS.EXCH.64 URZ, [UR7], UR8 ;  /* 0x0000000807ff75b2 */ /* 0x0087220008000100 */
[----:B------:R3:W1:Y:S01]  /*0680*/  SYNCS.EXCH.64 URZ, [UR7+0x58], UR10 ;  /* 0x0000580a07ff75b2 */ /* 0x0006620008000100 */
        /* <DEDUP_REMOVED lines=19> */
[----:B------:R3:W1:Y:S02]  /*07c0*/  SYNCS.EXCH.64 URZ, [UR7+0xa8], UR10 ;  /* 0x0000a80a07ff75b2 */ /* 0x0006640008000100 */
[----:B---3--:R-:W-:Y:S01]  /*07d0*/  NOP ;  /* 0x0000000000007918 */ /* 0x008fe20000000000 */
.L_x_10:
[----:B------:R-:W-:Y:S05]  /*07e0*/  BSYNC.RECONVERGENT B0 ;  /* 0x0000000000007941 */ /* 0x000fea0003800200 */
.L_x_9:
[----:B------:R-:W3:Y:S01]  /*07f0*/  SHFL.IDX PT, R2, R99, RZ, 0x1f ;  /* 0x00001fff63027589 */ /* 0x000ee200000e0000 */
[----:B------:R-:W-:Y:S01]  /*0800*/  NOP ;  /* 0x0000000000007918 */ /* 0x000fe20000000000 */
[----:B---3--:R-:W-:-:S13]  /*0810*/  ISETP.NE.AND P0, PT, R2, 0x1, PT ;  /* 0x000000010200780c */ /* 0x008fda0003f05270 */
[----:B------:R-:W-:Y:S05]  /*0820*/  @P0 BRA `(.L_x_11) ;  /* 0x0000000000580947 */ /* 0x000fea0003800000 */
[----:B------:R-:W3:Y:S01]  /*0830*/  S2UR UR7, SR_CgaCtaId ;  /* 0x00000000000779c3 */ /* 0x000ee20000008800 */
[----:B------:R-:W-:Y:S01]  /*0840*/  UMOV UR8, 0x400 ;  /* 0x0000040000087882 */ /* 0x000fe20000000000 */
[----:B------:R-:W-:Y:S01]  /*0850*/  UMOV UR6, 0x20 ;  /* 0x0000002000067882 */ /* 0x000fe20000000000 */
[----:B------:R-:W-:Y:S01]  /*0860*/  UMOV UR5, 0x80 ;  /* 0x0000008000057882 */ /* 0x000fe20000000000 */
[----:B------:R-:W-:Y:S01]  /*0870*/  ELECT P0, URZ, PT ;  /* 0x0000000000ff782f */ /* 0x000fe20003800000 */
        /* <DEDUP_REMOVED lines=8> */
[----:B---3--:R3:W1:Y:S01]  /*0900*/  SYNCS.EXCH.64 URZ, [UR7+0xb0], UR8 ;  /* 0x0000b00807ff75b2 */ /* 0x0086620008000100 */
[----:B------:R3:W1:Y:S01]  /*0910*/  SYNCS.EXCH.64 URZ, [UR7+0xd0], UR10 ;  /* 0x0000d00a07ff75b2 */ /* 0x0006620008000100 */
[----:B------:R3:W1:Y:S01]  /*0920*/  SYNCS.EXCH.64 URZ, [UR7+0xb8], UR8 ;  /* 0x0000b80807ff75b2 */ /* 0x0006620008000100 */
[----:B------:R3:W1:Y:S01]  /*0930*/  SYNCS.EXCH.64 URZ, [UR7+0xd8], UR10 ;  /* 0x0000d80a07ff75b2 */ /* 0x0006620008000100 */
[----:B------:R3:W1:Y:S01]  /*0940*/  SYNCS.EXCH.64 URZ, [UR7+0xc0], UR8 ;  /* 0x0000c00807ff75b2 */ /* 0x0006620008000100 */
[----:B------:R3:W1:Y:S01]  /*0950*/  SYNCS.EXCH.64 URZ, [UR7+0xe0], UR10 ;  /* 0x0000e00a07ff75b2 */ /* 0x0006620008000100 */
[----:B------:R3:W1:Y:S01]  /*0960*/  SYNCS.EXCH.64 URZ, [UR7+0xc8], UR8 ;  /* 0x0000c80807ff75b2 */ /* 0x0006620008000100 */
[----:B------:R3:W1:Y:S01]  /*0970*/  SYNCS.EXCH.64 URZ, [UR7+0xe8], UR10 ;  /* 0x0000e80a07ff75b2 */ /* 0x0006620008000100 */
[----:B------:R-:W-:Y:S01]  /*0980*/  NOP ;  /* 0x0000000000007918 */ /* 0x000fe20000000000 */
.L_x_11:
[----:B------:R-:W2:Y:S01]  /*0990*/  SHFL.IDX PT, R2, R99, RZ, 0x1f ;  /* 0x00001fff63027589 */ /* 0x000ea200000e0000 */
[----:B------:R-:W-:Y:S01]  /*09a0*/  NOP ;  /* 0x0000000000007918 */ /* 0x000fe20000000000 */
[----:B--2---:R-:W-:-:S13]  /*09b0*/  ISETP.NE.AND P0, PT, R2, 0x3, PT ;  /* 0x000000030200780c */ /* 0x004fda0003f05270 */
[----:B------:R-:W-:Y:S05]  /*09c0*/  @P0 BRA `(.L_x_12) ;  /* 0x0000000000300947 */ /* 0x000fea0003800000 */
[----:B------:R-:W2:Y:S01]  /*09d0*/  S2UR UR6, SR_CgaCtaId ;  /* 0x00000000000679c3 */ /* 0x000ea20000008800 */
[----:B---3--:R-:W-:Y:S01]  /*09e0*/  UMOV UR7, 0x400 ;  /* 0x0000040000077882 */ /* 0x008fe20000000000 */
[----:B------:R-:W-:Y:S01]  /*09f0*/  UMOV UR5, 0x20 ;  /* 0x0000002000057882 */ /* 0x000fe20000000000 */
[----:B------:R-:W-:Y:S01]  /*0a00*/  ELECT P0, URZ, PT ;  /* 0x0000000000ff782f */ /* 0x000fe20003800000 */
[----:B------:R-:W-:-:S04]  /*0a10*/  UIADD3 UR8, UPT, UPT, -UR5, 0x100000, URZ ;  /* 0x0010000005087890 */ /* 0x000fc8000fffe1ff */
[----:B------:R-:W-:Y:S02]  /*0a20*/  USHF.L.U32 UR9, UR8, 0xb, URZ ;  /* 0x0000000b08097899 */ /* 0x000fe400080006ff */
[----:B------:R-:W-:Y:S02]  /*0a30*/  USHF.L.U32 UR8, UR8, 0x1, URZ ;  /* 0x0000000108087899 */ /* 0x000fe400080006ff */
[----:B--2---:R-:W-:Y:S01]  /*0a40*/  ULEA UR6, UR6, UR7, 0x18 ;  /* 0x0000000706067291 */ /* 0x004fe2000f8ec0ff */
[----:B------:R-:W2:Y:S11]  /*0a50*/  FENCE.VIEW.ASYNC.S ;  /* 0x00000000000073c6 */ /* 0x000eb60000000000 */
[----:B--2---:R2:W3:Y:S01]  /*0a60*/  SYNCS.EXCH.64 URZ, [UR6+0xf0], UR8 ;  /* 0x0000f00806ff75b2 */ /* 0x0044e20008000100 */
[----:B------:R2:W1:Y:S01]  /*0a70*/  SYNCS.EXCH.64 URZ, [UR6+0xf8], UR8 ;  /* 0x0000f80806ff75b2 */ /* 0x0004620008000100 */
[----:B------:R-:W-:Y:S01]  /*0a80*/  NOP ;  /* 0x0000000000007918 */ /* 0x000fe20000000000 */
.L_x_12:
[----:B------:R-:W4:Y:S01]  /*0a90*/  SHFL.IDX PT, R2, R99, RZ, 0x1f ;  /* 0x00001fff63027589 */ /* 0x000f2200000e0000 */
[----:B------:R-:W-:Y:S01]  /*0aa0*/  NOP ;  /* 0x0000000000007918 */ /* 0x000fe20000000000 */
[----:B----4-:R-:W-:-:S13]  /*0ab0*/  ISETP.NE.AND P0, PT, R2, 0x4, PT ;  /* 0x000000040200780c */ /* 0x010fda0003f05270 */
[----:B------:R-:W-:Y:S05]  /*0ac0*/  @P0 BRA `(.L_x_13) ;  /* 0x00000000004c0947 */ /* 0x000fea0003800000 */
[----:B--2---:R-:W2:Y:S01]  /*0ad0*/  S2UR UR6, SR_CgaCtaId ;  /* 0x00000000000679c3 */ /* 0x004ea20000008800 */
[----:B---3--:R-:W-:Y:S01]  /*0ae0*/  UMOV UR8, 0x720 ;  /* 0x0000072000087882 */ /* 0x008fe20000000000 */
[----:B------:R-:W-:Y:S01]  /*0af0*/  UMOV UR7, 0x400 ;  /* 0x0000040000077882 */ /* 0x000fe20000000000 */
[----:B------:R-:W-:Y:S01]  /*0b00*/  USEL UR8, UR8, 0x620, UP5 ;  /* 0x0000062008087887 */ /* 0x000fe2000a800000 */
[----:B------:R-:W-:Y:S01]  /*0b10*/  UMOV UR5, 0x1 ;  /* 0x0000000100057882 */ /* 0x000fe20000000000 */
[----:B------:R-:W-:Y:S01]  /*0b20*/  ELECT P0, URZ, PT ;  /* 0x0000000000ff782f */ /* 0x000fe20003800000 */
[----:B------:R-:W-:-:S04]  /*0b30*/  UIADD3 UR10, UPT, UPT, -UR5, 0x100000, URZ ;  /* 0x00100000050a7890 */ /* 0x000fc8000fffe1ff */
[----:B------:R-:W-:Y:S02]  /*0b40*/  USHF.L.U32 UR11, UR10, 0xb, URZ ;  /* 0x0000000b0a0b7899 */ /* 0x000fe400080006ff */
[----:B------:R-:W-:Y:S02]  /*0b50*/  USHF.L.U32 UR10, UR10, 0x1, URZ ;  /* 0x000000010a0a7899 */ /* 0x000fe400080006ff */
[----:B------:R-:W-:-:S04]  /*0b60*/  UIADD3 UR8, UPT, UPT, -UR8, 0x100000, URZ ;  /* 0x0010000008087890 */ /* 0x000fc8000fffe1ff */
[----:B------:R-:W-:Y:S02]  /*0b70*/  USHF.L.U32 UR9, UR8, 0xb, URZ ;  /* 0x0000000b08097899 */ /* 0x000fe400080006ff */
[----:B------:R-:W-:Y:S02]  /*0b80*/  USHF.L.U32 UR8, UR8, 0x1, URZ ;  /* 0x0000000108087899 */ /* 0x000fe400080006ff */
[----:B--2---:R-:W-:Y:S01]  /*0b90*/  ULEA UR6, UR6, UR7, 0x18 ;  /* 0x0000000706067291 */ /* 0x004fe2000f8ec0ff */
[----:B------:R-:W2:Y:S11]  /*0ba0*/  FENCE.VIEW.ASYNC.S ;  /* 0x00000000000073c6 */ /* 0x000eb60000000000 */
[----:B--2---:R4:W2:Y:S01]  /*0bb0*/  SYNCS.EXCH.64 URZ, [UR6+0x100], UR10 ;  /* 0x0001000a06ff75b2 */ /* 0x0048a20008000100 */
[----:B------:R4:W3:Y:S01]  /*0bc0*/  SYNCS.EXCH.64 URZ, [UR6+0x110], UR8 ;  /* 0x0001100806ff75b2 */ /* 0x0008e20008000100 */
[----:B------:R4:W1:Y:S01]  /*0bd0*/  SYNCS.EXCH.64 URZ, [UR6+0x108], UR10 ;  /* 0x0001080a06ff75b2 */ /* 0x0008620008000100 */
[----:B------:R4:W1:Y:S02]  /*0be0*/  SYNCS.EXCH.64 URZ, [UR6+0x118], UR8 ;  /* 0x0001180806ff75b2 */ /* 0x0008640008000100 */
[----:B----4-:R-:W-:Y:S01]  /*0bf0*/  NOP ;  /* 0x0000000000007918 */ /* 0x010fe20000000000 */
.L_x_13:
[----:B------:R-:W4:Y:S01]  /*0c00*/  SHFL.IDX PT, R2, R99, RZ, 0x1f ;  /* 0x00001fff63027589 */ /* 0x000f2200000e0000 */
[----:B------:R-:W-:Y:S01]  /*0c10*/  NOP ;  /* 0x0000000000007918 */ /* 0x000fe20000000000 */
[----:B----4-:R-:W-:-:S13]  /*0c20*/  ISETP.NE.AND P0, PT, R2, 0x5, PT ;  /* 0x000000050200780c */ /* 0x010fda0003f05270 */
[----:B------:R-:W-:Y:S05]  /*0c30*/  @P0 BRA `(.L_x_14) ;  /* 0x0000000000480947 */ /* 0x000fea0003800000 */
[----:B---3--:R-:W3:Y:S01]  /*0c40*/  S2UR UR7, SR_CgaCtaId ;  /* 0x00000000000779c3 */ /* 0x008ee20000008800 */
[----:B--2---:R-:W-:Y:S01]  /*0c50*/  UMOV UR8, 0x400 ;  /* 0x0000040000087882 */ /* 0x004fe20000000000 */
        /* <DEDUP_REMOVED lines=10> */
[----:B------:R-:W2:Y:S11]  /*0d00*/  FENCE.VIEW.ASYNC.S ;  /* 0x00000000000073c6 */ /* 0x000eb60000000000 */
[----:B--2---:R4:W2:Y:S01]  /*0d10*/  SYNCS.EXCH.64 URZ, [UR7+0x120], UR8 ;  /* 0x0001200807ff75b2 */ /* 0x0048a20008000100 */
[----:B------:R4:W3:Y:S01]  /*0d20*/  SYNCS.EXCH.64 URZ, [UR7+0x130], UR10 ;  /* 0x0001300a07ff75b2 */ /* 0x0008e20008000100 */
[----:B------:R4:W1:Y:S01]  /*0d30*/  SYNCS.EXCH.64 URZ, [UR7+0x128], UR8 ;  /* 0x0001280807ff75b2 */ /* 0x0008620008000100 */
[----:B------:R4:W1:Y:S02]  /*0d40*/  SYNCS.EXCH.64 URZ, [UR7+0x138], UR10 ;  /* 0x0001380a07ff75b2 */ /* 0x0008640008000100 */
[----:B----4-:R-:W-:Y:S01]  /*0d50*/  NOP ;  /* 0x0000000000007918 */ /* 0x010fe20000000000 */
.L_x_14:
[----:B------:R-:W4:Y:S01]  /*0d60*/  SHFL.IDX PT, R2, R99, RZ, 0x1f ;  /* 0x00001fff63027589 */ /* 0x000f2200000e0000 */
[----:B------:R-:W1:Y:S01]  /*0d70*/  S2UR UR37, SR_CgaCtaId ;  /* 0x00000000002579c3 */ /* 0x000e620000008800 */
[----:B------:R-:W-:Y:S01]  /*0d80*/  NOP ;  /* 0x0000000000007918 */ /* 0x000fe20000000000 */
[----:B----4-:R-:W-:-:S13]  /*0d90*/  ISETP.NE.AND P0, PT, R2, 0x3, PT ;  /* 0x000000030200780c */ /* 0x010fda0003f05270 */
[----:B-1----:R-:W-:Y:S05]  /*0da0*/  @P0 BRA `(.L_x_15) ;  /* 0x0000000000340947 */ /* 0x002fea0003800000 */
[----:B--2---:R-:W-:Y:S01]  /*0db0*/  UMOV UR6, 0x400 ;  /* 0x0000040000067882 */ /* 0x004fe20000000000 */
[----:B------:R-:W-:Y:S01]  /*0dc0*/  UMOV UR5, 0x20 ;  /* 0x0000002000057882 */ /* 0x000fe20000000000 */
[----:B------:R-:W-:Y:S02]  /*0dd0*/  ULEA UR6, UR37, UR6, 0x18 ;  /* 0x0000000625067291 */ /* 0x000fe4000f8ec0ff */
[----:B---3--:R-:W-:-:S04]  /*0de0*/  UIADD3 UR8, UPT, UPT, -UR5, 0x100000, URZ ;  /* 0x0010000005087890 */ /* 0x008fc8000fffe1ff */
[----:B------:R-:W-:Y:S02]  /*0df0*/  USHF.L.U32 UR9, UR8, 0xb, URZ ;  /* 0x0000000b08097899 */ /* 0x000fe400080006ff */
[----:B------:R-:W-:Y:S01]  /*0e00*/  USHF.L.U32 UR8, UR8, 0x1, URZ ;  /* 0x0000000108087899 */ /* 0x000fe200080006ff */
[----:B------:R-:W-:Y:S01]  /*0e10*/  ELECT P0, URZ, PT ;  /* 0x0000000000ff782f */ /* 0x000fe20003800000 */
[----:B------:R-:W1:Y:S10]  /*0e20*/  FENCE.VIEW.ASYNC.S ;  /* 0x00000000000073c6 */ /* 0x000e740000000000 */
[----:B-1----:R1:W4:Y:S01]  /*0e30*/  SYNCS.EXCH.64 URZ, [UR6+0x140], UR8 ;  /* 0x0001400806ff75b2 */ /* 0x0023220008000100 */
[----:B------:R1:W2:Y:S01]  /*0e40*/  SYNCS.EXCH.64 URZ, [UR6+0x150], UR8 ;  /* 0x0001500806ff75b2 */ /* 0x0002a20008000100 */
[----:B------:R1:W3:Y:S01]  /*0e50*/  SYNCS.EXCH.64 URZ, [UR6+0x148], UR8 ;  /* 0x0001480806ff75b2 */ /* 0x0002e20008000100 */
[----:B------:R1:W1:Y:S01]  /*0e60*/  SYNCS.EXCH.64 URZ, [UR6+0x158], UR8 ;  /* 0x0001580806ff75b2 */ /* 0x0002620008000100 */
[----:B------:R-:W-:Y:S01]  /*0e70*/  NOP ;  /* 0x0000000000007918 */ /* 0x000fe20000000000 */
.L_x_15:
[----:B------:R-:W4:Y:S01]  /*0e80*/  LDCU UR5, c[0x0][0x36c] ;  /* 0x00006d80ff0577ac */ /* 0x000f220008000800 */
[----:B------:R-:W-:Y:S01]  /*0e90*/  ISETP.NE.OR P5, PT, R0, 0x2, !P5 ;  /* 0x000000020000780c */ /* 0x000fe20006fa5670 */
[----:B------:R-:W-:Y:S01]  /*0ea0*/  NOP ;  /* 0x0000000000007918 */ /* 0x000fe20000000000 */
[----:B------:R-:W-:Y:S01]  /*0eb0*/  LOP3.LUT R2, R3, 0x1f, RZ, 0xc0, !PT ;  /* 0x0000001f03027812 */ /* 0x000fe200078ec0ff */
[----:B------:R-:W-:Y:S02]  /*0ec0*/  UISETP.NE.AND UP4, UPT, UR13, URZ, UPT ;  /* 0x000000ff0d00728c */ /* 0x000fe4000bf85270 */
[----:B----4-:R-:W-:-:S09]  /*0ed0*/  UISETP.EQ.U32.AND UP2, UPT, UR5, 0x1, UPT ;  /* 0x000000010500788c */ /* 0x010fd2000bf42070 */
[----:B------:R-:W-:Y:S05]  /*0ee0*/  BRA.U !UP2, `(.L_x_16) ;  /* 0x000000010a087547 */ /* 0x000fea000b800000 */
[----:B-123--:R-:W-:Y:S01]  /*0ef0*/  UCGABAR_ARV ;  /* 0x00000000000079c7 */ /* 0x00efe20008000000 */
[----:B------:R-:W-:Y:S05]  /*0f00*/  BRA `(.L_x_17) ;  /* 0x0000000000047947 */ /* 0x000fea0003800000 */
.L_x_16:
[----:B-123--:R-:W-:Y:S01]  /*0f10*/  NOP ;  /* 0x0000000000007918 */ /* 0x00efe20000000000 */
.L_x_17:
[----:B------:R-:W1:Y:S01]  /*0f20*/  S2UR UR20, SR_CTAID.X ;  /* 0x00000000001479c3 */ /* 0x000e620000002500 */
[----:B------:R-:W-:-:S05]  /*0f30*/  CS2R.32 R43, SR_CgaSize ;  /* 0x00000000002b7805 */ /* 0x000fca0000008a00 */
[----:B------:R-:W-:-:S05]  /*0f40*/  IMAD R43, R43, -0xa0, RZ ;  /* 0xffffff602b2b7824 */ /* 0x000fca00078e02ff */
[----:B------:R-:W-:-:S14]  /*0f50*/  R2UR UR6, R43 ;  /* 0x000000002b0672ca */ /* 0x000fdc00000e0000 */
[----:B------:R-:W2:Y:S01]  /*0f60*/  LDCU UR6, c[0x0][UR6+0x2b0] ;  /* 0x00005600060677ac */ /* 0x000ea20008000800 */
[----:B------:R-:W-:-:S05]  /*0f70*/  CS2R.32 R43, SR_CgaSize ;  /* 0x00000000002b7805 */ /* 0x000fca0000008a00 */
[----:B------:R-:W-:-:S05]  /*0f80*/  IMAD R43, R43, -0xa0, RZ ;  /* 0xffffff602b2b7824 */ /* 0x000fca00078e02ff */
[----:B------:R-:W-:-:S14]  /*0f90*/  R2UR UR5, R43 ;  /* 0x000000002b0572ca */ /* 0x000fdc00000e0000 */
[----:B------:R-:W3:Y:S01]  /*0fa0*/  LDCU UR5, c[0x0][UR5+0x2b4] ;  /* 0x00005680050577ac */ /* 0x000ee20008000800 */
[----:B------:R-:W4:Y:S01]  /*0fb0*/  S2UR UR12, SR_CTAID.Y ;  /* 0x00000000000c79c3 */ /* 0x000f220000002600 */
[----:B------:R-:W-:Y:S02]  /*0fc0*/  ULOP3.LUT UR29, UR37, 0x3, URZ, 0xc0, !UPT ;  /* 0x00000003251d7892 */ /* 0x000fe4000f8ec0ff */
[----:B------:R-:W-:Y:S02]  /*0fd0*/  ULOP3.LUT UR18, UR37, 0x4, URZ, 0xc0, !UPT ;  /* 0x0000000425127892 */ /* 0x000fe4000f8ec0ff */
[----:B------:R-:W-:Y:S02]  /*0fe0*/  UISETP.GT.U32.AND UP1, UPT, UR29, 0xffff, UPT ;  /* 0x0000ffff1d00788c */ /* 0x000fe4000bf24070 */
[----:B------:R-:W-:Y:S01]  /*0ff0*/  UISETP.GT.U32.AND UP0, UPT, UR18, 0xffff, UPT ;  /* 0x0000ffff1200788c */ /* 0x000fe2000bf04070 */
[----:B------:R-:W3:Y:S01]  /*1000*/  LDC R43, c[0x0][0xf24] ;  /* 0x0003c900ff2b7b82 */ /* 0x000ee20000000800 */
[----:B------:R-:W-:-:S02]  /*1010*/  USHF.R.U32.HI UR28, URZ, 0x2, UR37 ;  /* 0x00000002ff1c7899 */ /* 0x000fc40008011625 */
[----:B------:R-:W-:Y:S02]  /*1020*/  USHF.L.U32 UR22, UR37, 0xa, URZ ;  /* 0x0000000a25167899 */ /* 0x000fe400080006ff */
[----:B------:R-:W-:Y:S02]  /*1030*/  USHF.L.U32 UR15, UR37, 0xb, URZ ;  /* 0x0000000b250f7899 */ /* 0x000fe400080006ff */
[----:B------:R-:W-:Y:S01]  /*1040*/  USHF.L.U32 UR14, UR37, 0x7, URZ ;  /* 0x00000007250e7899 */ /* 0x000fe200080006ff */
[----:B-1----:R-:W-:Y:S01]  /*1050*/  I2FP.F32.U32 R4, UR20 ;  /* 0x0000001400047c45 */ /* 0x002fe20008201000 */
[----:B------:R-:W1:Y:S04]  /*1060*/  LDCU UR25, c[0x0][0xf24] ;  /* 0x0001e480ff1977ac */ /* 0x000e680008000800 */
[----:B--2---:R-:W-:Y:S01]  /*1070*/  FMUL R4, R4, UR6 ;  /* 0x0000000604047c20 */ /* 0x004fe20008400000 */
[----:B------:R-:W-:-:S05]  /*1080*/  CS2R.32 R0, SR_CgaSize ;  /* 0x0000000000007805 */ /* 0x000fca0000008a00 */
[----:B------:R-:W-:-:S05]  /*1090*/  IMAD R0, R0, -0xa0, RZ ;  /* 0xffffff6000007824 */ /* 0x000fca00078e02ff */
[----:B------:R-:W-:-:S14]  /*10a0*/  R2UR UR6, R0 ;  /* 0x00000000000672ca */ /* 0x000fdc00000e0000 */
[----:B------:R-:W2:Y:S01]  /*10b0*/  LDCU UR6, c[0x0][UR6+0x2a0] ;  /* 0x00005400060677ac */ /* 0x000ea20008000800 */
[----:B----4-:R-:W-:Y:S01]  /*10c0*/  I2FP.F32.U32 R0, UR12 ;  /* 0x0000000c00007c45 */ /* 0x010fe20008201000 */
[----:B------:R-:W4:Y:S01]  /*10d0*/  LDCU UR16, c[0x0][0xf30] ;  /* 0x0001e600ff1077ac */ /* 0x000f220008000800 */
[----:B------:R-:W1:Y:S03]  /*10e0*/  F2I.U32.TRUNC.NTZ R4, R4 ;  /* 0x0000000400047305 */ /* 0x000e66000020f000 */
[----:B---3--:R-:W-:Y:S01]  /*10f0*/  FMUL R0, R0, UR5 ;  /* 0x0000000500007c20 */ /* 0x008fe20008400000 */
[----:B------:R-:W-:-:S06]  /*1100*/  RPCMOV.32 Rpc.LO, R2 ;  /* 0x0000000200007352 */ /* 0x000fcc0000000000 */
[----:B------:R-:W-:-:S05]  /*1110*/  CS2R.32 R2, SR_CgaSize ;  /* 0x0000000000027805 */ /* 0x000fca0000008a00 */
[----:B------:R-:W-:-:S05]  /*1120*/  IMAD R2, R2, -0xa0, RZ ;  /* 0xffffff6002027824 */ /* 0x000fca00078e02ff */
[----:B------:R-:W-:Y:S02]  /*1130*/  R2UR UR5, R2 ;  /* 0x00000000020572ca */ /* 0x000fe400000e0000 */
[----:B------:R-:W-:-:S12]  /*1140*/  RPCMOV.32 R2, Rpc.LO ;  /* 0x0000000000027353 */ /* 0x000fd80000000000 */
[----:B------:R-:W3:Y:S01]  /*1150*/  LDCU UR5, c[0x0][UR5+0x2a4] ;  /* 0x00005480050577ac */ /* 0x000ee20008000800 */
[----:B------:R-:W-:Y:S01]  /*1160*/  USHF.L.U32 UR21, UR37, 0x8, URZ ;  /* 0x0000000825157899 */ /* 0x000fe200080006ff */
[----:B------:R-:W2:Y:S01]  /*1170*/  F2I.U32.TRUNC.NTZ R0, R0 ;  /* 0x0000000000007305 */ /* 0x000ea2000020f000 */
[----:B------:R-:W-:Y:S01]  /*1180*/  UMOV UR17, 0x11 ;  /* 0x0000001100117882 */ /* 0x000fe20000000000 */
[----:B------:R-:W-:Y:S02]  /*1190*/  USEL UR19, UR29, 0xffff, !UP1 ;  /* 0x0000ffff1d137887 */ /* 0x000fe4000c800000 */
[----:B------:R-:W-:Y:S01]  /*11a0*/  USEL UR18, UR18, 0xffff, !UP0 ;  /* 0x0000ffff12127887 */ /* 0x000fe2000c000000 */
[----:B-1----:R-:W-:Y:S02]  /*11b0*/  R2UR UR39, R4 ;  /* 0x00000000042772ca */ /* 0x002fe400000e0000 */
[----:B--2---:R-:W-:Y:S02]  /*11c0*/  R2UR UR38, R0 ;  /* 0x00000000002672ca */ /* 0x004fe400000e0000 */
[----:B------:R-:W-:-:S09]  /*11d0*/  PRMT R0, RZ, 0x7610, R0 ;  /* 0x00007610ff007816 */ /* 0x000fd20000000000 */
[----:B------:R-:W-:-:S04]  /*11e0*/  UIADD3 UR39, UPT, UPT, -UR39, URZ, URZ ;  /* 0x000000ff27277290 */ /* 0x000fc8000fffe1ff */
[----:B------:R-:W-:Y:S02]  /*11f0*/  UIMAD UR39, UR6, UR39, UR20 ;  /* 0x00000027062772a4 */ /* 0x000fe4000f8e0214 */
[----:B------:R-:W-:-:S04]  /*1200*/  UIADD3 UR38, UPT, UPT, -UR38, URZ, URZ ;  /* 0x000000ff26267290 */ /* 0x000fc8000fffe1ff */
[----:B---3--:R-:W-:Y:S01]  /*1210*/  UIMAD UR38, UR5, UR38, UR12 ;  /* 0x00000026052672a4 */ /* 0x008fe2000f8e020c */
[----:B----4-:R-:W-:Y:S11]  /*1220*/  BRA.U UP4, `(.L_x_18) ;  /* 0x00000001046c7547 */ /* 0x010ff6000b800000 */
[----:B------:R-:W-:Y:S02]  /*1230*/  UISETP.NE.AND UP0, UPT, UR38, URZ, UPT ;  /* 0x000000ff2600728c */ /* 0x000fe4000bf05270 */
[----:B------:R-:W-:Y:S02]  /*1240*/  UISETP.NE.AND UP3, UPT, UR38, 0x1, UPT ;  /* 0x000000012600788c */ /* 0x000fe4000bf65270 */
[----:B------:R-:W-:Y:S02]  /*1250*/  UISETP.NE.AND UP1, UPT, UR39, URZ, UP0 ;  /* 0x000000ff2700728c */ /* 0x000fe40008725270 */
[----:B------:R-:W-:Y:S02]  /*1260*/  USEL UR11, URZ, 0x10, UP3 ;  /* 0x00000010ff0b7887 */ /* 0x000fe40009800000 */
[----:B------:R-:W-:Y:S02]  /*1270*/  USEL UR23, URZ, 0x1, UP1 ;  /* 0x00000001ff177887 */ /* 0x000fe40008800000 */
[----:B------:R-:W-:-:S02]  /*1280*/  UISETP.NE.AND UP1, UPT, UR39, URZ, UPT ;  /* 0x000000ff2700728c */ /* 0x000fc4000bf25270 */
[----:B------:R-:W-:Y:S02]  /*1290*/  USEL UR10, URZ, 0x2, UP0 ;  /* 0x00000002ff0a7887 */ /* 0x000fe40008000000 */
[----:B------:R-:W-:Y:S02]  /*12a0*/  USEL UR11, UR11, 0x10, UP1 ;  /* 0x000000100b0b7887 */ /* 0x000fe40008800000 */
[----:B------:R-:W-:Y:S02]  /*12b0*/  UISETP.NE.AND UP1, UPT, UR39, 0x1, UPT ;  /* 0x000000012700788c */ /* 0x000fe4000bf25270 */
[----:B------:R-:W-:Y:S02]  /*12c0*/  USEL UR9, URZ, 0x20, UP3 ;  /* 0x00000020ff097887 */ /* 0x000fe40009800000 */
[----:B------:R-:W-:Y:S02]  /*12d0*/  USEL UR10, UR10, 0x2, UP1 ;  /* 0x000000020a0a7887 */ /* 0x000fe40008800000 */
[----:B------:R-:W-:-:S02]  /*12e0*/  USEL UR9, UR9, 0x20, UP1 ;  /* 0x0000002009097887 */ /* 0x000fc40008800000 */
[----:B------:R-:W-:Y:S02]  /*12f0*/  UISETP.NE.AND UP1, UPT, UR39, 0x2, UPT ;  /* 0x000000022700788c */ /* 0x000fe4000bf25270 */
[----:B------:R-:W-:Y:S02]  /*1300*/  USEL UR8, URZ, 0x4, UP0 ;  /* 0x00000004ff087887 */ /* 0x000fe40008000000 */
[----:B------:R-:W-:Y:S02]  /*1310*/  USEL UR6, URZ, 0x8, UP0 ;  /* 0x00000008ff067887 */ /* 0x000fe40008000000 */
[----:B------:R-:W-:Y:S02]  /*1320*/  UISETP.NE.AND UP0, UPT, UR39, 0x3, UPT ;  /* 0x000000032700788c */ /* 0x000fe4000bf05270 */
[----:B------:R-:W-:Y:S02]  /*1330*/  USEL UR7, URZ, 0x40, UP3 ;  /* 0x00000040ff077887 */ /* 0x000fe40009800000 */
[----:B------:R-:W-:-:S02]  /*1340*/  USEL UR8, UR8, 0x4, UP1 ;  /* 0x0000000408087887 */ /* 0x000fc40008800000 */
[----:B------:R-:W-:Y:S02]  /*1350*/  UIADD3 UR10, UPT, UPT, UR10, UR11, UR23 ;  /* 0x0000000b0a0a7290 */ /* 0x000fe4000fffe017 */
[----:B------:R-:W-:Y:S02]  /*1360*/  USEL UR5, URZ, 0x80, UP3 ;  /* 0x00000080ff057887 */ /* 0x000fe40009800000 */
[----:B------:R-:W-:Y:S02]  /*1370*/  USEL UR7, UR7, 0x40, UP1 ;  /* 0x0000004007077887 */ /* 0x000fe40008800000 */
[----:B------:R-:W-:Y:S02]  /*1380*/  USEL UR6, UR6, 0x8, UP0 ;  /* 0x0000000806067887 */ /* 0x000fe40008000000 */
[----:B------:R-:W-:Y:S02]  /*1390*/  UIADD3 UR8, UPT, UPT, UR8, UR9, UR10 ;  /* 0x0000000908087290 */ /* 0x000fe4000fffe00a */
[----:B------:R-:W-:-:S02]  /*13a0*/  USEL UR5, UR5, 0x80, UP0 ;  /* 0x0000008005057887 */ /* 0x000fc40008000000 */
[----:B------:R-:W-:-:S04]  /*13b0*/  UIADD3 UR6, UPT, UPT, UR6, UR7, UR8 ;  /* 0x0000000706067290 */ /* 0x000fc8000fffe008 */
[----:B------:R-:W-:-:S06]  /*13c0*/  UIADD3 UR5, UPT, UPT, UR6, UR5, URZ ;  /* 0x0000000506057290 */ /* 0x000fcc000fffe0ff */
[----:B------:R-:W-:-:S07]  /*13d0*/  MOV R0, UR5 ;  /* 0x0000000500007c02 */ /* 0x000fce0008000f00 */
.L_x_18:
[----:B------:R-:W1:Y:S01]  /*13e0*/  S2UR UR36, SR_CTAID.Z ;  /* 0x00000000002479c3 */ /* 0x000e620000002700 */
[----:B------:R-:W-:Y:S01]  /*13f0*/  UISETP.GE.AND UP0, UPT, UR25, 0x1, UPT ;  /* 0x000000011900788c */ /* 0x000fe2000bf06270 */
[----:B------:R-:W-:-:S08]  /*1400*/  UMOV UR5, 0xf ;  /* 0x0000000f00057882 */ /* 0x000fd00000000000 */
[----:B------:R-:W-:Y:S05]  /*1410*/  BRA.U !UP0, `(.L_x_19) ;  /* 0x0000000108b87547 */ /* 0x000fea000b800000 */
[----:B------:R-:W2:Y:S01]  /*1420*/  LDCU.128 UR8, c[0x0][0xf10] ;  /* 0x0001e200ff0877ac */ /* 0x000ea20008000c00 */
[----:B------:R-:W3:Y:S01]  /*1430*/  LDCU UR27, c[0x0][0x370] ;  /* 0x00006e00ff1b77ac */ /* 0x000ee20008000800 */
[----:B------:R-:W4:Y:S01]  /*1440*/  LDCU UR26, c[0x0][0x374] ;  /* 0x00006e80ff1a77ac */ /* 0x000f220008000800 */
[----:B------:R-:W1:Y:S01]  /*1450*/  LDCU UR24, c[0x0][0xf0c] ;  /* 0x0001e180ff1877ac */ /* 0x000e620008000800 */
[----:B------:R-:W3:Y:S01]  /*1460*/  LDCU UR23, c[0x0][0xf20] ;  /* 0x0001e400ff1777ac */ /* 0x000ee20008000800 */
[----:B------:R-:W3:Y:S01]  /*1470*/  LDCU.64 UR6, c[0x0][0xf28] ;  /* 0x0001e500ff0677ac */ /* 0x000ee20008000a00 */
[----:B--2---:R-:W-:Y:S02]  /*1480*/  UISETP.NE.AND UP1, UPT, UR10, 0x1, UPT ;  /* 0x000000010a00788c */ /* 0x004fe4000bf25270 */
[----:B----4-:R-:W-:Y:S02]  /*1490*/  UIMAD.WIDE.U32 UR32, UR26, UR11, URZ ;  /* 0x0000000b1a2072a5 */ /* 0x010fe4000f8e00ff */
[----:B------:R-:W-:-:S02]  /*14a0*/  UISETP.NE.AND UP0, UPT, UR25, 0x1, UPT ;  /* 0x000000011900788c */ /* 0x000fc4000bf05270 */
[----:B-1----:R-:W-:Y:S02]  /*14b0*/  UISETP.NE.AND UP3, UPT, UR24, 0x1, UPT ;  /* 0x000000011800788c */ /* 0x002fe4000bf65270 */
[----:B------:R-:W-:Y:S02]  /*14c0*/  UIMAD.WIDE.U32 UR34, UR12, UR11, URZ ;  /* 0x0000000b0c2272a5 */ /* 0x000fe4000f8e00ff */
[----:B---3--:R-:W-:Y:S01]  /*14d0*/  UIMAD.WIDE.U32 UR30, UR27, UR8, URZ ;  /* 0x000000081b1e72a5 */ /* 0x008fe2000f8e00ff */
[----:B------:R-:W-:Y:S01]  /*14e0*/  UMOV UR11, UR33 ;  /* 0x00000021000b7c82 */ /* 0x000fe20008000000 */
[----:B------:R-:W-:Y:S02]  /*14f0*/  UIMAD.WIDE.U32 UR32, UR20, UR8, URZ ;  /* 0x00000008142072a5 */ /* 0x000fe4000f8e00ff */
[----:B------:R-:W-:-:S03]  /*1500*/  @UP1 USHF.R.U32.HI UR26, URZ, UR23, UR11 ;  /* 0x00000017ff1a1299 */ /* 0x000fc6000801160b */
[----:B------:R-:W-:Y:S02]  /*1510*/  @UP3 USHF.R.U32.HI UR27, URZ, UR9, UR31 ;  /* 0x00000009ff1b3299 */ /* 0x000fe4000801161f */
[----:B------:R-:W-:Y:S02]  /*1520*/  UIMAD.WIDE.U32 UR30, UR26, UR6, URZ ;  /* 0x000000061a1e72a5 */ /* 0x000fe4000f8e00ff */
[----:B------:R-:W-:Y:S02]  /*1530*/  USHF.R.U32.HI UR35, URZ, UR23, UR35 ;  /* 0x00000017ff237299 */ /* 0x000fe40008011623 */
[----:B------:R-:W-:Y:S02]  /*1540*/  UIMAD.WIDE.U32 UR40, UR27, UR6, URZ ;  /* 0x000000061b2872a5 */ /* 0x000fe4000f8e00ff */
[----:B------:R-:W-:Y:S02]  /*1550*/  @UP0 USHF.R.U32.HI UR26, URZ, UR7, UR31 ;  /* 0x00000007ff1a0299 */ /* 0x000fe4000801161f */
[----:B------:R-:W-:-:S02]  /*1560*/  USHF.R.U32.HI UR33, URZ, UR9, UR33 ;  /* 0x00000009ff217299 */ /* 0x000fc40008011621 */
[----:B------:R-:W-:Y:S02]  /*1570*/  USEL UR35, UR12, UR35, !UP1 ;  /* 0x000000230c237287 */ /* 0x000fe4000c800000 */
[----:B------:R-:W-:Y:S02]  /*1580*/  @UP0 USHF.R.U32.HI UR27, URZ, UR7, UR41 ;  /* 0x00000007ff1b0299 */ /* 0x000fe40008011629 */
[----:B------:R-:W-:Y:S02]  /*1590*/  UIMAD UR26, UR26, UR25, URZ ;  /* 0x000000191a1a72a4 */ /* 0x000fe4000f8e02ff */
[----:B------:R-:W-:Y:S02]  /*15a0*/  USEL UR33, UR20, UR33, !UP3 ;  /* 0x0000002114217287 */ /* 0x000fe4000d800000 */
[----:B------:R-:W-:Y:S02]  /*15b0*/  UIMAD UR8, UR27, UR25, URZ ;  /* 0x000000191b0872a4 */ /* 0x000fe4000f8e02ff */
[----:B------:R-:W-:-:S02]  /*15c0*/  UISETP.GE.AND UP1, UPT, UR35, UR26, UPT ;  /* 0x0000001a2300728c */ /* 0x000fc4000bf26270 */
[----:B------:R-:W-:Y:S02]  /*15d0*/  UIMAD.WIDE.U32 UR30, UR35, UR6, URZ ;  /* 0x00000006231e72a5 */ /* 0x000fe4000f8e00ff */
[----:B------:R-:W-:Y:S02]  /*15e0*/  UISETP.GE.OR UP1, UPT, UR33, UR8, UP1 ;  /* 0x000000082100728c */ /* 0x000fe40008f26670 */
[----:B------:R-:W-:Y:S02]  /*15f0*/  UIMAD.WIDE.U32 UR40, UR33, UR6, URZ ;  /* 0x00000006212872a5 */ /* 0x000fe4000f8e00ff */
[----:B------:R-:W-:Y:S02]  /*1600*/  USHF.R.U32.HI UR6, URZ, UR7, UR31 ;  /* 0x00000007ff067299 */ /* 0x000fe4000801161f */
[----:B------:R-:W-:Y:S02]  /*1610*/  UIADD3 UR8, UPT, UPT, -UR35, URZ, URZ ;  /* 0x000000ff23087290 */ /* 0x000fe4000fffe1ff */
[----:B------:R-:W-:-:S02]  /*1620*/  USEL UR6, UR35, UR6, !UP0 ;  /* 0x0000000623067287 */ /* 0x000fc4000c000000 */
[----:B------:R-:W-:Y:S02]  /*1630*/  UIADD3 UR9, UPT, UPT, -UR33, URZ, URZ ;  /* 0x000000ff21097290 */ /* 0x000fe4000fffe1ff */
[----:B------:R-:W-:Y:S02]  /*1640*/  @!UP1 USHF.R.U32.HI UR11, URZ, UR7, UR41 ;  /* 0x00000007ff0b9299 */ /* 0x000fe40008011629 */
[----:B------:R-:W-:Y:S02]  /*1650*/  UIADD3 UR7, UPT, UPT, -UR6, URZ, URZ ;  /* 0x000000ff06077290 */ /* 0x000fe4000fffe1ff */
[----:B------:R-:W-:Y:S02]  /*1660*/  @!UP1 USEL UR11, UR33, UR11, !UP0 ;  /* 0x0000000b210b9287 */ /* 0x000fe4000c000000 */
[----:B------:R-:W-:Y:S02]  /*1670*/  UIMAD UR7, UR25, UR7, UR35 ;  /* 0x00000007190772a4 */ /* 0x000fe4000f8e0223 */
[----:B------:R-:W-:-:S02]  /*1680*/  @!UP1 UIADD3 UR6, UPT, UPT, UR6, -UR11, URZ ;  /* 0x8000000b06069290 */ /* 0x000fc4000fffe0ff */
[----:B------:R-:W-:Y:S02]  /*1690*/  @!UP1 UIMAD UR7, UR7, UR27, UR11 ;  /* 0x0000001b070792a4 */ /* 0x000fe4000f8e020b */
[----:B------:R-:W-:Y:S02]  /*16a0*/  UIMAD UR8, UR10, UR8, UR12 ;  /* 0x000000080a0872a4 */ /* 0x000fe4000f8e020c */
[----:B------:R-:W-:Y:S02]  /*16b0*/  @!UP1 UIMAD UR35, UR6, UR25, UR33 ;  /* 0x00000019062392a4 */ /* 0x000fe4000f8e0221 */
[----:B------:R-:W-:Y:S01]  /*16c0*/  UIMAD UR9, UR24, UR9, UR20 ;  /* 0x00000009180972a4 */ /* 0x000fe2000f8e0214 */
[----:B------:R-:W-:Y:S01]  /*16d0*/  @!UP1 UMOV UR33, UR7 ;  /* 0x0000000700219c82 */ /* 0x000fe20008000000 */
[----:B------:R-:W-:Y:S02]  /*16e0*/  UIMAD UR12, UR35, UR10, UR8 ;  /* 0x0000000a230c72a4 */ /* 0x000fe4000f8e0208 */
[----:B------:R-:W-:-:S12]  /*16f0*/  UIMAD UR20, UR33, UR24, UR9 ;  /* 0x00000018211472a4 */ /* 0x000fd8000f8e0209 */
.L_x_19:
[----:B------:R-:W-:Y:S02]  /*1700*/  UISETP.NE.AND UP0, UPT, UR16, 0x1, UPT ;  /* 0x000000011000788c */ /* 0x000fe4000bf05270 */
[----:B------:R-:W-:Y:S02]  /*1710*/  ULOP3.LUT UR6, UR19, 0xffff, URZ, 0xc0, !UPT ;  /* 0x0000ffff13067892 */ /* 0x000fe4000f8ec0ff */
[----:B------:R-:W-:Y:S02]  /*1720*/  ULOP3.LUT UR18, UR18, 0xffff, URZ, 0xc0, !UPT ;  /* 0x0000ffff12127892 */ /* 0x000fe4000f8ec0ff */
[----:B------:R-:W-:Y:S02]  /*1730*/  UISETP.NE.AND UP3, UPT, UR13, 0x2, UPT ;  /* 0x000000020d00788c */ /* 0x000fe4000bf65270 */
[----:B------:R-:W-:Y:S02]  /*1740*/  ULOP3.LUT UR23, UR28, 0x1, URZ, 0xc0, !UPT ;  /* 0x000000011c177892 */ /* 0x000fe4000f8ec0ff */
[----:B------:R-:W-:-:S02]  /*1750*/  ULOP3.LUT UR22, UR22, 0x1000, URZ, 0xc0, !UPT ;  /* 0x0000100016167892 */ /* 0x000fc4000f8ec0ff */
[----:B------:R-:W-:Y:S02]  /*1760*/  ULOP3.LUT UR15, UR15, 0x1800, URZ, 0xc0, !UPT ;  /* 0x000018000f0f7892 */ /* 0x000fe4000f8ec0ff */
[----:B------:R-:W-:Y:S02]  /*1770*/  ULOP3.LUT UR7, UR21, 0x300, URZ, 0xc0, !UPT ;  /* 0x0000030015077892 */ /* 0x000fe4000f8ec0ff */
[----:B------:R-:W-:Y:S02]  /*1780*/  ULOP3.LUT UR10, UR14, 0x80, URZ, 0xc0, !UPT ;  /* 0x000000800e0a7892 */ /* 0x000fe4000f8ec0ff */
[----:B------:R-:W-:Y:S02]  /*1790*/  USHF.L.U32 UR6, UR17, UR6, URZ ;  /* 0x0000000611067299 */ /* 0x000fe400080006ff */
[----:B------:R-:W-:Y:S01]  /*17a0*/  USHF.L.U32 UR5, UR5, UR18, URZ ;  /* 0x0000001205057299 */ /* 0x000fe200080006ff */
[----:B------:R-:W-:Y:S11]  /*17b0*/  BRA.U UP0, `(.L_x_20) ;  /* 0x0000000100407547 */ /* 0x000ff6000b800000 */
[----:B------:R-:W2:Y:S01]  /*17c0*/  LDCU.128 UR16, c[0x0][0xf10] ;  /* 0x0001e200ff1077ac */ /* 0x000ea20008000c00 */
[----:B------:R-:W3:Y:S01]  /*17d0*/  LDCU UR9, c[0x0][0xf0c] ;  /* 0x0001e180ff0977ac */ /* 0x000ee20008000800 */
[----:B------:R-:W4:Y:S01]  /*17e0*/  LDCU UR8, c[0x0][0xf20] ;  /* 0x0001e400ff0877ac */ /* 0x000f220008000800 */
[----:B--2---:R-:W-:Y:S02]  /*17f0*/  UIMAD.WIDE.U32 UR26, UR20, UR16, URZ ;  /* 0x00000010141a72a5 */ /* 0x004fe4000f8e00ff */
[----:B------:R-:W-:Y:S02]  /*1800*/  UIMAD.WIDE.U32 UR24, UR12, UR19, URZ ;  /* 0x000000130c1872a5 */ /* 0x000fe4000f8e00ff */
[----:B---3--:R-:W-:Y:S02]  /*1810*/  UISETP.NE.AND UP1, UPT, UR9, 0x1, UPT ;  /* 0x000000010900788c */ /* 0x008fe4000bf25270 */
[----:B------:R-:W-:Y:S01]  /*1820*/  UISETP.NE.AND UP0, UPT, UR18, 0x1, UPT ;  /* 0x000000011200788c */ /* 0x000fe2000bf05270 */
[----:B------:R-:W-:Y:S01]  /*1830*/  UMOV UR11, UR27 ;  /* 0x0000001b000b7c82 */ /* 0x000fe20008000000 */
[----:B----4-:R-:W-:-:S02]  /*1840*/  USHF.R.U32.HI UR8, URZ, UR8, UR25 ;  /* 0x00000008ff087299 */ /* 0x010fc40008011619 */
[----:B------:R-:W-:Y:S02]  /*1850*/  USHF.R.U32.HI UR11, URZ, UR17, UR11 ;  /* 0x00000011ff0b7299 */ /* 0x000fe4000801160b */
[----:B------:R-:W-:Y:S02]  /*1860*/  USEL UR8, UR12, UR8, !UP0 ;  /* 0x000000080c087287 */ /* 0x000fe4000c000000 */
[----:B------:R-:W-:-:S04]  /*1870*/  USEL UR11, UR20, UR11, !UP1 ;  /* 0x0000000b140b7287 */ /* 0x000fc8000c800000 */
[----:B------:R-:W-:Y:S02]  /*1880*/  UIADD3 UR16, UPT, UPT, UR11, -UR8, URZ ;  /* 0x800000080b107290 */ /* 0x000fe4000fffe0ff */
[----:B------:R-:W-:Y:S02]  /*1890*/  UIADD3 UR8, UPT, UPT, -UR11, UR8, URZ ;  /* 0x000000080b087290 */ /* 0x000fe4000fffe1ff */
[----:B------:R-:W-:Y:S02]  /*18a0*/  UIMAD UR12, UR16, UR18, UR12 ;  /* 0x00000012100c72a4 */ /* 0x000fe4000f8e020c */
[----:B------:R-:W-:-:S12]  /*18b0*/  UIMAD UR20, UR8, UR9, UR20 ;  /* 0x00000009081472a4 */ /* 0x000fd8000f8e0214 */
.L_x_20:
[----:B------:R-:W-:Y:S05]  /*18c0*/  BRA.U !UP2, `(.L_x_21) ;  /* 0x000000010a0c7547 */ /* 0x000fea000b800000 */
[----:B------:R-:W-:Y:S01]  /*18d0*/  UCGABAR_WAIT ;  /* 0x0000000000007dc7 */ /* 0x000fe20008000000 */
[----:B------:R-:W-:Y:S01]  /*18e0*/  CCTL.IVALL ;  /* 0x00000000ff00798f */ /* 0x000fe20002000000 */
[----:B------:R-:W-:Y:S05]  /*18f0*/  BRA `(.L_x_22) ;  /* 0x0000000000047947 */ /* 0x000fea0003800000 */
.L_x_21:
[----:B------:R-:W-:Y:S06]  /*1900*/  BAR.SYNC.DEFER_BLOCKING 0x0 ;  /* 0x0000000000007b1d */ /* 0x000fec0000010000 */
.L_x_22:
[----:B------:R-:W-:Y:S05]  /*1910*/  BRA.U UP3, `(.L_x_23) ;  /* 0x0000001903587547 */ /* 0x000fea000b800000 */
[----:B------:R-:W2:Y:S01]  /*1920*/  LDCU UR30, c[0x0][0x38c] ;  /* 0x00007180ff1e77ac */ /* 0x000ea20008000800 */
[----:B------:R-:W3:Y:S01]  /*1930*/  LDC R8, c[0x0][0x370] ;  /* 0x0000dc00ff087b82 */ /* 0x000ee20000000800 */
[----:B------:R-:W-:Y:S01]  /*1940*/  PLOP3.LUT P1, PT, PT, PT, UP5, 0x80, 0x8 ;  /* 0x000000000008781c */ /* 0x000fe20003f2f058 */
[----:B------:R-:W-:Y:S01]  /*1950*/  IMAD.MOV.U32 R15, RZ, RZ, 0x1 ;  /* 0x00000001ff0f7424 */ /* 0x000fe200078e00ff */
[----:B------:R-:W-:Y:S01]  /*1960*/  ISETP.EQ.OR P4, PT, R2, RZ, P5 ;  /* 0x000000ff0200720c */ /* 0x000fe20002f82670 */
[----:B------:R-:W-:Y:S01]  /*1970*/  IMAD.MOV.U32 R14, RZ, RZ, RZ ;  /* 0x000000ffff0e7224 */ /* 0x000fe200078e00ff */
[----:B------:R-:W-:Y:S02]  /*1980*/  PLOP3.LUT P1, PT, P1, PT, PT, 0x8, 0x80 ;  /* 0x000000000080781c */ /* 0x000fe40000f2e170 */
[----:B------:R-:W-:Y:S01]  /*1990*/  CS2R R12, SRZ ;  /* 0x00000000000c7805 */ /* 0x000fe2000001ff00 */
[----:B------:R-:W-:Y:S01]  /*19a0*/  IMAD.MOV.U32 R11, RZ, RZ, 0x1 ;  /* 0x00000001ff0b7424 */ /* 0x000fe200078e00ff */
[----:B------:R-:W4:Y:S01]  /*19b0*/  LDC R0, c[0x0][0x374] ;  /* 0x0000dd00ff007b82 */ /* 0x000f220000000800 */
[----:B------:R-:W1:Y:S01]  /*19c0*/  LDCU.64 UR42, c[0x0][0x348] ;  /* 0x00006900ff2a77ac */ /* 0x000e620008000a00 */
[----:B------:R-:W-:Y:S01]  /*19d0*/  UMOV UR45, URZ ;  /* 0x000000ff002d7c82 */ /* 0x000fe20008000000 */
[----:B--2---:R-:W-:-:S04]  /*19e0*/  UIADD3 UR8, UPT, UPT, UR30, 0x7f, URZ ;  /* 0x0000007f1e087890 */ /* 0x004fc8000fffe0ff */
[----:B------:R-:W-:-:S04]  /*19f0*/  USHF.R.S32.HI UR40, URZ, 0x1f, UR8 ;  /* 0x0000001fff287899 */ /* 0x000fc80008011408 */
[----:B------:R-:W-:Y:S02]  /*1a00*/  ULEA.HI UR40, UR40, UR8, URZ, 0x7 ;  /* 0x0000000828287291 */ /* 0x000fe4000f8f38ff */
[----:B------:R-:W-:Y:S02]  /*1a10*/  UIADD3 UR8, UPT, UPT, UR30, -0x1, URZ ;  /* 0xffffffff1e087890 */ /* 0x000fe4000fffe0ff */
[----:B------:R-:W-:Y:S02]  /*1a20*/  USHF.R.S32.HI UR40, URZ, 0x7, UR40 ;  /* 0x00000007ff287899 */ /* 0x000fe40008011428 */
[----:B------:R-:W-:Y:S02]  /*1a30*/  UISETP.GE.U32.AND UP1, UPT, UR8, -0xff, UPT ;  /* 0xffffff010800788c */ /* 0x000fe4000bf26070 */
[----:B------:R-:W-:Y:S02]  /*1a40*/  UISETP.LT.U32.AND UP0, UPT, UR40, 0xb, UPT ;  /* 0x0000000b2800788c */ /* 0x000fe4000bf01070 */
[----:B------:R-:W-:-:S02]  /*1a50*/  UIADD3 UR30, UPT, UPT, UR30, 0xfe, URZ ;  /* 0x000000fe1e1e7890 */ /* 0x000fc4000fffe0ff */
[----:B------:R-:W-:Y:S02]  /*1a60*/  USEL UR31, UR40, 0xb, UP0 ;  /* 0x0000000b281f7887 */ /* 0x000fe40008000000 */
[----:B------:R-:W-:Y:S02]  /*1a70*/  UISETP.NE.AND UP0, UPT, UR13, URZ, UPT ;  /* 0x000000ff0d00728c */ /* 0x000fe4000bf05270 */
[----:B------:R-:W-:Y:S02]  /*1a80*/  UIADD3 UR41, UPT, UPT, UR31, -0x1, URZ ;  /* 0xffffffff1f297890 */ /* 0x000fe4000fffe0ff */
[----:B------:R-:W-:Y:S02]  /*1a90*/  @UP1 UIADD3 UR41, UPT, UPT, UR31, URZ, URZ ;  /* 0x000000ff1f291290 */ /* 0x000fe4000fffe0ff */
[----:B------:R-:W-:Y:S02]  /*1aa0*/  USEL UR44, UR4, 0x2, UP0 ;  /* 0x00000002042c7887 */ /* 0x000fe40008000000 */
[----:B------:R-:W-:-:S02]  /*1ab0*/  UIADD3 UR46, UPT, UPT, UR40, -UR31, URZ ;  /* 0x8000001f282e7290 */ /* 0x000fc4000fffe0ff */
[----:B-1-3--:R-:W-:-:S12]  /*1ac0*/  UIADD3 UR41, UPT, UPT, UR41, 0x1, URZ ;  /* 0x0000000129297890 */ /* 0x00afd8000fffe0ff */
.L_x_47:
[----:B------:R-:W-:Y:S01]  /*1ad0*/  UISETP.NE.AND UP0, UPT, UR37, URZ, UPT ;  /* 0x000000ff2500728c */ /* 0x000fe2000bf05270 */
[----:B------:R-:W1:Y:S08]  /*1ae0*/  S2UR UR37, SR_CgaCtaId ;  /* 0x00000000002579c3 */ /* 0x000e700000008800 */
[----:B------:R-:W-:Y:S05]  /*1af0*/  BRA.U UP0, `(.L_x_24) ;  /* 0x0000000100347547 */ /* 0x000fea000b800000 */
[----:B------:R-:W2:Y:S01]  /*1b00*/  S2R R2, SR_CgaCtaId ;  /* 0x0000000000027919 */ /* 0x000ea20000008800 */
[----:B------:R-:W-:-:S04]  /*1b10*/  MOV R3, 0x400 ;  /* 0x0000040000037802 */ /* 0x000fc80000000f00 */
[----:B--2---:R-:W-:Y:S02]  /*1b20*/  LEA R2, R2, R3, 0x18 ;  /* 0x0000000302027211 */ /* 0x004fe400078ec0ff */
[----:B------:R-:W-:-:S03]  /*1b30*/  SHF.L.U32 R3, R11, 0x1f, RZ ;  /* 0x0000001f0b037819 */ /* 0x000fc600000006ff */
[----:B------:R-:W-:-:S04]  /*1b40*/  IMAD R2, R12, 0x8, R2 ;  /* 0x000000080c027824 */ /* 0x000fc800078e0202 */
[----:B------:R-:W2:Y:S02]  /*1b50*/  SYNCS.PHASECHK.TRANS64.TRYWAIT P0, [R2+URZ+0x150], R3 ;  /* 0x00015003020075a7 */ /* 0x000ea400080011ff */
[----:B--2---:R-:W-:Y:S05]  /*1b60*/  @!P0 BRA `(.L_x_25) ;  /* 0x000000cc00148947 */ /* 0x004fea0003800000 */
.L_x_200:
[----:B------:R-:W-:Y:S01]  /*1b70*/  VIADD R12, R12, 0x1 ;  /* 0x000000010c0c7836 */ /* 0x000fe20000000000 */
[----:B------:R2:W-:Y:S04]  /*1b80*/  SYNCS.ARRIVE.TRANS64.A1T0 RZ, [R2+URZ+0x140], RZ ;  /* 0x000140ff02ff79a7 */ /* 0x0005e800081000ff */
[----:B------:R-:W-:-:S04]  /*1b90*/  ISETP.NE.AND P0, PT, R12, 0x2, PT ;  /* 0x000000020c00780c */ /* 0x000fc80003f05270 */
[----:B------:R-:W-:Y:S02]  /*1ba0*/  SEL R12, R12, RZ, P0 ;  /* 0x000000ff0c0c7207 */ /* 0x000fe40000000000 */
[----:B--2---:R-:W-:-:S04]  /*1bb0*/  SEL R2, RZ, 0x1, P0 ;  /* 0x00000001ff027807 */ /* 0x004fc80000000000 */
[----:B------:R-:W-:-:S07]  /*1bc0*/  LOP3.LUT R11, R11, R2, RZ, 0x3c, !PT ;  /* 0x000000020b0b7212 */ /* 0x000fce00078e3cff */
.L_x_24:
[----:B------:R-:W-:Y:S01]  /*1bd0*/  UMOV UR4, 0x400 ;  /* 0x0000040000047882 */ /* 0x000fe20000000000 */
[----:B------:R-:W-:Y:S01]  /*1be0*/  SHF.L.U32 R2, R15, 0x1f, RZ ;  /* 0x0000001f0f027819 */ /* 0x000fe200000006ff */
[----:B-1----:R-:W-:Y:S02]  /*1bf0*/  ULEA UR4, UR37, UR4, 0x18 ;  /* 0x0000000425047291 */ /* 0x002fe4000f8ec0ff */
[----:B------:R-:W-:Y:S02]  /*1c00*/  UISETP.GE.U32.AND UP0, UPT, UR30, 0xff, UPT ;  /* 0x000000ff1e00788c */ /* 0x000fe4000bf06070 */
[----:B------:R-:W-:Y:S02]  /*1c10*/  ULEA UR8, UR45, UR4, 0x3 ;  /* 0x000000042d087291 */ /* 0x000fe4000f8e18ff */
[----:B------:R-:W-:Y:S02]  /*1c20*/  ULEA UR35, UR20, UR23, 0x1 ;  /* 0x0000001714237291 */ /* 0x000fe4000f8e08ff */
[----:B------:R-:W-:-:S02]  /*1c30*/  ULEA UR27, UR12, UR29, 0x2 ;  /* 0x0000001d0c1b7291 */ /* 0x000fc4000f8e10ff */
[----:B------:R-:W-:Y:S02]  /*1c40*/  USHF.L.U32 UR35, UR35, 0x6, URZ ;  /* 0x0000000623237899 */ /* 0x000fe400080006ff */
[----:B------:R-:W-:Y:S01]  /*1c50*/  USHF.L.U32 UR27, UR27, 0x5, URZ ;  /* 0x000000051b1b7899 */ /* 0x000fe200080006ff */
[----:B------:R1:W2:Y:S01]  /*1c60*/  SYNCS.PHASECHK.TRANS64.TRYWAIT P2, [UR8+0x58], R2 ;  /* 0x00005802ff0075a7 */ /* 0x0002a20008041108 */
[----:B------:R-:W-:Y:S01]  /*1c70*/  UMOV UR50, URZ ;  /* 0x000000ff00327c82 */ /* 0x000fe20008000000 */
[----:B------:R-:W-:Y:S09]  /*1c80*/  BRA.U !UP0, `(.L_x_26) ;  /* 0x0000000508247547 */ /* 0x000ff2000b800000 */
[----:B------:R-:W-:Y:S01]  /*1c90*/  UMOV UR48, URZ ;  /* 0x000000ff00307c82 */ /* 0x000fe20008000000 */
[----:B------:R-:W-:-:S05]  /*1ca0*/  UMOV UR47, UR45 ;  /* 0x0000002d002f7c82 */ /* 0x000fca0008000000 */
.L_x_34:
[----:B------:R-:W-:Y:S01]  /*1cb0*/  ULEA UR33, UR47, UR4, 0x3 ;  /* 0x000000042f217291 */ /* 0x000fe2000f8e18ff */
[----:B--2---:R-:W-:Y:S01]  /*1cc0*/  @!P5 MOV R3, 0x4800 ;  /* 0x000048000003d802 */ /* 0x004fe20000000f00 */
[----:B--23--:R-:W-:Y:S10]  /*1cd0*/  @P2 BRA `(.L_x_27) ;  /* 0x00000000000c2947 */ /* 0x00cff40003800000 */
[----:B------:R-:W-:-:S04]  /*1ce0*/  SHF.L.U32 R4, R15, 0x1f, RZ ;  /* 0x0000001f0f047819 */ /* 0x000fc800000006ff */
[----:B------:R-:W2:Y:S02]  /*1cf0*/  SYNCS.PHASECHK.TRANS64.TRYWAIT P0, [UR33+0x58], R4 ;  /* 0x00005804ff0075a7 */ /* 0x000ea40008001121 */
[----:B--2---:R-:W-:Y:S05]  /*1d00*/  @!P0 BRA `(.L_x_28) ;  /* 0x000000c800c08947 */ /* 0x004fea0003800000 */
.L_x_27:
[----:B------:R2:W-:Y:S01]  /*1d10*/  @!P5 SYNCS.ARRIVE.TRANS64 RZ, [UR33], R3 ;  /* 0x00000003ffffd9a7 */ /* 0x0005e20008000021 */
[----:B------:R-:W-:-:S04]  /*1d20*/  ULOP3.LUT UR8, UR44, 0x2, URZ, 0xfc, !UPT ;  /* 0x000000022c087892 */ /* 0x000fc8000f8efcff */
[----:B------:R-:W-:-:S09]  /*1d30*/  UISETP.NE.AND UP0, UPT, UR8, 0x2, UPT ;  /* 0x000000020800788c */ /* 0x000fd2000bf05270 */
[----:B------:R-:W-:Y:S05]  /*1d40*/  BRA.U UP0, `(.L_x_29) ;  /* 0x0000000100047547 */ /* 0x000fea000b800000 */
[----:B------:R-:W-:Y:S05]  /*1d50*/  BPT.TRAP 0x1 ;  /* 0x000000040000795c */ /* 0x000fea0000300000 */
.L_x_29:
[----:B------:R-:W-:Y:S04]  /*1d60*/  BSSY.RECONVERGENT B0, `(.L_x_30) ;  /* 0x0000003000007945 */ /* 0x000fe80003800200 */
[----:B------:R-:W-:Y:S05]  /*1d70*/  @P4 BRA `(.L_x_31) ;  /* 0x0000000000044947 */ /* 0x000fea0003800000 */
[----:B------:R-:W-:Y:S05]  /*1d80*/  BPT.TRAP 0x1 ;  /* 0x000000040000795c */ /* 0x000fea0000300000 */
.L_x_31:
[----:B------:R-:W-:Y:S05]  /*1d90*/  BSYNC.RECONVERGENT B0 ;  /* 0x0000000000007941 */ /* 0x000fea0003800200 */
.L_x_30:
[----:B------:R-:W-:Y:S01]  /*1da0*/  UIADD3 UR45, UPT, UPT, UR47, 0x1, URZ ;  /* 0x000000012f2d7890 */ /* 0x000fe2000fffe0ff */
[----:B------:R-:W-:Y:S01]  /*1db0*/  BSSY.RECONVERGENT B0, `(.L_x_32) ;  /* 0x0000031000007945 */ /* 0x000fe20003800200 */
[----:B------:R-:W-:Y:S02]  /*1dc0*/  ELECT P0, URZ, PT ;  /* 0x0000000000ff782f */ /* 0x000fe40003800000 */
[----:B------:R-:W-:-:S04]  /*1dd0*/  UISETP.NE.AND UP0, UPT, UR45, 0xb, UPT ;  /* 0x0000000b2d00788c */ /* 0x000fc8000bf05270 */
[----:B------:R-:W-:Y:S02]  /*1de0*/  USEL UR9, URZ, 0x1, UP0 ;  /* 0x00000001ff097887 */ /* 0x000fe40008000000 */
[----:B------:R-:W-:-:S04]  /*1df0*/  USEL UR45, UR45, URZ, UP0 ;  /* 0x000000ff2d2d7287 */ /* 0x000fc80008000000 */
[----:B------:R-:W-:Y:S01]  /*1e00*/  ULEA UR8, UR45, UR4, 0x3 ;  /* 0x000000042d087291 */ /* 0x000fe2000f8e18ff */
[----:B------:R-:W-:-:S04]  /*1e10*/  LOP3.LUT R15, R15, UR9, RZ, 0x3c, !PT ;  /* 0x000000090f0f7c12 */ /* 0x000fc8000f8e3cff */
[----:B-1----:R-:W-:-:S04]  /*1e20*/  SHF.L.U32 R2, R15, 0x1f, RZ ;  /* 0x0000001f0f027819 */ /* 0x002fc800000006ff */
[----:B------:R1:W3:Y:S01]  /*1e30*/  SYNCS.PHASECHK.TRANS64.TRYWAIT P2, [UR8+0x58], R2 ;  /* 0x00005802ff0075a7 */ /* 0x0002e20008041108 */
[----:B------:R-:W-:Y:S05]  /*1e40*/  @!P0 BRA `(.L_x_33) ;  /* 0x00000000009c8947 */ /* 0x000fea0003800000 */
[----:B------:R-:W-:Y:S02]  /*1e50*/  USHF.L.U32 UR24, UR47, 0xd, URZ ;  /* 0x0000000d2f187899 */ /* 0x000fe400080006ff */
[----:B------:R-:W-:Y:S02]  /*1e60*/  USHF.L.U32 UR8, UR47, 0xa, URZ ;  /* 0x0000000a2f087899 */ /* 0x000fe400080006ff */
[----:B------:R-:W-:Y:S02]  /*1e70*/  UIADD3 UR60, UP3, UPT, UR42, 0x80, URZ ;  /* 0x000000802a3c7890 */ /* 0x000fe4000ff7e0ff */
[----:B------:R-:W-:Y:S02]  /*1e80*/  ULOP3.LUT UR32, UR24, UR22, URZ, 0xfc, !UPT ;  /* 0x0000001618207292 */ /* 0x000fe4000f8efcff */
[----:B------:R-:W-:Y:S02]  /*1e90*/  UIADD3 UR58, UP2, UPT, UR42, 0x180, URZ ;  /* 0x000001802a3a7890 */ /* 0x000fe4000ff5e0ff */
[----:B------:R-:W-:-:S02]  /*1ea0*/  ULOP3.LUT UR24, UR24, UR15, URZ, 0xfc, !UPT ;  /* 0x0000000f18187292 */ /* 0x000fc4000f8efcff */
[----:B------:R-:W-:Y:S02]  /*1eb0*/  USHF.L.U32 UR11, UR48, 0x1, URZ ;  /* 0x00000001300b7899 */ /* 0x000fe400080006ff */
[----:B------:R-:W-:Y:S02]  /*1ec0*/  UIADD3 UR56, UP1, UPT, UR42, 0x280, URZ ;  /* 0x000002802a387890 */ /* 0x000fe4000ff3e0ff */
[----:B------:R-:W-:Y:S02]  /*1ed0*/  ULOP3.LUT UR16, UR8, 0x200, UR14, 0xf8, !UPT ;  /* 0x0000020008107892 */ /* 0x000fe4000f8ef80e */
[----:B------:R-:W-:Y:S02]  /*1ee0*/  UIADD3 UR54, UP0, UPT, UR42, 0x380, URZ ;  /* 0x000003802a367890 */ /* 0x000fe4000ff1e0ff */
[----:B------:R-:W-:Y:S02]  /*1ef0*/  ULOP3.LUT UR8, UR8, UR7, URZ, 0xfc, !UPT ;  /* 0x0000000708087292 */ /* 0x000fe4000f8efcff */
[----:B------:R-:W-:-:S02]  /*1f00*/  USHF.L.U32 UR34, UR48, 0x7, URZ ;  /* 0x0000000730227899 */ /* 0x000fc400080006ff */
[----:B------:R-:W-:Y:S02]  /*1f10*/  UIADD3.X UR61, UPT, UPT, URZ, UR43, URZ, UP3, !UPT ;  /* 0x0000002bff3d7290 */ /* 0x000fe40009ffe4ff */
[----:B------:R-:W-:Y:S02]  /*1f20*/  UIADD3 UR32, UPT, UPT, UR4, 0x4300, UR32 ;  /* 0x0000430004207890 */ /* 0x000fe4000fffe020 */
[----:B------:R-:W-:Y:S02]  /*1f30*/  UPRMT UR50, URZ, 0x5410, UR6 ;  /* 0x00005410ff327896 */ /* 0x000fe40008000006 */
[----:B------:R-:W-:Y:S02]  /*1f40*/  UIADD3.X UR59, UPT, UPT, URZ, UR43, URZ, UP2, !UPT ;  /* 0x0000002bff3b7290 */ /* 0x000fe400097fe4ff */
[----:B------:R-:W-:Y:S02]  /*1f50*/  UIADD3 UR24, UPT, UPT, UR4, 0x1a300, UR24 ;  /* 0x0001a30004187890 */ /* 0x000fe4000fffe018 */
[----:B------:R-:W-:-:S02]  /*1f60*/  UPRMT UR49, URZ, 0x5410, UR5 ;  /* 0x00005410ff317896 */ /* 0x000fc40008000005 */
[----:B------:R-:W-:Y:S02]  /*1f70*/  UIADD3.X UR57, UPT, UPT, URZ, UR43, URZ, UP1, !UPT ;  /* 0x0000002bff397290 */ /* 0x000fe40008ffe4ff */
[----:B------:R-:W-:Y:S02]  /*1f80*/  ULOP3.LUT UR19, UR11, UR23, URZ, 0xfc, !UPT ;  /* 0x000000170b137292 */ /* 0x000fe4000f8efcff */
[----:B------:R-:W-:Y:S02]  /*1f90*/  UIADD3 UR16, UPT, UPT, UR4, 0x30300, UR16 ;  /* 0x0003030004107890 */ /* 0x000fe4000fffe010 */
[----:B------:R-:W-:Y:S02]  /*1fa0*/  UIADD3.X UR55, UPT, UPT, URZ, UR43, URZ, UP0, !UPT ;  /* 0x0000002bff377290 */ /* 0x000fe400087fe4ff */
[----:B------:R-:W-:Y:S02]  /*1fb0*/  ULEA.HI UR11, UR7, UR11, URZ, 0x17 ;  /* 0x0000000b070b7291 */ /* 0x000fe4000f8fb8ff */
[----:B------:R-:W-:Y:S01]  /*1fc0*/  UIADD3 UR8, UPT, UPT, UR4, 0x32f00, UR8 ;  /* 0x00032f0004087890 */ /* 0x000fe2000fffe008 */
[----:B------:R-:W-:Y:S01]  /*1fd0*/  UMOV UR52, 0x0 ;  /* 0x0000000000347882 */ /* 0x000fe20000000000 */
[----:B------:R-:W-:Y:S01]  /*1fe0*/  UMOV UR53, 0x10000000 ;  /* 0x1000000000357882 */ /* 0x000fe20000000000 */
[----:B------:R-:W-:Y:S01]  /*1ff0*/  UMOV UR25, UR33 ;  /* 0x0000002100197c82 */ /* 0x000fe20008000000 */
[----:B------:R-:W-:Y:S01]  /*2000*/  UMOV UR28, UR36 ;  /* 0x00000024001c7c82 */ /* 0x000fe20008000000 */
[----:B------:R-:W-:Y:S01]  /*2010*/  UMOV UR26, UR34 ;  /* 0x00000022001a7c82 */ /* 0x000fe20008000000 */
[----:B------:R-:W-:Y:S01]  /*2020*/  UMOV UR18, URZ ;  /* 0x000000ff00127c82 */ /* 0x000fe20008000000 */
[----:B------:R-:W-:Y:S01]  /*2030*/  UMOV UR17, UR33 ;  /* 0x0000002100117c82 */ /* 0x000fe20008000000 */
[----:B------:R-:W-:Y:S01]  /*2040*/  UMOV UR21, UR36 ;  /* 0x0000002400157c82 */ /* 0x000fe20008000000 */
[----:B------:R1:W-:Y:S01]  /*2050*/  UTMALDG.3D.MULTICAST [UR32], [UR60], UR50, desc[UR52] ;  /* 0x000034203c0073b4 */ /* 0x0003e20008011832 */
[----:B------:R-:W-:Y:S01]  /*2060*/  UMOV UR9, UR33 ;  /* 0x0000002100097c82 */ /* 0x000fe20008000000 */
[----:B------:R-:W-:Y:S01]  /*2070*/  UMOV UR13, UR36 ;  /* 0x00000024000d7c82 */ /* 0x000fe20008000000 */
[----:B------:R1:W-:Y:S01]  /*2080*/  UTMALDG.3D.MULTICAST [UR24], [UR58], UR49, desc[UR52] ;  /* 0x000034183a0073b4 */ /* 0x0003e20008011831 */
[----:B------:R1:W-:Y:S01]  /*2090*/  UTMALDG.4D.MULTICAST [UR16], [UR56], UR50, desc[UR52] ;  /* 0x00003410380073b4 */ /* 0x0003e20008019832 */
[----:B------:R1:W-:Y:S02]  /*20a0*/  UTMALDG.4D.MULTICAST [UR8], [UR54], UR49, desc[UR52] ;  /* 0x00003408360073b4 */ /* 0x0003e40008019831 */
[----:B-1----:R-:W-:Y:S01]  /*20b0*/  NOP ;  /* 0x0000000000007918 */ /* 0x002fe20000000000 */
.L_x_33:
[----:B------:R-:W-:Y:S05]  /*20c0*/  BSYNC.RECONVERGENT B0 ;  /* 0x0000000000007941 */ /* 0x000fea0003800200 */
.L_x_32:
[----:B------:R-:W-:Y:S01]  /*20d0*/  UIADD3 UR48, UPT, UPT, UR48, 0x1, URZ ;  /* 0x0000000130307890 */ /* 0x000fe2000fffe0ff */
[----:B------:R-:W-:Y:S01]  /*20e0*/  UMOV UR47, UR45 ;  /* 0x0000002d002f7c82 */ /* 0x000fe20008000000 */
[----:B------:R-:W-:Y:S02]  /*20f0*/  UMOV UR50, UR41 ;  /* 0x0000002900327c82 */ /* 0x000fe40008000000 */
[----:B------:R-:W-:-:S09]  /*2100*/  UISETP.NE.AND UP0, UPT, UR48, UR41, UPT ;  /* 0x000000293000728c */ /* 0x000fd2000bf05270 */
[----:B------:R-:W-:Y:S05]  /*2110*/  BRA.U UP0, `(.L_x_34) ;  /* 0xfffffff900e47547 */ /* 0x000fea000b83ffff */
.L_x_26:
[----:B------:R-:W-:Y:S01]  /*2120*/  ULEA UR8, UR45, UR4, 0x3 ;  /* 0x000000042d087291 */ /* 0x000fe2000f8e18ff */
[----:B-1----:R-:W-:Y:S01]  /*2130*/  SHF.L.U32 R2, R15, 0x1f, RZ ;  /* 0x0000001f0f027819 */ /* 0x002fe200000006ff */
[----:B------:R-:W-:Y:S01]  /*2140*/  @!P1 SYNCS.ARRIVE.TRANS64.A1T0 RZ, [UR4+0xf8], RZ ;  /* 0x0000f8ffffff99a7 */ /* 0x000fe20008100004 */
[----:B------:R-:W-:-:S06]  /*2150*/  UISETP.GT.AND UP0, UPT, UR40, UR31, UPT ;  /* 0x0000001f2800728c */ /* 0x000fcc000bf04270 */
[----:B------:R1:W1:Y:S03]  /*2160*/  SYNCS.PHASECHK.TRANS64.TRYWAIT P1, [UR8+0x58], R2 ;  /* 0x00005802ff0075a7 */ /* 0x0002660008021108 */
[----:B------:R-:W-:Y:S05]  /*2170*/  BRA.U !UP0, `(.L_x_35) ;  /* 0x0000000508207547 */ /* 0x000fea000b800000 */
[----:B------:R-:W-:Y:S01]  /*2180*/  UIADD3 UR48, UPT, UPT, UR46, UR50, URZ ;  /* 0x000000322e307290 */ /* 0x000fe2000fffe0ff */
[----:B------:R-:W-:-:S11]  /*2190*/  UMOV UR49, UR45 ;  /* 0x0000002d00317c82 */ /* 0x000fd60008000000 */
.L_x_43:
[----:B------:R-:W-:Y:S01]  /*21a0*/  ULEA UR33, UR49, UR4, 0x3 ;  /* 0x0000000431217291 */ /* 0x000fe2000f8e18ff */
[----:B--2---:R-:W-:Y:S01]  /*21b0*/  @!P5 MOV R3, 0x4800 ;  /* 0x000048000003d802 */ /* 0x004fe20000000f00 */
[----:B-1----:R-:W-:Y:S10]  /*21c0*/  @P1 BRA `(.L_x_36) ;  /* 0x00000000000c1947 */ /* 0x002ff40003800000 */
[----:B------:R-:W-:-:S04]  /*21d0*/  SHF.L.U32 R4, R15, 0x1f, RZ ;  /* 0x0000001f0f047819 */ /* 0x000fc800000006ff */
[----:B------:R-:W1:Y:S02]  /*21e0*/  SYNCS.PHASECHK.TRANS64.TRYWAIT P0, [UR33+0x58], R4 ;  /* 0x00005804ff0075a7 */ /* 0x000e640008001121 */
[----:B-1----:R-:W-:Y:S05]  /*21f0*/  @!P0 BRA `(.L_x_37) ;  /* 0x000000c4009c8947 */ /* 0x002fea0003800000 */
.L_x_36:
[----:B------:R2:W-:Y:S01]  /*2200*/  @!P5 SYNCS.ARRIVE.TRANS64 RZ, [UR33], R3 ;  /* 0x00000003ffffd9a7 */ /* 0x0005e20008000021 */
[----:B------:R-:W-:-:S04]  /*2210*/  ULOP3.LUT UR8, UR44, 0x2, URZ, 0xfc, !UPT ;  /* 0x000000022c087892 */ /* 0x000fc8000f8efcff */
[----:B------:R-:W-:-:S09]  /*2220*/  UISETP.NE.AND UP0, UPT, UR8, 0x2, UPT ;  /* 0x000000020800788c */ /* 0x000fd2000bf05270 */
[----:B------:R-:W-:Y:S05]  /*2230*/  BRA.U UP0, `(.L_x_38) ;  /* 0x0000000100047547 */ /* 0x000fea000b800000 */
[----:B------:R-:W-:Y:S05]  /*2240*/  BPT.TRAP 0x1 ;  /* 0x000000040000795c */ /* 0x000fea0000300000 */
.L_x_38:
[----:B------:R-:W-:Y:S04]  /*2250*/  BSSY.RECONVERGENT B0, `(.L_x_39) ;  /* 0x0000003000007945 */ /* 0x000fe80003800200 */
[----:B------:R-:W-:Y:S05]  /*2260*/  @P4 BRA `(.L_x_40) ;  /* 0x0000000000044947 */ /* 0x000fea0003800000 */
[----:B------:R-:W-:Y:S05]  /*2270*/  BPT.TRAP 0x1 ;  /* 0x000000040000795c */ /* 0x000fea0000300000 */
.L_x_40:
[----:B------:R-:W-:Y:S05]  /*2280*/  BSYNC.RECONVERGENT B0 ;  /* 0x0000000000007941 */ /* 0x000fea0003800200 */
.L_x_39:
        /* <DEDUP_REMOVED lines=9> */
[----:B------:R1:W1:Y:S01]  /*2320*/  SYNCS.PHASECHK.TRANS64.TRYWAIT P1, [UR8+0x58], R2 ;  /* 0x00005802ff0075a7 */ /* 0x0002620008021108 */
        /* <DEDUP_REMOVED lines=22> */
[----:B------:R-:W-:Y:S02]  /*2490*/  ULEA.HI UR11, UR7, UR11, URZ, 0x17 ;  /* 0x0000000b070b7291 */ /* 0x000fe4000f8fb8ff */
[----:B------:R-:W-:Y:S02]  /*24a0*/  UIADD3 UR8, UPT, UPT, UR4, 0x32f00, UR8 ;  /* 0x00032f0004087890 */ /* 0x000fe4000fffe008 */
[----:B------:R-:W-:Y:S01]  /*24b0*/  UIADD3.X UR55, UPT, UPT, URZ, UR43, URZ, UP0, !UPT ;  /* 0x0000002bff377290 */ /* 0x000fe200087fe4ff */
        /* <DEDUP_REMOVED lines=13> */
[----:B------:R1:W-:Y:S01]  /*2590*/  UTMALDG.4D.MULTICAST [UR8], [UR54], UR47, desc[UR52] ;  /* 0x00003408360073b4 */ /* 0x0003e2000801982f */
[----:B------:R-:W-:Y:S01]  /*25a0*/  NOP ;  /* 0x0000000000007918 */ /* 0x000fe20000000000 */
.L_x_42:
[----:B-1----:R-:W-:Y:S05]  /*25b0*/  BSYNC.RECONVERGENT B0 ;  /* 0x0000000000007941 */ /* 0x002fea0003800200 */
.L_x_41:
[----:B------:R-:W-:Y:S01]  /*25c0*/  UIADD3 UR50, UPT, UPT, UR50, 0x1, URZ ;  /* 0x0000000132327890 */ /* 0x000fe2000fffe0ff */
[----:B------:R-:W-:-:S03]  /*25d0*/  UMOV UR49, UR45 ;  /* 0x0000002d00317c82 */ /* 0x000fc60008000000 */
[----:B------:R-:W-:-:S09]  /*25e0*/  UISETP.NE.AND UP0, UPT, UR50, UR48, UPT ;  /* 0x000000303200728c */ /* 0x000fd2000bf05270 */
[----:B------:R-:W-:Y:S05]  /*25f0*/  BRA.U UP0, `(.L_x_43) ;  /* 0xfffffff900e87547 */ /* 0x000fea000b83ffff */
.L_x_35:
[C---:B-1----:R-:W-:Y:S01]  /*2600*/  LEA R2, R14.reuse, UR4, 0x3 ;  /* 0x000000040e027c11 */ /* 0x042fe2000f8e18ff */
[----:B------:R-:W-:Y:S01]  /*2610*/  NOP ;  /* 0x0000000000007918 */ /* 0x000fe20000000000 */
[----:B--2---:R-:W-:Y:S02]  /*2620*/  SHF.L.U32 R3, R13, 0x1f, RZ ;  /* 0x0000001f0d037819 */ /* 0x004fe400000006ff */
[----:B------:R-:W-:Y:S02]  /*2630*/  LEA R4, R14, UR4, 0x4 ;  /* 0x000000040e047c11 */ /* 0x000fe4000f8e20ff */
[----:B------:R-:W1:Y:S02]  /*2640*/  SYNCS.PHASECHK.TRANS64.TRYWAIT P0, [R2+URZ+0x100], R3 ;  /* 0x00010003020075a7 */ /* 0x000e6400080011ff */
[----:B-1----:R-:W-:Y:S05]  /*2650*/  @!P0 BRA `(.L_x_44) ;  /* 0x000000c0009c8947 */ /* 0x002fea0003800000 */
.L_x_203:
[----:B------:R-:W3:Y:S01]  /*2660*/  LDS.128 R4, [R4+0x170] ;  /* 0x0001700004047984 */ /* 0x000ee20000000c00 */
[----:B------:R-:W-:Y:S01]  /*2670*/  ISETP.GE.AND P0, PT, R43, 0x1, PT ;  /* 0x000000012b00780c */ /* 0x000fe20003f06270 */
[----:B-1----:R-:W-:Y:S01]  /*2680*/  VIADD R2, R2, 0x110 ;  /* 0x0000011002027836 */ /* 0x002fe20000000000 */
[----:B------:R-:W-:Y:S01]  /*2690*/  @!PT LDS RZ, [RZ] ;  /* 0x00000000fffff984 */ /* 0x000fe20000000800 */
[----:B------:R-:W-:Y:S01]  /*26a0*/  @!PT LDS RZ, [RZ] ;  /* 0x00000000fffff984 */ /* 0x000fe20000000800 */
[----:B------:R-:W-:Y:S01]  /*26b0*/  @!PT LDS RZ, [RZ] ;  /* 0x00000000fffff984 */ /* 0x000fe20000000800 */
[----:B------:R-:W-:Y:S01]  /*26c0*/  @!PT LDS RZ, [RZ] ;  /* 0x00000000fffff984 */ /* 0x000fe20000000800 */
[----:B------:R1:W-:Y:S06]  /*26d0*/  MEMBAR.ALL.CTA ;  /* 0x0000000000007992 */ /* 0x0003ec0000008000 */
[----:B-1----:R-:W1:Y:S01]  /*26e0*/  FENCE.VIEW.ASYNC.S ;  /* 0x00000000000073c6 */ /* 0x002e620000000000 */
[----:B------:R-:W-:-:S04]  /*26f0*/  PRMT R2, RZ, 0x654, R2 ;  /* 0x00000654ff027816 */ /* 0x000fc80000000002 */
[----:B-1----:R1:W-:Y:S01]  /*2700*/  SYNCS.ARRIVE.TRANS64.RED.A1T0 RZ, [R2+URZ], RZ ;  /* 0x000000ff02ff79a7 */ /* 0x0023e200081004ff */
[----:B---3--:R-:W-:-:S13]  /*2710*/  LOP3.LUT P2, RZ, R6, 0x1, RZ, 0xc0, !PT ;  /* 0x0000000106ff7812 */ /* 0x008fda000784c0ff */
[----:B------:R-:W-:Y:S01]  /*2720*/  @P2 SHF.R.U32.HI R3, RZ, 0x10, R5 ;  /* 0x00000010ff032819 */ /* 0x000fe20000011605 */
[----:B------:R-:W-:Y:S01]  /*2730*/  VOTEU.ANY UP0, P2 ;  /* 0x0000000000ff7886 */ /* 0x000fe20001000100 */
[----:B------:R-:W-:Y:S02]  /*2740*/  @P2 MOV R10, R4 ;  /* 0x00000004000a2202 */ /* 0x000fe40000000f00 */
[----:B------:R-:W-:Y:S02]  /*2750*/  @P2 R2UR.BROADCAST UR8, R3 ;  /* 0x00000000030822ca */ /* 0x000fe400008e0000 */
[----:B------:R-:W-:-:S11]  /*2760*/  @P2 LOP3.LUT R9, R5, 0xffff, RZ, 0xc0, !PT ;  /* 0x0000ffff05092812 */ /* 0x000fd600078ec0ff */
[----:B------:R-:W-:Y:S01]  /*2770*/  @UP0 UMOV UR36, UR8 ;  /* 0x0000000800240c82 */ /* 0x000fe20008000000 */
[----:B-1----:R-:W-:Y:S05]  /*2780*/  @!P0 BRA `(.L_x_45) ;  /* 0x0000000000b88947 */ /* 0x002fea0003800000 */
[----:B------:R-:W4:Y:S01]  /*2790*/  LDC.64 R4, c[0x0][0xf18] ;  /* 0x0003c600ff047b82 */ /* 0x000f220000000a00 */
[----:B------:R-:W-:-:S07]  /*27a0*/  ISETP.NE.AND P3, PT, R43, 0x1, PT ;  /* 0x000000012b00780c */ /* 0x000fce0003f65270 */
[----:B------:R-:W1:Y:S08]  /*27b0*/  LDC.64 R6, c[0x0][0xf10] ;  /* 0x0003c400ff067b82 */ /* 0x000e700000000a00 */
[----:B------:R-:W2:Y:S08]  /*27c0*/  LDC R16, c[0x0][0xf20] ;  /* 0x0003c800ff107b82 */ /* 0x000eb00000000800 */
[----:B------:R-:W3:Y:S01]  /*27d0*/  LDC R17, c[0x0][0xf0c] ;  /* 0x0003c300ff117b82 */ /* 0x000ee20000000800 */
[----:B----4-:R-:W-:Y:S01]  /*27e0*/  IMAD.HI.U32 R19, R0, R5, RZ ;  /* 0x0000000500137227 */ /* 0x010fe200078e00ff */
[----:B------:R-:W-:-:S03]  /*27f0*/  ISETP.NE.AND P0, PT, R4, 0x1, PT ;  /* 0x000000010400780c */ /* 0x000fc60003f05270 */
[----:B------:R-:W-:-:S03]  /*2800*/  IMAD.HI.U32 R5, R9, R5, RZ ;  /* 0x0000000509057227 */ /* 0x000fc600078e00ff */
[----:B------:R-:W4:Y:S01]  /*2810*/  LDC.64 R2, c[0x0][0xf28] ;  /* 0x0003ca00ff027b82 */ /* 0x000f220000000a00 */
[----:B-1----:R-:W-:-:S04]  /*2820*/  IMAD.HI.U32 R20, R8, R6, RZ ;  /* 0x0000000608147227 */ /* 0x002fc800078e00ff */
[----:B------:R-:W-:Y:S01]  /*2830*/  IMAD.HI.U32 R21, R10, R6, RZ ;  /* 0x000000060a157227 */ /* 0x000fe200078e00ff */
[----:B------:R-:W-:Y:S02]  /*2840*/  SHF.R.U32.HI R20, RZ, R7, R20 ;  /* 0x00000007ff147219 */ /* 0x000fe40000011614 */
[-C--:B--2---:R-:W-:Y:S02]  /*2850*/  SHF.R.U32.HI R19, RZ, R16.reuse, R19 ;  /* 0x00000010ff137219 */ /* 0x084fe40000011613 */
[----:B------:R-:W-:Y:S02]  /*2860*/  SHF.R.U32.HI R5, RZ, R16, R5 ;  /* 0x00000010ff057219 */ /* 0x000fe40000011605 */
[----:B------:R-:W-:Y:S02]  /*2870*/  SEL R19, R0, R19, !P0 ;  /* 0x0000001300137207 */ /* 0x000fe40004000000 */
[----:B------:R-:W-:Y:S02]  /*2880*/  SHF.R.U32.HI R21, RZ, R7, R21 ;  /* 0x00000007ff157219 */ /* 0x000fe40000011615 */
[----:B---3--:R-:W-:-:S02]  /*2890*/  ISETP.NE.AND P1, PT, R17, 0x1, PT ;  /* 0x000000011100780c */ /* 0x008fc40003f25270 */
[----:B------:R-:W-:Y:S02]  /*28a0*/  SEL R5, R9, R5, !P0 ;  /* 0x0000000509057207 */ /* 0x000fe40004000000 */
[----:B------:R-:W-:Y:S02]  /*28b0*/  SEL R20, R8, R20, !P1 ;  /* 0x0000001408147207 */ /* 0x000fe40004800000 */
[----:B------:R-:W-:Y:S01]  /*28c0*/  SEL R21, R10, R21, !P1 ;  /* 0x000000150a157207 */ /* 0x000fe20004800000 */
[----:B----4-:R-:W-:-:S04]  /*28d0*/  IMAD.HI.U32 R18, R19, R2, RZ ;  /* 0x0000000213127227 */ /* 0x010fc800078e00ff */
[----:B------:R-:W-:Y:S01]  /*28e0*/  IMAD.HI.U32 R6, R20, R2, RZ ;  /* 0x0000000214067227 */ /* 0x000fe200078e00ff */
[----:B------:R-:W-:-:S04]  /*28f0*/  @P3 SHF.R.U32.HI R19, RZ, R3, R18 ;  /* 0x00000003ff133219 */ /* 0x000fc80000011612 */
[----:B------:R-:W-:Y:S01]  /*2900*/  @P3 SHF.R.U32.HI R20, RZ, R3, R6 ;  /* 0x00000003ff143219 */ /* 0x000fe20000011606 */
[----:B------:R-:W-:-:S04]  /*2910*/  IMAD R19, R43, R19, RZ ;  /* 0x000000132b137224 */ /* 0x000fc800078e02ff */
[----:B------:R-:W-:Y:S01]  /*2920*/  IMAD R6, R43, R20, RZ ;  /* 0x000000142b067224 */ /* 0x000fe200078e02ff */
[----:B------:R-:W-:-:S04]  /*2930*/  ISETP.GE.AND P0, PT, R5, R19, PT ;  /* 0x000000130500720c */ /* 0x000fc80003f06270 */
[----:B------:R-:W-:Y:S01]  /*2940*/  ISETP.GE.OR P0, PT, R21, R6, P0 ;  /* 0x000000061500720c */ /* 0x000fe20000706670 */
[----:B------:R-:W-:-:S05]  /*2950*/  IMAD.HI.U32 R6, R5, R2, RZ ;  /* 0x0000000205067227 */ /* 0x000fca00078e00ff */
[----:B------:R-:W-:-:S04]  /*2960*/  SHF.R.U32.HI R6, RZ, R3, R6 ;  /* 0x00000003ff067219 */ /* 0x000fc80000011606 */
[----:B------:R-:W-:-:S03]  /*2970*/  SEL R6, R5, R6, !P3 ;  /* 0x0000000605067207 */ /* 0x000fc60005800000 */
[----:B------:R-:W-:-:S04]  /*2980*/  @!P0 IMAD.HI.U32 R7, R21, R2, RZ ;  /* 0x0000000215078227 */ /* 0x000fc800078e00ff */
[----:B------:R-:W-:Y:S01]  /*2990*/  IMAD.MOV R2, RZ, RZ, -R6 ;  /* 0x000000ffff027224 */ /* 0x000fe200078e0a06 */
[----:B------:R-:W-:Y:S02]  /*29a0*/  @!P0 SHF.R.U32.HI R3, RZ, R3, R7 ;  /* 0x00000003ff038219 */ /* 0x000fe40000011607 */
[----:B------:R-:W-:Y:S01]  /*29b0*/  IADD3 R7, PT, PT, -R5, RZ, RZ ;  /* 0x000000ff05077210 */ /* 0x000fe20007ffe1ff */
[----:B------:R-:W-:Y:S01]  /*29c0*/  IMAD R2, R43, R2, R5 ;  /* 0x000000022b027224 */ /* 0x000fe200078e0205 */
[----:B------:R-:W-:-:S03]  /*29d0*/  @!P0 SEL R3, R21, R3, !P3 ;  /* 0x0000000315038207 */ /* 0x000fc60005800000 */
[----:B------:R-:W-:Y:S02]  /*29e0*/  IMAD R7, R4, R7, R9 ;  /* 0x0000000704077224 */ /* 0x000fe400078e0209 */
[--C-:B------:R-:W-:Y:S02]  /*29f0*/  @!P0 IMAD.IADD R6, R6, 0x1, -R3.reuse ;  /* 0x0000000106068824 */ /* 0x100fe400078e0a03 */
[----:B------:R-:W-:Y:S01]  /*2a00*/  @!P0 IMAD R3, R2, R20, R3 ;  /* 0x0000001402038224 */ /* 0x000fe200078e0203 */
[----:B------:R-:W-:Y:S01]  /*2a10*/  IADD3 R2, PT, PT, -R21, RZ, RZ ;  /* 0x000000ff15027210 */ /* 0x000fe20007ffe1ff */
[----:B------:R-:W-:Y:S02]  /*2a20*/  @!P0 IMAD R5, R43, R6, R21 ;  /* 0x000000062b058224 */ /* 0x000fe400078e0215 */
[----:B------:R-:W-:Y:S02]  /*2a30*/  @!P0 IMAD.MOV.U32 R21, RZ, RZ, R3 ;  /* 0x000000ffff158224 */ /* 0x000fe400078e0003 */
[----:B------:R-:W-:-:S02]  /*2a40*/  IMAD R2, R17, R2, R10 ;  /* 0x0000000211027224 */ /* 0x000fc400078e020a */
[----:B------:R-:W-:Y:S02]  /*2a50*/  IMAD R9, R5, R4, R7 ;  /* 0x0000000405097224 */ /* 0x000fe400078e0207 */
[----:B------:R-:W-:Y:S02]  /*2a60*/  IMAD R10, R21, R17, R2 ;  /* 0x00000011150a7224 */ /* 0x000fe400078e0202 */
.L_x_45:
[----:B------:R-:W1:Y:S02]  /*2a70*/  LDCU UR8, c[0x0][0xf30] ;  /* 0x0001e600ff0877ac */ /* 0x000e640008000800 */
[----:B-1----:R-:W-:-:S09]  /*2a80*/  UISETP.NE.AND UP0, UPT, UR8, 0x1, UPT ;  /* 0x000000010800788c */ /* 0x002fd2000bf05270 */
[----:B------:R-:W-:Y:S05]  /*2a90*/  BRA.U UP0, `(.L_x_46) ;  /* 0x0000000100407547 */ /* 0x000fea000b800000 */
[----:B------:R-:W1:Y:S08]  /*2aa0*/  LDC.64 R4, c[0x0][0xf10] ;  /* 0x0003c400ff047b82 */ /* 0x000e700000000a00 */
[----:B------:R-:W2:Y:S08]  /*2ab0*/  LDC.64 R2, c[0x0][0xf18] ;  /* 0x0003c600ff027b82 */ /* 0x000eb00000000a00 */
[----:B------:R-:W3:Y:S08]  /*2ac0*/  LDC R6, c[0x0][0xf20] ;  /* 0x0003c800ff067b82 */ /* 0x000ef00000000800 */
[----:B------:R-:W4:Y:S01]  /*2ad0*/  LDC R7, c[0x0][0xf0c] ;  /* 0x0003c300ff077b82 */ /* 0x000f220000000800 */
[----:B-1----:R-:W-:-:S05]  /*2ae0*/  IMAD.HI.U32 R4, R10, R4, RZ ;  /* 0x000000040a047227 */ /* 0x002fca00078e00ff */
[----:B------:R-:W-:Y:S01]  /*2af0*/  SHF.R.U32.HI R4, RZ, R5, R4 ;  /* 0x00000005ff047219 */ /* 0x000fe20000011604 */
[----:B--2---:R-:W-:Y:S01]  /*2b00*/  IMAD.HI.U32 R3, R9, R3, RZ ;  /* 0x0000000309037227 */ /* 0x004fe200078e00ff */
[----:B------:R-:W-:-:S04]  /*2b10*/  ISETP.NE.AND P0, PT, R2, 0x1, PT ;  /* 0x000000010200780c */ /* 0x000fc80003f05270 */
[----:B---3--:R-:W-:-:S04]  /*2b20*/  SHF.R.U32.HI R3, RZ, R6, R3 ;  /* 0x00000006ff037219 */ /* 0x008fc80000011603 */
[----:B------:R-:W-:Y:S02]  /*2b30*/  SEL R3, R9, R3, !P0 ;  /* 0x0000000309037207 */ /* 0x000fe40004000000 */
[----:B----4-:R-:W-:-:S04]  /*2b40*/  ISETP.NE.AND P1, PT, R7, 0x1, PT ;  /* 0x000000010700780c */ /* 0x010fc80003f25270 */
[----:B------:R-:W-:-:S05]  /*2b50*/  SEL R4, R10, R4, !P1 ;  /* 0x000000040a047207 */ /* 0x000fca0004800000 */
[----:B------:R-:W-:Y:S02]  /*2b60*/  IMAD.IADD R5, R3, 0x1, -R4 ;  /* 0x0000000103057824 */ /* 0x000fe400078e0a04 */
[----:B------:R-:W-:Y:S02]  /*2b70*/  IMAD.IADD R3, R4, 0x1, -R3 ;  /* 0x0000000104037824 */ /* 0x000fe400078e0a03 */
[----:B------:R-:W-:Y:S02]  /*2b80*/  IMAD R10, R5, R7, R10 ;  /* 0x00000007050a7224 */ /* 0x000fe400078e020a */
[----:B------:R-:W-:-:S07]  /*2b90*/  IMAD R9, R3, R2, R9 ;  /* 0x0000000203097224 */ /* 0x000fce00078e0209 */
.L_x_46:
[----:B------:R-:W-:Y:S01]  /*2ba0*/  VIADD R14, R14, 0x1 ;  /* 0x000000010e0e7836 */ /* 0x000fe20000000000 */
[----:B------:R-:W-:Y:S01]  /*2bb0*/  PLOP3.LUT P1, PT, PT, PT, PT, 0x80, 0x8 ;  /* 0x000000000008781c */ /* 0x000fe20003f2f070 */
[----:B------:R-:W-:Y:S02]  /*2bc0*/  VIADD R2, R10, UR39 ;  /* 0x000000270a027c36 */ /* 0x000fe40008000000 */
[----:B------:R-:W-:Y:S01]  /*2bd0*/  VIADD R3, R9, UR38 ;  /* 0x0000002609037c36 */ /* 0x000fe20008000000 */
[----:B------:R-:W-:Y:S02]  /*2be0*/  ISETP.NE.AND P0, PT, R14, 0x2, PT ;  /* 0x000000020e00780c */ /* 0x000fe40003f05270 */
[----:B------:R-:W-:Y:S02]  /*2bf0*/  R2UR UR20, R2 ;  /* 0x00000000021472ca */ /* 0x000fe400000e0000 */
[----:B------:R-:W-:Y:S02]  /*2c00*/  SEL R2, RZ, 0x1, P0 ;  /* 0x00000001ff027807 */ /* 0x000fe40000000000 */
[----:B------:R-:W-:-:S02]  /*2c10*/  R2UR UR12, R3 ;  /* 0x00000000030c72ca */ /* 0x000fc400000e0000 */
[----:B------:R-:W-:Y:S02]  /*2c20*/  LOP3.LUT R13, R13, R2, RZ, 0x3c, !PT ;  /* 0x000000020d0d7212 */ /* 0x000fe400078e3cff */
[----:B------:R-:W-:Y:S01]  /*2c30*/  SEL R14, R14, RZ, P0 ;  /* 0x000000ff0e0e7207 */ /* 0x000fe20000000000 */
[----:B------:R-:W-:Y:S10]  /*2c40*/  @P2 BRA `(.L_x_47) ;  /* 0xffffffec00a02947 */ /* 0x000ff4000383ffff */
[----:B------:R-:W-:Y:S01]  /*2c50*/  UIADD3 UR4, UPT, UPT, UR4, 0x58, URZ ;  /* 0x0000005804047890 */ /* 0x000fe2000fffe0ff */
[----:B------:R-:W-:-:S03]  /*2c60*/  SHF.L.U32 R2, R15, 0x1f, RZ ;  /* 0x0000001f0f027819 */ /* 0x000fc600000006ff */
[----:B------:R-:W-:-:S09]  /*2c70*/  ULEA UR5, UR45, UR4, 0x3 ;  /* 0x000000042d057291 */ /* 0x000fd2000f8e18ff */
[----:B------:R-:W1:Y:S02]  /*2c80*/  SYNCS.PHASECHK.TRANS64.TRYWAIT P0, [UR5], R2 ;  /* 0x00000002ff0075a7 */ /* 0x000e640008001105 */
[----:B-1----:R-:W-:Y:S05]  /*2c90*/  @!P0 BRA `(.L_x_48) ;  /* 0x000000bc00208947 */ /* 0x002fea0003800000 */
.L_x_205:
[----:B------:R-:W-:-:S04]  /*2ca0*/  UIADD3 UR6, UPT, UPT, UR45, 0x1, URZ ;  /* 0x000000012d067890 */ /* 0x000fc8000fffe0ff */
[----:B------:R-:W-:-:S04]  /*2cb0*/  UISETP.NE.AND UP0, UPT, UR6, 0xb, UPT ;  /* 0x0000000b0600788c */ /* 0x000fc8000bf05270 */
[----:B------:R-:W-:Y:S02]  /*2cc0*/  USEL UR7, URZ, 0x1, UP0 ;  /* 0x00000001ff077887 */ /* 0x000fe40008000000 */
[----:B------:R-:W-:-:S04]  /*2cd0*/  USEL UR6, UR6, URZ, UP0 ;  /* 0x000000ff06067287 */ /* 0x000fc80008000000 */
[----:B------:R-:W-:Y:S01]  /*2ce0*/  ULEA UR5, UR6, UR4, 0x3 ;  /* 0x0000000406057291 */ /* 0x000fe2000f8e18ff */
[----:B-1----:R-:W-:-:S04]  /*2cf0*/  LOP3.LUT R2, R15, UR7, RZ, 0x3c, !PT ;  /* 0x000000070f027c12 */ /* 0x002fc8000f8e3cff */
[----:B------:R-:W-:-:S04]  /*2d00*/  SHF.L.U32 R3, R2, 0x1f, RZ ;  /* 0x0000001f02037819 */ /* 0x000fc800000006ff */
[----:B------:R-:W1:Y:S02]  /*2d10*/  SYNCS.PHASECHK.TRANS64.TRYWAIT P0, [UR5], R3 ;  /* 0x00000003ff0075a7 */ /* 0x000e640008001105 */
[----:B-1----:R-:W-:Y:S05]  /*2d20*/  @!P0 BRA `(.L_x_49) ;  /* 0x000000bc00148947 */ /* 0x002fea0003800000 */
.L_x_207:
[----:B------:R-:W-:-:S04]  /*2d30*/  UIADD3 UR6, UPT, UPT, UR6, 0x1, URZ ;  /* 0x0000000106067890 */ /* 0x000fc8000fffe0ff */
[----:B------:R-:W-:-:S04]  /*2d40*/  UISETP.NE.AND UP0, UPT, UR6, 0xb, UPT ;  /* 0x0000000b0600788c */ /* 0x000fc8000bf05270 */
[----:B------:R-:W-:Y:S02]  /*2d50*/  USEL UR7, URZ, 0x1, UP0 ;  /* 0x00000001ff077887 */ /* 0x000fe40008000000 */
[----:B------:R-:W-:-:S04]  /*2d60*/  USEL UR6, UR6, URZ, UP0 ;  /* 0x000000ff06067287 */ /* 0x000fc80008000000 */
[----:B------:R-:W-:Y:S01]  /*2d70*/  ULEA UR5, UR6, UR4, 0x3 ;  /* 0x0000000406057291 */ /* 0x000fe2000f8e18ff */
[----:B------:R-:W-:-:S04]  /*2d80*/  LOP3.LUT R2, R2, UR7, RZ, 0x3c, !PT ;  /* 0x0000000702027c12 */ /* 0x000fc8000f8e3cff */
[----:B-1----:R-:W-:-:S04]  /*2d90*/  SHF.L.U32 R3, R2, 0x1f, RZ ;  /* 0x0000001f02037819 */ /* 0x002fc800000006ff */
[----:B------:R-:W1:Y:S02]  /*2da0*/  SYNCS.PHASECHK.TRANS64.TRYWAIT P0, [UR5], R3 ;  /* 0x00000003ff0075a7 */ /* 0x000e640008001105 */
[----:B-1----:R-:W-:Y:S05]  /*2db0*/  @!P0 BRA `(.L_x_50) ;  /* 0x000000bc00088947 */ /* 0x002fea0003800000 */
.L_x_209:
        /* <DEDUP_REMOVED lines=9> */
.L_x_211:
        /* <DEDUP_REMOVED lines=9> */
.L_x_213:
        /* <DEDUP_REMOVED lines=9> */
.L_x_215:
        /* <DEDUP_REMOVED lines=9> */
.L_x_217:
        /* <DEDUP_REMOVED lines=9> */
.L_x_219:
        /* <DEDUP_REMOVED lines=9> */
.L_x_221:
        /* <DEDUP_REMOVED lines=9> */
.L_x_223:
[----:B------:R-:W-:-:S04]  /*31b0*/  UIADD3 UR6, UPT, UPT, UR6, 0x1, URZ ;  /* 0x0000000106067890 */ /* 0x000fc8000fffe0ff */
[----:B------:R-:W-:-:S04]  /*31c0*/  UISETP.NE.AND UP0, UPT, UR6, 0xb, UPT ;  /* 0x0000000b0600788c */ /* 0x000fc8000bf05270 */
[----:B------:R-:W-:Y:S02]  /*31d0*/  USEL UR5, URZ, 0x1, UP0 ;  /* 0x00000001ff057887 */ /* 0x000fe40008000000 */
[----:B------:R-:W-:-:S04]  /*31e0*/  USEL UR6, UR6, URZ, UP0 ;  /* 0x000000ff06067287 */ /* 0x000fc80008000000 */
[----:B------:R-:W-:Y:S01]  /*31f0*/  ULEA UR6, UR6, UR4, 0x3 ;  /* 0x0000000406067291 */ /* 0x000fe2000f8e18ff */
[----:B------:R-:W-:-:S04]  /*3200*/  LOP3.LUT R2, R2, UR5, RZ, 0x3c, !PT ;  /* 0x0000000502027c12 */ /* 0x000fc8000f8e3cff */
[----:B------:R-:W-:Y:S01]  /*3210*/  SHF.L.U32 R2, R2, 0x1f, RZ ;  /* 0x0000001f02027819 */ /* 0x000fe200000006ff */
[----:B-1--4-:R-:W-:-:S07]  /*3220*/  IMAD.U32 R0, RZ, RZ, UR6 ;  /* 0x00000006ff007e24 */ /* 0x012fce000f8e00ff */
.L_x_58:
[----:B-1----:R1:W2:Y:S02]  /*3230*/  SYNCS.PHASECHK.TRANS64.TRYWAIT P0, [R0+URZ], R2 ;  /* 0x00000002000075a7 */ /* 0x0022a400080011ff */
[----:B--2---:R-:W-:Y:S05]  /*3240*/  @!P0 NANOSLEEP.SYNCS 0x989680 ;  /* 0x009896800000895d */ /* 0x004fea0003900000 */
[----:B------:R-:W2:Y:S02]  /*3250*/  @!P0 SYNCS.PHASECHK.TRANS64 P0, [R0+URZ], R2 ;  /* 0x00000002000085a7 */ /* 0x000ea400080010ff */
[----:B--2---:R-:W-:Y:S05]  /*3260*/  @P0 EXIT ;  /* 0x000000000000094d */ /* 0x004fea0003800000 */
[----:B------:R-:W-:Y:S05]  /*3270*/  BRA `(.L_x_58) ;  /* 0xfffffffc00ec7947 */ /* 0x000fea000383ffff */
.L_x_23:
[----:B------:R-:W-:-:S04]  /*3280*/  UISETP.NE.AND UP0, UPT, UR37, URZ, UPT ;  /* 0x000000ff2500728c */ /* 0x000fc8000bf05270 */
[----:B------:R-:W-:-:S09]  /*3290*/  UISETP.NE.OR UP0, UPT, UR13, 0x1, UP0 ;  /* 0x000000010d00788c */ /* 0x000fd20008705670 */
[----:B------:R-:W-:Y:S05]  /*32a0*/  BRA.U UP0, `(.L_x_59) ;  /* 0x0000000500487547 */ /* 0x000fea000b800000 */
[----:B------:R-:W-:Y:S01]  /*32b0*/  ISETP.GE.U32.AND P2, PT, R2, 0x8, PT ;  /* 0x000000080200780c */ /* 0x000fe20003f46070 */
[----:B------:R-:W-:Y:S01]  /*32c0*/  IMAD.MOV.U32 R12, RZ, RZ, 0x1 ;  /* 0x00000001ff0c7424 */ /* 0x000fe200078e00ff */
[----:B------:R-:W-:Y:S02]  /*32d0*/  CS2R R10, SRZ ;  /* 0x00000000000a7805 */ /* 0x000fe4000001ff00 */
[----:B------:R-:W-:Y:S01]  /*32e0*/  CS2R R8, SRZ ;  /* 0x0000000000087805 */ /* 0x000fe2000001ff00 */
[----:B------:R-:W-:Y:S01]  /*32f0*/  UMOV UR4, 0x400 ;  /* 0x0000040000047882 */ /* 0x000fe20000000000 */
[----:B------:R-:W-:Y:S01]  /*3300*/  UMOV UR6, URZ ;  /* 0x000000ff00067c82 */ /* 0x000fe20008000000 */
[----:B------:R-:W-:-:S12]  /*3310*/  ULEA UR37, UR37, UR4, 0x18 ;  /* 0x0000000425257291 */ /* 0x000fd8000f8ec0ff */
.L_x_63:
[----:B------:R-:W-:Y:S02]  /*3320*/  LEA R0, R8, UR37, 0x3 ;  /* 0x0000002508007c11 */ /* 0x000fe4000f8e18ff */
[----:B------:R-:W-:-:S03]  /*3330*/  SHF.L.U32 R4, R9, 0x1f, RZ ;  /* 0x0000001f09047819 */ /* 0x000fc600000006ff */
[----:B------:R-:W-:Y:S01]  /*3340*/  VIADD R5, R0, 0x150 ;  /* 0x0000015000057836 */ /* 0x000fe20000000000 */
[----:B------:R-:W2:Y:S02]  /*3350*/  SYNCS.PHASECHK.TRANS64.TRYWAIT P0, [R0+URZ+0x140], R4 ;  /* 0x00014004000075a7 */ /* 0x000ea400080011ff */
[----:B--2---:R-:W-:Y:S05]  /*3360*/  @!P0 BRA `(.L_x_60) ;  /* 0x000000b8005c8947 */ /* 0x004fea0003800000 */
.L_x_224:
[----:B------:R-:W-:Y:S01]  /*3370*/  ULEA UR5, UR6, UR37, 0x3 ;  /* 0x0000002506057291 */ /* 0x000fe2000f8e18ff */
[----:B--2---:R-:W-:Y:S01]  /*3380*/  PRMT R0, RZ, 0x654, R5 ;  /* 0x00000654ff007816 */ /* 0x004fe20000000005 */
[----:B------:R-:W-:Y:S01]  /*3390*/  @!P2 IMAD.MOV.U32 R4, RZ, RZ, 0x10 ;  /* 0x00000010ff04a424 */ /* 0x000fe200078e00ff */
[----:B------:R-:W-:Y:S01]  /*33a0*/  SHF.L.U32 R5, R12, 0x1f, RZ ;  /* 0x0000001f0c057819 */ /* 0x000fe200000006ff */
[----:B------:R-:W-:Y:S01]  /*33b0*/  UIADD3 UR4, UPT, UPT, UR5, 0x100, URZ ;  /* 0x0000010005047890 */ /* 0x000fe2000fffe0ff */
[----:B------:R2:W-:Y:S05]  /*33c0*/  SYNCS.ARRIVE.TRANS64.RED.A1T0 RZ, [R0+URZ], RZ ;  /* 0x000000ff00ff79a7 */ /* 0x0005ea00081004ff */
[----:B------:R-:W-:Y:S01]  /*33d0*/  IMAD.U32 R6, RZ, RZ, UR4 ;  /* 0x00000004ff067e24 */ /* 0x000fe2000f8e00ff */
[----:B------:R-:W3:Y:S04]  /*33e0*/  SYNCS.PHASECHK.TRANS64.TRYWAIT P0, [UR5+0x110], R5 ;  /* 0x00011005ff0075a7 */ /* 0x000ee80008001105 */
[----:B------:R-:W-:Y:S01]  /*33f0*/  PRMT R6, R2, 0x654, R6 ;  /* 0x0000065402067816 */ /* 0x000fe20000000006 */
[----:B--23--:R-:W-:Y:S06]  /*3400*/  @!P0 BRA `(.L_x_61) ;  /* 0x000000b800488947 */ /* 0x00cfec0003800000 */
.L_x_226:
[----:B------:R-:W-:Y:S01]  /*3410*/  ULEA UR4, UR6, UR37, 0x4 ;  /* 0x0000002506047291 */ /* 0x000fe2000f8e20ff */
[----:B------:R-:W-:Y:S01]  /*3420*/  SEL R3, R6, R3, !P2 ;  /* 0x0000000306037207 */ /* 0x000fe20005000000 */
[----:B------:R-:W-:Y:S01]  /*3430*/  UIADD3 UR5, UPT, UPT, UR5, 0x100, URZ ;  /* 0x0000010005057890 */ /* 0x000fe2000fffe0ff */
[----:B--2---:R-:W-:Y:S01]  /*3440*/  LEA R0, R11, UR37, 0x3 ;  /* 0x000000250b007c11 */ /* 0x004fe2000f8e18ff */
[----:B------:R-:W-:Y:S01]  /*3450*/  UIADD3 UR4, UPT, UPT, UR4, 0x170, URZ ;  /* 0x0000017004047890 */ /* 0x000fe2000fffe0ff */
[----:B------:R2:W-:Y:S01]  /*3460*/  @!P2 SYNCS.ARRIVE.TRANS64.RED RZ, [R3+URZ], R4 ;  /* 0x0000000403ffa9a7 */ /* 0x0005e200080004ff */
[----:B------:R-:W-:Y:S01]  /*3470*/  UIADD3 UR6, UPT, UPT, UR6, 0x1, URZ ;  /* 0x0000000106067890 */ /* 0x000fe2000fffe0ff */
[----:B------:R-:W-:-:S03]  /*3480*/  VIADD R8, R8, 0x1 ;  /* 0x0000000108087836 */ /* 0x000fc60000000000 */
[----:B------:R-:W-:Y:S02]  /*3490*/  UISETP.NE.AND UP0, UPT, UR6, 0x2, UPT ;  /* 0x000000020600788c */ /* 0x000fe4000bf05270 */
[----:B------:R-:W-:Y:S01]  /*34a0*/  ISETP.NE.AND P0, PT, R8, 0x2, PT ;  /* 0x000000020800780c */ /* 0x000fe20003f05270 */
[----:B------:R-:W-:Y:S06]  /*34b0*/  UGETNEXTWORKID.BROADCAST [UR4], [UR5] ;  /* 0x00000000040073ca */ /* 0x000fec0008000100 */
[----:B------:R-:W-:Y:S02]  /*34c0*/  USEL UR4, URZ, 0x1, UP0 ;  /* 0x00000001ff047887 */ /* 0x000fe40008000000 */
[----:B------:R-:W-:-:S04]  /*34d0*/  USEL UR6, UR6, URZ, UP0 ;  /* 0x000000ff06067287 */ /* 0x000fc80008000000 */
[----:B------:R-:W-:Y:S02]  /*34e0*/  LOP3.LUT R12, R12, UR4, RZ, 0x3c, !PT ;  /* 0x000000040c0c7c12 */ /* 0x000fe4000f8e3cff */
[----:B--2---:R-:W-:-:S04]  /*34f0*/  SHF.L.U32 R4, R10, 0x1f, RZ ;  /* 0x0000001f0a047819 */ /* 0x004fc800000006ff */
[----:B------:R-:W2:Y:S02]  /*3500*/  SYNCS.PHASECHK.TRANS64.TRYWAIT P1, [R0+URZ+0x100], R4 ;  /* 0x00010004000075a7 */ /* 0x000ea400080211ff */
[----:B--2---:R-:W-:Y:S05]  /*3510*/  @!P1 BRA `(.L_x_62) ;  /* 0x000000b8001c9947 */ /* 0x004fea0003800000 */
.L_x_227:
[C---:B--2---:R-:W-:Y:S01]  /*3520*/  LEA R4, R11.reuse, UR37, 0x4 ;  /* 0x000000250b047c11 */ /* 0x044fe2000f8e20ff */
[----:B------:R-:W-:Y:S01]  /*3530*/  VIADD R0, R0, 0x110 ;  /* 0x0000011000007836 */ /* 0x000fe20000000000 */
[----:B------:R-:W-:Y:S01]  /*3540*/  SEL R8, R8, RZ, P0 ;  /* 0x000000ff08087207 */ /* 0x000fe20000000000 */
[----:B------:R-:W-:-:S03]  /*3550*/  VIADD R11, R11, 0x1 ;  /* 0x000000010b0b7836 */ /* 0x000fc60000000000 */
[----:B------:R-:W2:Y:S01]  /*3560*/  LDS.128 R4, [R4+0x170] ;  /* 0x0001700004047984 */ /* 0x000ea20000000c00 */
[----:B------:R-:W-:Y:S02]  /*3570*/  PRMT R0, RZ, 0x654, R0 ;  /* 0x00000654ff007816 */ /* 0x000fe40000000000 */
[C---:B------:R-:W-:Y:S01]  /*3580*/  ISETP.NE.AND P1, PT, R11.reuse, 0x2, PT ;  /* 0x000000020b00780c */ /* 0x040fe20003f25270 */
[----:B------:R-:W-:Y:S01]  /*3590*/  @!PT LDS RZ, [RZ] ;  /* 0x00000000fffff984 */ /* 0x000fe20000000800 */
[----:B------:R-:W-:Y:S01]  /*35a0*/  @!PT LDS RZ, [RZ] ;  /* 0x00000000fffff984 */ /* 0x000fe20000000800 */
[----:B------:R-:W-:Y:S01]  /*35b0*/  @!PT LDS RZ, [RZ] ;  /* 0x00000000fffff984 */ /* 0x000fe20000000800 */
[----:B------:R-:W-:Y:S01]  /*35c0*/  @!PT LDS RZ, [RZ] ;  /* 0x00000000fffff984 */ /* 0x000fe20000000800 */
[----:B------:R3:W-:Y:S06]  /*35d0*/  MEMBAR.ALL.CTA ;  /* 0x0000000000007992 */ /* 0x0007ec0000008000 */
[----:B---3--:R-:W3:Y:S01]  /*35e0*/  FENCE.VIEW.ASYNC.S ;  /* 0x00000000000073c6 */ /* 0x008ee20000000000 */
[----:B------:R-:W-:Y:S01]  /*35f0*/  SEL R11, R11, RZ, P1 ;  /* 0x000000ff0b0b7207 */ /* 0x000fe20000800000 */
[----:B---3--:R3:W-:Y:S01]  /*3600*/  SYNCS.ARRIVE.TRANS64.RED.A1T0 RZ, [R0+URZ], RZ ;  /* 0x000000ff00ff79a7 */ /* 0x0087e200081004ff */
[----:B--2---:R-:W-:-:S02]  /*3610*/  LOP3.LUT P3, RZ, R6, 0x1, RZ, 0xc0, !PT ;  /* 0x0000000106ff7812 */ /* 0x004fc4000786c0ff */
[----:B------:R-:W-:-:S04]  /*3620*/  SEL R4, RZ, 0x1, P1 ;  /* 0x00000001ff047807 */ /* 0x000fc80000800000 */
[----:B------:R-:W-:Y:S02]  /*3630*/  LOP3.LUT R10, R10, R4, RZ, 0x3c, !PT ;  /* 0x000000040a0a7212 */ /* 0x000fe400078e3cff */
[----:B---3--:R-:W-:-:S04]  /*3640*/  SEL R0, RZ, 0x1, P0 ;  /* 0x00000001ff007807 */ /* 0x008fc80000000000 */
[----:B------:R-:W-:Y:S01]  /*3650*/  LOP3.LUT R9, R9, R0, RZ, 0x3c, !PT ;  /* 0x0000000009097212 */ /* 0x000fe200078e3cff */
[----:B------:R-:W-:Y:S06]  /*3660*/  @P3 BRA `(.L_x_63) ;  /* 0xfffffffc002c3947 */ /* 0x000fec000383ffff */
[----:B------:R-:W-:Y:S01]  /*3670*/  ULEA UR5, UR6, UR37, 0x3 ;  /* 0x0000002506057291 */ /* 0x000fe2000f8e18ff */
[----:B------:R-:W-:-:S08]  /*3680*/  SHF.L.U32 R2, R12, 0x1f, RZ ;  /* 0x0000001f0c027819 */ /* 0x000fd000000006ff */
[----:B------:R-:W2:Y:S02]  /*3690*/  SYNCS.PHASECHK.TRANS64 P0, [UR5+0x110], R2 ;  /* 0x00011002ff0075a7 */ /* 0x000ea40008001005 */
[----:B--2---:R-:W-:Y:S05]  /*36a0*/  @P0 BRA `(.L_x_64) ;  /* 0x0000000000080947 */ /* 0x004fea0003800000 */
[----:B------:R-:W2:Y:S02]  /*36b0*/  SYNCS.PHASECHK.TRANS64.TRYWAIT P0, [UR5+0x110], R2 ;  /* 0x00011002ff0075a7 */ /* 0x000ea40008001105 */
[----:B--2---:R-:W-:Y:S05]  /*36c0*/  @!P0 BRA `(.L_x_65) ;  /* 0x000000b400c48947 */ /* 0x004fea0003800000 */
.L_x_64:
[----:B------:R-:W-:-:S04]  /*36d0*/  UIADD3 UR4, UPT, UPT, UR6, 0x1, URZ ;  /* 0x0000000106047890 */ /* 0x000fc8000fffe0ff */
[----:B------:R-:W-:-:S04]  /*36e0*/  UISETP.NE.AND UP0, UPT, UR4, 0x2, UPT ;  /* 0x000000020400788c */ /* 0x000fc8000bf05270 */
[----:B------:R-:W-:Y:S02]  /*36f0*/  USEL UR7, URZ, 0x1, UP0 ;  /* 0x00000001ff077887 */ /* 0x000fe40008000000 */
[----:B------:R-:W-:-:S04]  /*3700*/  USEL UR4, UR4, URZ, UP0 ;  /* 0x000000ff04047287 */ /* 0x000fc80008000000 */
[----:B------:R-:W-:Y:S01]  /*3710*/  ULEA UR4, UR4, UR37, 0x3 ;  /* 0x0000002504047291 */ /* 0x000fe2000f8e18ff */
[----:B--2---:R-:W-:-:S04]  /*3720*/  LOP3.LUT R2, R12, UR7, RZ, 0x3c, !PT ;  /* 0x000000070c027c12 */ /* 0x004fc8000f8e3cff */
[----:B------:R-:W-:-:S04]  /*3730*/  SHF.L.U32 R0, R2, 0x1f, RZ ;  /* 0x0000001f02007819 */ /* 0x000fc800000006ff */
[----:B------:R-:W2:Y:S02]  /*3740*/  SYNCS.PHASECHK.TRANS64 P0, [UR4+0x110], R0 ;  /* 0x00011000ff0075a7 */ /* 0x000ea40008001004 */
[----:B-12---:R-:W-:Y:S05]  /*3750*/  @P0 EXIT ;  /* 0x000000000000094d */ /* 0x006fea0003800000 */
[----:B------:R-:W-:Y:S02]  /*3760*/  SHF.L.U32 R2, R2, 0x1f, RZ ;  /* 0x0000001f02027819 */ /* 0x000fe400000006ff */
[----:B------:R-:W-:-:S07]  /*3770*/  MOV R0, UR4 ;  /* 0x0000000400007c02 */ /* 0x000fce0008000f00 */
.L_x_66:
[----:B-1----:R1:W2:Y:S02]  /*3780*/  SYNCS.PHASECHK.TRANS64.TRYWAIT P0, [R0+URZ+0x110], R2 ;  /* 0x00011002000075a7 */ /* 0x0022a400080011ff */
[----:B--2---:R-:W-:Y:S05]  /*3790*/  @!P0 NANOSLEEP.SYNCS 0x989680 ;  /* 0x009896800000895d */ /* 0x004fea0003900000 */
[----:B------:R-:W2:Y:S02]  /*37a0*/  @!P0 SYNCS.PHASECHK.TRANS64 P0, [R0+URZ+0x110], R2 ;  /* 0x00011002000085a7 */ /* 0x000ea400080010ff */
[----:B--2---:R-:W-:Y:S05]  /*37b0*/  @P0 EXIT ;  /* 0x000000000000094d */ /* 0x004fea0003800000 */
[----:B------:R-:W-:Y:S05]  /*37c0*/  BRA `(.L_x_66) ;  /* 0xfffffffc00ec7947 */ /* 0x000fea000383ffff */
.L_x_59:
[----:B------:R-:W-:Y:S05]  /*37d0*/  BRA.U UP4, `(.L_x_67) ;  /* 0x0000000d04d07547 */ /* 0x000fea000b800000 */
[----:B------:R-:W-:Y:S01]  /*37e0*/  UMOV UR4, 0x40 ;  /* 0x0000004000047882 */ /* 0x000fe20000000000 */
[----:B------:R-:W-:Y:S01]  /*37f0*/  NOP ;  /* 0x0000000000007918 */ /* 0x000fe20000000000 */
[----:B------:R-:W-:Y:S01]  /*3800*/  ULEA UR4, UR37, UR4, 0x18 ;  /* 0x0000000425047291 */ /* 0x000fe2000f8ec0ff */
[----:B------:R-:W-:Y:S02]  /*3810*/  UMOV UR5, 0x400 ;  /* 0x0000040000057882 */ /* 0x000fe40000000000 */
[----:B------:R-:W-:-:S06]  /*3820*/  ULEA UR37, UR37, UR5, 0x18 ;  /* 0x0000000525257291 */ /* 0x000fcc000f8ec0ff */
[----:B------:R-:W2:Y:S02]  /*3830*/  LDS.U8 R2, [UR4+0x1c] ;  /* 0x00001c04ff027984 */ /* 0x000ea40008000000 */
[----:B--2---:R-:W-:-:S13]  /*3840*/  ISETP.NE.AND P0, PT, R2, RZ, PT ;  /* 0x000000ff0200720c */ /* 0x004fda0003f05270 */
[----:B------:R-:W-:Y:S05]  /*3850*/  @P0 BRA `(.L_x_68) ;  /* 0x0000000000580947 */ /* 0x000fea0003800000 */
[----:B------:R-:W-:-:S13]  /*3860*/  ELECT P0, URZ, PT ;  /* 0x0000000000ff782f */ /* 0x000fda0003800000 */
[----:B------:R-:W-:Y:S05]  /*3870*/  @!P0 BRA `(.L_x_69) ;  /* 0x0000000000608947 */ /* 0x000fea0003800000 */
[----:B------:R-:W-:Y:S01]  /*3880*/  UMOV UR5, 0x10 ;  /* 0x0000001000057882 */ /* 0x000fe20000000000 */
[----:B------:R-:W-:Y:S01]  /*3890*/  HFMA2 R2, -RZ, RZ, 0, 5.9604644775390625e-08 ;  /* 0x00000001ff027431 */ /* 0x000fe200000001ff */
[----:B------:R-:W-:-:S03]  /*38a0*/  MOV R3, 0xffff ;  /* 0x0000ffff00037802 */ /* 0x000fc60000000f00 */
[----:B------:R-:W-:Y:S04]  /*38b0*/  DEPBAR.LE SB2, 0x36 ;  /* 0x0000ad800000791a */ /* 0x000fe80000000000 */
[----:B------:R-:W2:Y:S02]  /*38c0*/  UTCATOMSWS.FIND_AND_SET.ALIGN UP0, UR5, UR5 ;  /* 0x00000005000575e3 */ /* 0x000ea40008000800 */
[----:B--2---:R-:W-:Y:S01]  /*38d0*/  MOV R4, UR5 ;  /* 0x0000000500047c02 */ /* 0x004fe20008000f00 */
[----:B------:R-:W-:Y:S06]  /*38e0*/  BRA.U UP0, `(.L_x_70) ;  /* 0x0000000100187547 */ /* 0x000fec000b800000 */
.L_x_71:
[----:B------:R-:W-:Y:S05]  /*38f0*/  NANOSLEEP 0x64 ;  /* 0x000000640000795d */ /* 0x000fea0003800000 */
[----:B------:R-:W-:-:S05]  /*3900*/  UMOV UR5, 0x10 ;  /* 0x0000001000057882 */ /* 0x000fca0000000000 */
[----:B------:R-:W-:Y:S04]  /*3910*/  DEPBAR.LE SB2, 0x36 ;  /* 0x0000ad800000791a */ /* 0x000fe80000000000 */
[----:B------:R-:W2:Y:S02]  /*3920*/  UTCATOMSWS.FIND_AND_SET.ALIGN UP0, UR5, UR5 ;  /* 0x00000005000575e3 */ /* 0x000ea40008000800 */
[----:B--2---:R-:W-:Y:S01]  /*3930*/  MOV R4, UR5 ;  /* 0x0000000500047c02 */ /* 0x004fe20008000f00 */
[----:B------:R-:W-:Y:S05]  /*3940*/  BRA.U !UP0, `(.L_x_71) ;  /* 0xfffffffd08e87547 */ /* 0x000fea000b83ffff */
.L_x_70:
[-C--:B------:R-:W-:Y:S02]  /*3950*/  SHF.L.U32 R3, R3, R4.reuse, RZ ;  /* 0x0000000403037219 */ /* 0x080fe400000006ff */
[----:B------:R-:W-:Y:S01]  /*3960*/  SHF.L.U32 R2, R2, R4, RZ ;  /* 0x0000000402027219 */ /* 0x000fe200000006ff */
[----:B------:R-:W-:Y:S02]  /*3970*/  IMAD.SHL.U32 R4, R4, 0x20, RZ ;  /* 0x0000002004047824 */ /* 0x000fe400078e00ff */
[----:B------:R2:W-:Y:S04]  /*3980*/  ATOMS.OR RZ, [UR4+0x14], R3 ;  /* 0x00001403ffff798c */ /* 0x0005e8000b000004 */
[----:B------:R2:W-:Y:S04]  /*3990*/  ATOMS.OR RZ, [UR4+0x18], R2 ;  /* 0x00001802ffff798c */ /* 0x0005e8000b000004 */
[----:B------:R2:W-:Y:S01]  /*39a0*/  STS [UR37+0x190], R4 ;  /* 0x00019004ff007988 */ /* 0x0005e20008000825 */
[----:B------:R-:W-:Y:S05]  /*39b0*/  BRA `(.L_x_69) ;  /* 0x0000000000107947 */ /* 0x000fea0003800000 */
.L_x_68:
[----:B------:R-:W-:-:S05]  /*39c0*/  MOV R2, 0xffffffff ;  /* 0xffffffff00027802 */ /* 0x000fca0000000f00 */
[----:B------:R2:W-:Y:S02]  /*39d0*/  STS [UR37+0x190], R2 ;  /* 0x00019002ff007988 */ /* 0x0005e40008000825 */
[----:B--2---:R-:W-:Y:S02]  /*39e0*/  MOV R2, 0x3a00 ;  /* 0x00003a0000027802 */ /* 0x004fe40000000f00 */
[----:B-1---5:R-:W-:Y:S05]  /*39f0*/  CALL.REL.NOINC `($__internal_1_$__cuda_sm10x_tcgen05_guardrail_trap_phase_invalid_during_alloc) ;  /* 0x000000bc00907944 */ /* 0x022fea0003c00000 */
.L_x_69:
[----:B------:R-:W-:Y:S05]  /*3a00*/  WARPSYNC.ALL ;  /* 0x0000000000007948 */ /* 0x000fea0003800000 */
[----:B------:R-:W3:Y:S01]  /*3a10*/  S2UR UR9, SR_CgaCtaId ;  /* 0x00000000000979c3 */ /* 0x000ee20000008800 */
[----:B------:R-:W-:Y:S01]  /*3a20*/  UMOV UR4, 0x400 ;  /* 0x0000040000047882 */ /* 0x000fe20000000000 */
[----:B------:R-:W-:-:S06]  /*3a30*/  NOP ;  /* 0x0000000000007918 */ /* 0x000fcc0000000000 */
[----:B------:R-:W-:Y:S06]  /*3a40*/  BAR.ARV 0x6, 0xa0 ;  /* 0x0182800000007b1d */ /* 0x000fec0000002000 */
[----:B------:R-:W4:Y:S01]  /*3a50*/  LDCU UR10, c[0x0][0x38c] ;  /* 0x00007180ff0a77ac */ /* 0x000f220008000800 */
[----:B------:R-:W-:Y:S01]  /*3a60*/  LOP3.LUT R0, R0, 0xffff, RZ, 0xc0, !PT ;  /* 0x0000ffff00007812 */ /* 0x000fe200078ec0ff */
[----:B------:R-:W-:Y:S01]  /*3a70*/  IMAD.MOV.U32 R11, RZ, RZ, 0x1 ;  /* 0x00000001ff0b7424 */ /* 0x000fe200078e00ff */
[----:B------:R-:W-:Y:S01]  /*3a80*/  CS2R R8, SRZ ;  /* 0x0000000000087805 */ /* 0x000fe2000001ff00 */
[----:B------:R-:W-:Y:S01]  /*3a90*/  IMAD.MOV.U32 R10, RZ, RZ, RZ ;  /* 0x000000ffff0a7224 */ /* 0x000fe200078e00ff */
[----:B------:R-:W-:Y:S01]  /*3aa0*/  R2UR UR13, R0 ;  /* 0x00000000000d72ca */ /* 0x000fe200000e0000 */
[----:B------:R-:W-:Y:S01]  /*3ab0*/  UMOV UR24, URZ ;  /* 0x000000ff00187c82 */ /* 0x000fe20008000000 */
[----:B------:R-:W-:Y:S01]  /*3ac0*/  UMOV UR23, URZ ;  /* 0x000000ff00177c82 */ /* 0x000fe20008000000 */
[----:B---3--:R-:W-:Y:S01]  /*3ad0*/  ULEA UR9, UR9, UR4, 0x18 ;  /* 0x0000000409097291 */ /* 0x008fe2000f8ec0ff */
[----:B------:R-:W3:Y:S03]  /*3ae0*/  LDCU UR4, c[0x0][0x38c] ;  /* 0x00007180ff0477ac */ /* 0x000ee60008000800 */
[----:B------:R-:W-:-:S02]  /*3af0*/  UIADD3 UR15, UPT, UPT, UR9, 0x4300, URZ ;  /* 0x00004300090f7890 */ /* 0x000fc4000fffe0ff */
[----:B------:R-:W-:-:S03]  /*3b00*/  UIADD3 UR16, UPT, UPT, UR9, 0x1a300, URZ ;  /* 0x0001a30009107890 */ /* 0x000fc6000fffe0ff */
[----:B--2---:R-:W2:Y:S01]  /*3b10*/  LDS R2, [UR9+0x190] ;  /* 0x00019009ff027984 */ /* 0x004ea20008000800 */
[----:B------:R-:W-:Y:S02]  /*3b20*/  UIADD3 UR17, UPT, UPT, UR9, 0x30300, URZ ;  /* 0x0003030009117890 */ /* 0x000fe4000fffe0ff */
[----:B------:R-:W-:Y:S02]  /*3b30*/  UIADD3 UR18, UPT, UPT, UR9, 0x32f00, URZ ;  /* 0x00032f0009127890 */ /* 0x000fe4000fffe0ff */
[----:B------:R-:W-:Y:S02]  /*3b40*/  USHF.R.U32.HI UR15, URZ, 0x4, UR15 ;  /* 0x00000004ff0f7899 */ /* 0x000fe4000801160f */
[----:B------:R-:W-:Y:S02]  /*3b50*/  USHF.R.U32.HI UR16, URZ, 0x4, UR16 ;  /* 0x00000004ff107899 */ /* 0x000fe40008011610 */
[----:B------:R-:W-:Y:S02]  /*3b60*/  USHF.R.U32.HI UR17, URZ, 0x4, UR17 ;  /* 0x00000004ff117899 */ /* 0x000fe40008011611 */
[----:B---3--:R-:W-:-:S02]  /*3b70*/  UIADD3 UR4, UPT, UPT, UR4, 0x7f, URZ ;  /* 0x0000007f04047890 */ /* 0x008fc4000fffe0ff */
[----:B------:R-:W-:Y:S02]  /*3b80*/  USHF.R.U32.HI UR18, URZ, 0x4, UR18 ;  /* 0x00000004ff127899 */ /* 0x000fe40008011612 */
[----:B------:R-:W-:Y:S02]  /*3b90*/  USHF.R.S32.HI UR8, URZ, 0x1f, UR4 ;  /* 0x0000001fff087899 */ /* 0x000fe40008011404 */
[----:B------:R-:W-:Y:S02]  /*3ba0*/  ULOP3.LUT UR15, UR15, 0x3fff, URZ, 0xc0, !UPT ;  /* 0x00003fff0f0f7892 */ /* 0x000fe4000f8ec0ff */
[----:B------:R-:W-:Y:S02]  /*3bb0*/  ULEA.HI UR8, UR8, UR4, URZ, 0x7 ;  /* 0x0000000408087291 */ /* 0x000fe4000f8f38ff */
[----:B------:R-:W-:Y:S02]  /*3bc0*/  ULOP3.LUT UR16, UR16, 0x3fff, URZ, 0xc0, !UPT ;  /* 0x00003fff10107892 */ /* 0x000fe4000f8ec0ff */
[----:B------:R-:W-:-:S02]  /*3bd0*/  USHF.R.S32.HI UR8, URZ, 0x7, UR8 ;  /* 0x00000007ff087899 */ /* 0x000fc40008011408 */
[----:B------:R-:W-:Y:S02]  /*3be0*/  ULOP3.LUT UR17, UR17, 0x3fff, URZ, 0xc0, !UPT ;  /* 0x00003fff11117892 */ /* 0x000fe4000f8ec0ff */
[----:B------:R-:W-:Y:S02]  /*3bf0*/  UISETP.LT.AND UP0, UPT, UR8, 0x1, UPT ;  /* 0x000000010800788c */ /* 0x000fe4000bf01270 */
[----:B------:R-:W-:Y:S02]  /*3c00*/  ULOP3.LUT UR18, UR18, 0x3fff, URZ, 0xc0, !UPT ;  /* 0x00003fff12127892 */ /* 0x000fe4000f8ec0ff */
[----:B------:R-:W-:Y:S02]  /*3c10*/  USEL UR14, UR8, 0x1, !UP0 ;  /* 0x00000001080e7887 */ /* 0x000fe4000c000000 */
[----:B------:R-:W-:Y:S02]  /*3c20*/  ULOP3.LUT UR15, UR15, 0x10000, URZ, 0xfc, !UPT ;  /* 0x000100000f0f7892 */ /* 0x000fe4000f8efcff */
[----:B------:R-:W-:-:S02]  /*3c30*/  ULOP3.LUT UR16, UR16, 0x10000, URZ, 0xfc, !UPT ;  /* 0x0001000010107892 */ /* 0x000fc4000f8efcff */
[----:B------:R-:W-:Y:S02]  /*3c40*/  ULOP3.LUT UR17, UR17, 0x10000, URZ, 0xfc, !UPT ;  /* 0x0001000011117892 */ /* 0x000fe4000f8efcff */
[----:B------:R-:W-:Y:S01]  /*3c50*/  ULOP3.LUT UR18, UR18, 0x10000, URZ, 0xfc, !UPT ;  /* 0x0001000012127892 */ /* 0x000fe2000f8efcff */
[----:B--2---:R-:W-:Y:S01]  /*3c60*/  R2UR UR25, R2 ;  /* 0x00000000021972ca */ /* 0x004fe200000e0000 */
[----:B------:R-:W-:Y:S02]  /*3c70*/  UIADD3 UR14, UPT, UPT, -UR14, URZ, URZ ;  /* 0x000000ff0e0e7290 */ /* 0x000fe4000fffe1ff */
[----:B----4-:R-:W-:-:S10]  /*3c80*/  UISETP.GE.AND UP3, UPT, UR10, 0x1, UPT ;  /* 0x000000010a00788c */ /* 0x010fd4000bf66270 */
[----:B------:R-:W-:Y:S02]  /*3c90*/  UIADD3 UR7, UPT, UPT, UR25, 0x108, URZ ;  /* 0x0000010819077890 */ /* 0x000fe4000fffe0ff */
[----:B------:R-:W-:Y:S02]  /*3ca0*/  UIADD3 UR5, UPT, UPT, UR25, 0x10c, URZ ;  /* 0x0000010c19057890 */ /* 0x000fe4000fffe0ff */
[----:B------:R-:W-:Y:S02]  /*3cb0*/  UIADD3 UR6, UPT, UPT, UR25, 0x100, URZ ;  /* 0x0000010019067890 */ /* 0x000fe4000fffe0ff */
[----:B------:R-:W-:Y:S02]  /*3cc0*/  UIADD3 UR4, UPT, UPT, UR25, 0x104, URZ ;  /* 0x0000010419047890 */ /* 0x000fe4000fffe0ff */
[----:B------:R-:W-:Y:S02]  /*3cd0*/  USHF.R.U32.HI UR28, URZ, 0x1a, UR7 ;  /* 0x0000001aff1c7899 */ /* 0x000fe40008011607 */
[----:B------:R-:W-:-:S02]  /*3ce0*/  USHF.R.U32.HI UR26, URZ, 0x1a, UR5 ;  /* 0x0000001aff1a7899 */ /* 0x000fc40008011605 */
[----:B------:R-:W-:Y:S02]  /*3cf0*/  USHF.R.U32.HI UR29, URZ, 0x11, UR6 ;  /* 0x00000011ff1d7899 */ /* 0x000fe40008011606 */
[----:B------:R-:W-:Y:S02]  /*3d00*/  USHF.R.U32.HI UR27, URZ, 0x11, UR4 ;  /* 0x00000011ff1b7899 */ /* 0x000fe40008011604 */
[----:B------:R-:W-:Y:S02]  /*3d10*/  ULOP3.LUT UR28, UR28, 0x30, URZ, 0xc0, !UPT ;  /* 0x000000301c1c7892 */ /* 0x000fe4000f8ec0ff */
[----:B------:R-:W-:Y:S02]  /*3d20*/  ULOP3.LUT UR26, UR26, 0x30, URZ, 0xc0, !UPT ;  /* 0x000000301a1a7892 */ /* 0x000fe4000f8ec0ff */
[----:B------:R-:W-:Y:S02]  /*3d30*/  ULOP3.LUT UR29, UR29, 0x6000, URZ, 0xc0, !UPT ;  /* 0x000060001d1d7892 */ /* 0x000fe4000f8ec0ff */
[----:B------:R-:W-:-:S02]  /*3d40*/  ULOP3.LUT UR27, UR27, 0x6000, URZ, 0xc0, !UPT ;  /* 0x000060001b1b7892 */ /* 0x000fc4000f8ec0ff */
[----:B------:R-:W-:Y:S02]  /*3d50*/  ULOP3.LUT UR28, UR28, 0x480, URZ, 0xfc, !UPT ;  /* 0x000004801c1c7892 */ /* 0x000fe4000f8efcff */
[----:B------:R-:W-:Y:S02]  /*3d60*/  ULOP3.LUT UR26, UR26, 0x480, URZ, 0xfc, !UPT ;  /* 0x000004801a1a7892 */ /* 0x000fe4000f8efcff */
[----:B------:R-:W-:Y:S02]  /*3d70*/  ULOP3.LUT UR29, UR29, 0x820, URZ, 0xfc, !UPT ;  /* 0x000008201d1d7892 */ /* 0x000fe4000f8efcff */
[----:B------:R-:W-:Y:S02]  /*3d80*/  ULOP3.LUT UR27, UR27, 0x820, URZ, 0xfc, !UPT ;  /* 0x000008201b1b7892 */ /* 0x000fe4000f8efcff */
[----:B------:R-:W-:Y:S02]  /*3d90*/  UPRMT UR29, UR28, 0x5410, UR29 ;  /* 0x000054101c1d7896 */ /* 0x000fe4000800001d */
[----:B------:R-:W-:Y:S01]  /*3da0*/  UPRMT UR27, UR26, 0x5410, UR27 ;  /* 0x000054101a1b7896 */ /* 0x000fe2000800001b */
[----:B------:R-:W-:-:S02]  /*3db0*/  UMOV UR28, URZ ;  /* 0x000000ff001c7c82 */ /* 0x000fc40008000000 */
[----:B------:R-:W-:-:S09]  /*3dc0*/  UMOV UR26, URZ ;  /* 0x000000ff001a7c82 */ /* 0x000fd20008000000 */
.L_x_78:
[----:B------:R-:W-:Y:S02]  /*3dd0*/  LEA R0, R10, UR9, 0x3 ;  /* 0x000000090a007c11 */ /* 0x000fe4000f8e18ff */
[----:B------:R-:W-:Y:S02]  /*3de0*/  SHF.L.U32 R2, R9, 0x1f, RZ ;  /* 0x0000001f09027819 */ /* 0x000fe400000006ff */
[----:B------:R-:W-:Y:S01]  /*3df0*/  PLOP3.LUT P0, PT, PT, PT, UP3, 0x80, 0x8 ;  /* 0x000000000008781c */ /* 0x000fe20003f0f038 */
[----:B------:R-:W-:Y:S01]  /*3e00*/  VIADD R3, R0, 0x110 ;  /* 0x0000011000037836 */ /* 0x000fe20000000000 */
[----:B--2---:R-:W2:Y:S02]  /*3e10*/  SYNCS.PHASECHK.TRANS64.TRYWAIT P1, [R0+URZ+0x100], R2 ;  /* 0x00010002000075a7 */ /* 0x004ea400080211ff */
[----:B--2-4-:R-:W-:Y:S09]  /*3e20*/  @!P1 BRA `(.L_x_72) ;  /* 0x000000b000049947 */ /* 0x014ff20003800000 */
.L_x_229:
[----:B------:R-:W-:Y:S01]  /*3e30*/  LEA R4, R10, UR9, 0x4 ;  /* 0x000000090a047c11 */ /* 0x000fe2000f8e20ff */
[----:B------:R-:W-:Y:S01]  /*3e40*/  @UP3 ULEA UR10, UR23, UR9, 0x3 ;  /* 0x00000009170a3291 */ /* 0x000fe2000f8e18ff */
[----:B------:R-:W-:Y:S01]  /*3e50*/  PLOP3.LUT P2, PT, PT, PT, PT, 0x80, 0x8 ;  /* 0x000000000008781c */ /* 0x000fe20003f4f070 */
[----:B------:R-:W-:Y:S01]  /*3e60*/  ULEA UR11, UR24, UR9, 0x3 ;  /* 0x00000009180b7291 */ /* 0x000fe2000f8e18ff */
[----:B------:R-:W-:Y:S01]  /*3e70*/  PRMT R3, RZ, 0x654, R3 ;  /* 0x00000654ff037816 */ /* 0x000fe20000000003 */
[----:B------:R-:W-:Y:S01]  /*3e80*/  ULEA UR12, UR24, UR25, 0x7 ;  /* 0x00000019180c7291 */ /* 0x000fe2000f8e38ff */
[----:B------:R-:W3:Y:S01]  /*3e90*/  LDS.128 R4, [R4+0x170] ;  /* 0x0001700004047984 */ /* 0x000ee20000000c00 */
[----:B--2---:R-:W-:Y:S02]  /*3ea0*/  @P0 SHF.L.U32 R2, R8, 0x1f, RZ ;  /* 0x0000001f08020819 */ /* 0x004fe400000006ff */
[----:B------:R-:W-:Y:S01]  /*3eb0*/  SHF.L.U32 R0, R11, 0x1f, RZ ;  /* 0x0000001f0b007819 */ /* 0x000fe200000006ff */
[----:B------:R-:W-:Y:S01]  /*3ec0*/  @!PT LDS RZ, [RZ] ;  /* 0x00000000fffff984 */ /* 0x000fe20000000800 */
[----:B------:R-:W-:Y:S01]  /*3ed0*/  @!PT LDS RZ, [RZ] ;  /* 0x00000000fffff984 */ /* 0x000fe20000000800 */
[----:B------:R-:W-:Y:S01]  /*3ee0*/  @!PT LDS RZ, [RZ] ;  /* 0x00000000fffff984 */ /* 0x000fe20000000800 */
[----:B------:R-:W-:Y:S01]  /*3ef0*/  @!PT LDS RZ, [RZ] ;  /* 0x00000000fffff984 */ /* 0x000fe20000000800 */
[----:B------:R2:W-:Y:S06]  /*3f00*/  MEMBAR.ALL.CTA ;  /* 0x0000000000007992 */ /* 0x0005ec0000008000 */
[----:B--2---:R-:W2:Y:S02]  /*3f10*/  FENCE.VIEW.ASYNC.S ;  /* 0x00000000000073c6 */ /* 0x004ea40000000000 */
[----:B--2---:R2:W-:Y:S01]  /*3f20*/  SYNCS.ARRIVE.TRANS64.RED.A1T0 RZ, [R3+URZ], RZ ;  /* 0x000000ff03ff79a7 */ /* 0x0045e200081004ff */
[----:B------:R2:W4:Y:S01]  /*3f30*/  @P0 SYNCS.PHASECHK.TRANS64.TRYWAIT P2, [UR10], R2 ;  /* 0x00000002ff0005a7 */ /* 0x000522000804110a */
[----:B---3--:R-:W-:Y:S01]  /*3f40*/  LOP3.LUT P1, RZ, R6, 0x1, RZ, 0xc0, !PT ;  /* 0x0000000106ff7812 */ /* 0x008fe2000782c0ff */
[----:B------:R-:W3:Y:S02]  /*3f50*/  SYNCS.PHASECHK.TRANS64.TRYWAIT P0, [UR11+0x130], R0 ;  /* 0x00013000ff0075a7 */ /* 0x000ee4000800110b */
[----:B--234-:R-:W-:Y:S10]  /*3f60*/  @!P0 BRA `(.L_x_73) ;  /* 0x000000ac00c88947 */ /* 0x01cff40003800000 */
.L_x_231:
[----:B------:R-:W-:Y:S01]  /*3f70*/  IADD3 R10, PT, PT, R10, 0x1, RZ ;  /* 0x000000010a0a7810 */ /* 0x000fe20007ffe0ff */
[----:B------:R-:W-:Y:S06]  /*3f80*/  BRA.U !UP3, `(.L_x_74) ;  /* 0x000000010bcc7547 */ /* 0x000fec000b800000 */
[----:B------:R-:W-:Y:S01]  /*3f90*/  UMOV UR22, URZ ;  /* 0x000000ff00167c82 */ /* 0x000fe20008000000 */
[----:B------:R-:W-:Y:S01]  /*3fa0*/  UMOV UR21, UR14 ;  /* 0x0000000e00157c82 */ /* 0x000fe20008000000 */
[----:B------:R-:W-:Y:S01]  /*3fb0*/  UMOV UR20, UR8 ;  /* 0x0000000800147c82 */ /* 0x000fe20008000000 */
[----:B------:R-:W-:-:S05]  /*3fc0*/  UMOV UR19, UR23 ;  /* 0x0000001700137c82 */ /* 0x000fca0008000000 */
.L_x_77:
[----:B------:R-:W-:Y:S02]  /*3fd0*/  UIADD3 UR21, UPT, UPT, UR21, 0x1, URZ ;  /* 0x0000000115157890 */ /* 0x000fe4000fffe0ff */
[----:B---3--:R-:W-:Y:S02]  /*3fe0*/  ULEA UR10, UR19, UR9, 0x3 ;  /* 0x00000009130a7291 */ /* 0x008fe4000f8e18ff */
[----:B------:R-:W-:Y:S01]  /*3ff0*/  UISETP.NE.AND UP0, UPT, UR21, URZ, UPT ;  /* 0x000000ff1500728c */ /* 0x000fe2000bf05270 */
[----:B----4-:R-:W-:Y:S10]  /*4000*/  @P2 BRA `(.L_x_75) ;  /* 0x00000000000c2947 */ /* 0x010ff40003800000 */
[----:B--2---:R-:W-:Y:S04]  /*4010*/  SHF.L.U32 R2, R8, 0x1f, RZ ;  /* 0x0000001f08027819 */ /* 0x004fe800000006ff */
[----:B------:R-:W2:Y:S02]  /*4020*/  SYNCS.PHASECHK.TRANS64.TRYWAIT P0, [UR10], R2 ;  /* 0x00000002ff0075a7 */ /* 0x000ea4000800110a */
[----:B--2---:R-:W-:Y:S05]  /*4030*/  @!P0 BRA `(.L_x_76) ;  /* 0x000000ac00ac8947 */ /* 0x004fea0003800000 */
.L_x_75:
[----:B------:R-:W-:Y:S01]  /*4040*/  UISETP.NE.AND UP1, UPT, UR20, 0x1, UPT ;  /* 0x000000011400788c */ /* 0x000fe2000bf25270 */
[----:B------:R-:W-:Y:S01]  /*4050*/  PLOP3.LUT P2, PT, PT, PT, PT, 0x80, 0x8 ;  /* 0x000000000008781c */ /* 0x000fe20003f4f070 */
[----:B------:R-:W-:Y:S02]  /*4060*/  UIADD3 UR23, UPT, UPT, UR19, 0x1, URZ ;  /* 0x0000000113177890 */ /* 0x000fe4000fffe0ff */
[----:B------:R-:W-:Y:S02]  /*4070*/  ULEA UR34, UR19, UR17, 0x6 ;  /* 0x0000001113227291 */ /* 0x000fe4000f8e30ff */
[----:B------:R-:W-:Y:S01]  /*4080*/  UISETP.NE.AND UP2, UPT, UR23, 0xb, UPT ;  /* 0x0000000b1700788c */ /* 0x000fe2000bf45270 */
[----:B------:R-:W-:Y:S01]  /*4090*/  PLOP3.LUT P0, PT, PT, PT, UP1, 0x80, 0x8 ;  /* 0x000000000008781c */ /* 0x000fe20003f0f018 */
[----:B------:R-:W-:Y:S02]  /*40a0*/  ULEA UR32, UR19, UR18, 0x6 ;  /* 0x0000001213207291 */ /* 0x000fe4000f8e30ff */
[----:B------:R-:W-:Y:S02]  /*40b0*/  USEL UR31, URZ, 0x1, UP2 ;  /* 0x00000001ff1f7887 */ /* 0x000fe40009000000 */
[----:B------:R-:W-:Y:S02]  /*40c0*/  USEL UR23, UR23, URZ, UP2 ;  /* 0x000000ff17177287 */ /* 0x000fe40009000000 */
[----:B-1----:R-:W-:Y:S02]  /*40d0*/  ULEA UR36, UR19, UR15, 0x9 ;  /* 0x0000000f13247291 */ /* 0x002fe4000f8e48ff */
[----:B------:R-:W-:Y:S01]  /*40e0*/  @UP1 ULEA UR30, UR23, UR9, 0x3 ;  /* 0x00000009171e1291 */ /* 0x000fe2000f8e18ff */
[----:B------:R-:W-:Y:S01]  /*40f0*/  LOP3.LUT R8, R8, UR31, RZ, 0x3c, !PT ;  /* 0x0000001f08087c12 */ /* 0x000fe2000f8e3cff */
[----:B------:R-:W-:Y:S02]  /*4100*/  UIADD3 UR44, UPT, UPT, UR34, 0x20, URZ ;  /* 0x00000020222c7890 */ /* 0x000fe4000fffe0ff */
[----:B------:R-:W-:Y:S01]  /*4110*/  UISETP.NE.U32.AND UP1, UPT, UR22, URZ, UPT ;  /* 0x000000ff1600728c */ /* 0x000fe2000bf25070 */
[----:B--2---:R-:W-:Y:S01]  /*4120*/  @P0 SHF.L.U32 R0, R8, 0x1f, RZ ;  /* 0x0000001f08000819 */ /* 0x004fe200000006ff */
[----:B------:R-:W-:Y:S02]  /*4130*/  UIADD3 UR42, UPT, UPT, UR32, 0x20, URZ ;  /* 0x00000020202a7890 */ /* 0x000fe4000fffe0ff */
[----:B------:R-:W-:Y:S01]  /*4140*/  UIADD3 UR38, UPT, UPT, UR36, 0x2, URZ ;  /* 0x0000000224267890 */ /* 0x000fe2000fffe0ff */
[----:B------:R3:W4:Y:S01]  /*4150*/  @P0 SYNCS.PHASECHK.TRANS64.TRYWAIT P2, [UR30], R0 ;  /* 0x00000000ff0005a7 */ /* 0x000722000804111e */
[----:B------:R-:W-:Y:S02]  /*4160*/  ULEA UR30, UR19, UR16, 0x9 ;  /* 0x00000010131e7291 */ /* 0x000fe4000f8e48ff */
[----:B------:R-:W-:Y:S02]  /*4170*/  UIADD3 UR10, UPT, UPT, UR10, 0x58, URZ ;  /* 0x000000580a0a7890 */ /* 0x000fe4000fffe0ff */
[----:B------:R-:W-:Y:S02]  /*4180*/  UIADD3 UR40, UPT, UPT, UR30, 0x2, URZ ;  /* 0x000000021e287890 */ /* 0x000fe4000fffe0ff */
[----:B------:R-:W-:Y:S01]  /*4190*/  UIADD3 UR20, UPT, UPT, UR20, -0x1, URZ ;  /* 0xffffffff14147890 */ /* 0x000fe2000fffe0ff */
[----:B------:R-:W-:Y:S01]  /*41a0*/  UMOV UR35, 0x4008 ;  /* 0x0000400800237882 */ /* 0x000fe20000000000 */
[----:B------:R-:W-:Y:S01]  /*41b0*/  UMOV UR45, 0x4008 ;  /* 0x00004008002d7882 */ /* 0x000fe20000000000 */
[----:B------:R3:W-:Y:S01]  /*41c0*/  UTCCP.T.S.4x32dp128bit tmem[UR25+0x100], gdesc[UR34] ;  /* 0x00010022190079e7 */ /* 0x0007e20009100000 */
[----:B------:R3:W-:Y:S01]  /*41d0*/  UTCCP.T.S.4x32dp128bit tmem[UR25+0x104], gdesc[UR44] ;  /* 0x0001042c190079e7 */ /* 0x0007e20009100000 */
[----:B------:R-:W-:Y:S01]  /*41e0*/  UMOV UR33, 0x4008 ;  /* 0x0000400800217882 */ /* 0x000fe20000000000 */
[----:B------:R-:W-:Y:S01]  /*41f0*/  UMOV UR43, 0x4008 ;  /* 0x00004008002b7882 */ /* 0x000fe20000000000 */
[----:B------:R3:W-:Y:S01]  /*4200*/  UTCCP.T.S.4x32dp128bit tmem[UR25+0x108], gdesc[UR32] ;  /* 0x00010820190079e7 */ /* 0x0007e20009100000 */
[----:B------:R3:W-:Y:S01]  /*4210*/  UTCCP.T.S.4x32dp128bit tmem[UR25+0x10c], gdesc[UR42] ;  /* 0x00010c2a190079e7 */ /* 0x0007e20009100000 */
[----:B------:R-:W-:Y:S01]  /*4220*/  UMOV UR31, 0x80004020 ;  /* 0x80004020001f7882 */ /* 0x000fe20000000000 */
[----:B------:R-:W-:Y:S01]  /*4230*/  UMOV UR37, 0x80004020 ;  /* 0x8000402000257882 */ /* 0x000fe20000000000 */
[----:B------:R-:W-:Y:S01]  /*4240*/  UMOV UR41, 0x80004020 ;  /* 0x8000402000297882 */ /* 0x000fe20000000000 */
[----:B------:R3:W-:Y:S01]  /*4250*/  UTCOMMA.4X gdesc[UR36], gdesc[UR30], tmem[UR12], tmem[UR28], idesc[UR29], tmem[UR6], UP1 ;  /* 0x80061c1e240075ea */ /* 0x0007e2000880000c */
[----:B------:R-:W-:Y:S01]  /*4260*/  UMOV UR39, 0x80004020 ;  /* 0x8000402000277882 */ /* 0x000fe20000000000 */
[----:B------:R-:W-:Y:S01]  /*4270*/  UMOV UR22, 0x1 ;  /* 0x0000000100167882 */ /* 0x000fe20000000000 */
[----:B------:R3:W-:Y:S01]  /*4280*/  UTCOMMA.4X gdesc[UR38], gdesc[UR40], tmem[UR12], tmem[UR26], idesc[UR27], tmem[UR4], UPT ;  /* 0x80041a28260075ea */ /* 0x0007e2000b80000c */
[----:B------:R3:W-:Y:S01]  /*4290*/  UTCBAR.MULTICAST [UR10], URZ, UR13 ;  /* 0x000000ff0a0073e9 */ /* 0x0007e2000800080d */
[----:B------:R-:W-:Y:S01]  /*42a0*/  UMOV UR19, UR23 ;  /* 0x0000001700137c82 */ /* 0x000fe20008000000 */
[----:B------:R-:W-:Y:S05]  /*42b0*/  BRA.U UP0, `(.L_x_77) ;  /* 0xfffffffd00447547 */ /* 0x000fea000b83ffff */
.L_x_74:
[----:B------:R-:W-:Y:S01]  /*42c0*/  UIADD3 UR24, UPT, UPT, UR24, 0x1, URZ ;  /* 0x0000000118187890 */ /* 0x000fe2000fffe0ff */
[C---:B------:R-:W-:Y:S01]  /*42d0*/  ISETP.NE.AND P0, PT, R10.reuse, 0x2, PT ;  /* 0x000000020a00780c */ /* 0x040fe20003f05270 */
[----:B------:R-:W-:Y:S02]  /*42e0*/  UIADD3 UR11, UPT, UPT, UR11, 0x120, URZ ;  /* 0x000001200b0b7890 */ /* 0x000fe4000fffe0ff */
[----:B------:R-:W-:Y:S01]  /*42f0*/  UISETP.NE.AND UP0, UPT, UR24, 0x2, UPT ;  /* 0x000000021800788c */ /* 0x000fe2000bf05270 */
[----:B--23--:R-:W-:Y:S02]  /*4300*/  SEL R0, RZ, 0x1, P0 ;  /* 0x00000001ff007807 */ /* 0x00cfe40000000000 */
[----:B------:R-:W-:Y:S01]  /*4310*/  SEL R10, R10, RZ, P0 ;  /* 0x000000ff0a0a7207 */ /* 0x000fe20000000000 */
[----:B------:R-:W-:Y:S01]  /*4320*/  USEL UR10, URZ, 0x1, UP0 ;  /* 0x00000001ff0a7887 */ /* 0x000fe20008000000 */
[----:B------:R-:W-:Y:S01]  /*4330*/  LOP3.LUT R9, R9, R0, RZ, 0x3c, !PT ;  /* 0x0000000009097212 */ /* 0x000fe200078e3cff */
[----:B------:R-:W-:Y:S01]  /*4340*/  USEL UR24, UR24, URZ, UP0 ;  /* 0x000000ff18187287 */ /* 0x000fe20008000000 */
[----:B------:R2:W-:Y:S03]  /*4350*/  UTCBAR [UR11], URZ ;  /* 0x000000ff0b0073e9 */ /* 0x0005e600080000ff */
[----:B------:R-:W-:Y:S01]  /*4360*/  LOP3.LUT R11, R11, UR10, RZ, 0x3c, !PT ;  /* 0x0000000a0b0b7c12 */ /* 0x000fe2000f8e3cff */
[----:B------:R-:W-:Y:S07]  /*4370*/  @P1 BRA `(.L_x_78) ;  /* 0xfffffff800941947 */ /* 0x000fee000383ffff */
[----:B------:R-:W3:Y:S01]  /*4380*/  S2UR UR4, SR_CgaCtaId ;  /* 0x00000000000479c3 */ /* 0x000ee20000008800 */
[----:B------:R-:W-:Y:S01]  /*4390*/  ELECT P0, URZ, PT ;  /* 0x0000000000ff782f */ /* 0x000fe20003800000 */
[----:B------:R-:W-:Y:S01]  /*43a0*/  IMAD.MOV.U32 R0, RZ, RZ, 0x1 ;  /* 0x00000001ff007424 */ /* 0x000fe200078e00ff */
[----:B------:R-:W-:Y:S01]  /*43b0*/  UIADD3 UR9, UPT, UPT, UR9, 0x130, URZ ;  /* 0x0000013009097890 */ /* 0x000fe2000fffe0ff */
[----:B------:R-:W-:Y:S01]  /*43c0*/  SHF.L.U32 R2, R11, 0x1f, RZ ;  /* 0x0000001f0b027819 */ /* 0x000fe200000006ff */
[----:B------:R-:W-:-:S03]  /*43d0*/  UMOV UR5, 0x40 ;  /* 0x0000004000057882 */ /* 0x000fc60000000000 */
[----:B------:R-:W-:Y:S01]  /*43e0*/  UVIRTCOUNT.DEALLOC.SMPOOL 0x80 ;  /* 0x000000800000784c */ /* 0x000fe20000000000 */
[----:B---3--:R-:W-:Y:S02]  /*43f0*/  ULEA UR4, UR4, UR5, 0x18 ;  /* 0x0000000504047291 */ /* 0x008fe4000f8ec0ff */
[----:B------:R-:W-:-:S07]  /*4400*/  ULEA UR5, UR24, UR9, 0x3 ;  /* 0x0000000918057291 */ /* 0x000fce000f8e18ff */
[----:B------:R3:W-:Y:S02]  /*4410*/  @P0 STS.U8 [UR4+0x1c], R0 ;  /* 0x00001c00ff000988 */ /* 0x0007e40008000004 */
[----:B------:R-:W1:Y:S02]  /*4420*/  SYNCS.PHASECHK.TRANS64.TRYWAIT P0, [UR5], R2 ;  /* 0x00000002ff0075a7 */ /* 0x000e640008001105 */
[----:B-1-3--:R-:W-:Y:S05]  /*4430*/  @!P0 BRA `(.L_x_79) ;  /* 0x000000a800c48947 */ /* 0x00afea0003800000 */
.L_x_234:
        /* <DEDUP_REMOVED lines=9> */
.L_x_236:
[----:B------:R-:W-:Y:S01]  /*44d0*/  NOP ;  /* 0x0000000000007918 */ /* 0x000fe20000000000 */
[----:B-1----:R-:W1:Y:S01]  /*44e0*/  LDS R0, [UR4+0x14] ;  /* 0x00001404ff007984 */ /* 0x002e620008000800 */
[----:B------:R-:W-:Y:S01]  /*44f0*/  ULOP3.LUT UR6, UR25, 0xffff, URZ, 0xc0, !UPT ;  /* 0x0000ffff19067892 */ /* 0x000fe2000f8ec0ff */
[----:B------:R-:W-:Y:S01]  /*4500*/  UMOV UR8, 0xffff ;  /* 0x0000ffff00087882 */ /* 0x000fe20000000000 */
[----:B------:R-:W-:Y:S02]  /*4510*/  UMOV UR5, 0x1 ;  /* 0x0000000100057882 */ /* 0x000fe40000000000 */
[----:B------:R-:W-:-:S04]  /*4520*/  USHF.R.U32.HI UR6, URZ, 0x5, UR6 ;  /* 0x00000005ff067899 */ /* 0x000fc80008011606 */
[----:B------:R-:W-:Y:S02]  /*4530*/  USHF.L.U32 UR8, UR8, UR6, URZ ;  /* 0x0000000608087299 */ /* 0x000fe400080006ff */
[----:B------:R-:W-:-:S04]  /*4540*/  USHF.L.U32 UR5, UR5, UR6, URZ ;  /* 0x0000000605057299 */ /* 0x000fc800080006ff */
[----:B-1----:R-:W-:-:S04]  /*4550*/  LOP3.LUT R0, R0, UR8, RZ, 0xc0, !PT ;  /* 0x0000000800007c12 */ /* 0x002fc8000f8ec0ff */
[----:B------:R-:W-:-:S13]  /*4560*/  ISETP.NE.AND P0, PT, R0, UR8, PT ;  /* 0x0000000800007c0c */ /* 0x000fda000bf05270 */
[----:B------:R-:W-:Y:S05]  /*4570*/  @P0 BRA `(.L_x_81) ;  /* 0x0000000000580947 */ /* 0x000fea0003800000 */
[----:B------:R-:W1:Y:S02]  /*4580*/  LDS R0, [UR4+0x18] ;  /* 0x00001804ff007984 */ /* 0x000e640008000800 */
[----:B-1----:R-:W-:-:S04]  /*4590*/  LOP3.LUT R0, R0, UR5, RZ, 0xc0, !PT ;  /* 0x0000000500007c12 */ /* 0x002fc8000f8ec0ff */
[----:B------:R-:W-:-:S13]  /*45a0*/  ISETP.NE.AND P0, PT, R0, UR5, PT ;  /* 0x0000000500007c0c */ /* 0x000fda000bf05270 */
[----:B------:R-:W-:Y:S05]  /*45b0*/  @P0 BRA `(.L_x_82) ;  /* 0x00000000003c0947 */ /* 0x000fea0003800000 */
[----:B------:R-:W1:Y:S01]  /*45c0*/  S2R R2, SR_LANEID ;  /* 0x0000000000027919 */ /* 0x000e620000000000 */
[----:B------:R-:W-:Y:S01]  /*45d0*/  ULOP3.LUT UR8, URZ, UR8, URZ, 0x33, !UPT ;  /* 0x00000008ff087292 */ /* 0x000fe2000f8e33ff */
[----:B------:R-:W-:Y:S02]  /*45e0*/  VOTEU.ANY UR7, UPT, PT ;  /* 0x0000000000077886 */ /* 0x000fe400038e0100 */
[----:B------:R-:W-:-:S03]  /*45f0*/  UFLO.U32 UR7, UR7 ;  /* 0x00000007000772bd */ /* 0x000fc600080e0000 */
[----:B------:R-:W-:-:S04]  /*4600*/  IMAD.U32 R0, RZ, RZ, UR8 ;  /* 0x00000008ff007e24 */ /* 0x000fc8000f8e00ff */
[----:B------:R3:W2:Y:S02]  /*4610*/  REDUX UR6, R0 ;  /* 0x00000000000673c4 */ /* 0x0006a40000000000 */
[----:B------:R1:W-:Y:S02]  /*4620*/  UTCATOMSWS.AND URZ, UR8 ;  /* 0x0000000800ff79e3 */ /* 0x0003e40008000000 */
[----:B-1----:R-:W-:Y:S02]  /*4630*/  ISETP.EQ.U32.AND P0, PT, R2, UR7, PT ;  /* 0x0000000702007c0c */ /* 0x002fe4000bf02070 */
[----:B---3--:R-:W-:Y:S02]  /*4640*/  LOP3.LUT R0, RZ, UR5, RZ, 0x33, !PT ;  /* 0x00000005ff007c12 */ /* 0x008fe4000f8e33ff */
[----:B--2---:R-:W-:Y:S02]  /*4650*/  MOV R2, UR6 ;  /* 0x0000000600027c02 */ /* 0x004fe40008000f00 */
[----:B------:R-:W1:Y:S07]  /*4660*/  REDUX UR5, R0 ;  /* 0x00000000000573c4 */ /* 0x000e6e0000000000 */
[----:B------:R2:W-:Y:S01]  /*4670*/  @P0 ATOMS.AND RZ, [UR4+0x14], R2 ;  /* 0x00001402ffff098c */ /* 0x0005e2000a800004 */
[----:B-1----:R-:W-:-:S05]  /*4680*/  IMAD.U32 R0, RZ, RZ, UR5 ;  /* 0x00000005ff007e24 */ /* 0x002fca000f8e00ff */
[----:B------:R2:W-:Y:S01]  /*4690*/  @P0 ATOMS.AND RZ, [UR4+0x18], R0 ;  /* 0x00001800ffff098c */ /* 0x0005e2000a800004 */
[----:B------:R-:W-:Y:S05]  /*46a0*/  BRA `(.L_x_83) ;  /* 0x0000000000147947 */ /* 0x000fea0003800000 */
.L_x_82:
[----:B------:R-:W-:Y:S02]  /*46b0*/  MOV R2, 0x46d0 ;  /* 0x000046d000027802 */ /* 0x000fe40000000f00 */
[----:B--2-45:R-:W-:Y:S05]  /*46c0*/  CALL.REL.NOINC `($__internal_0_$__cuda_sm10x_tcgen05_guardrail_trap_col_being_dealloced_not_returned_by_alloc) ;  /* 0x000000b000507944 */ /* 0x034fea0003c00000 */
[----:B------:R-:W-:Y:S05]  /*46d0*/  BRA `(.L_x_83) ;  /* 0x0000000000087947 */ /* 0x000fea0003800000 */
.L_x_81:
[----:B------:R-:W-:Y:S02]  /*46e0*/  MOV R2, 0x4700 ;  /* 0x0000470000027802 */ /* 0x000fe40000000f00 */
[----:B--2-45:R-:W-:Y:S05]  /*46f0*/  CALL.REL.NOINC `($__internal_2_$__cuda_sm10x_tcgen05_guardrail_trap_unallocated_columns_being_dealloced) ;  /* 0x000000b0005c7944 */ /* 0x034fea0003c00000 */
.L_x_83:
[----:B------:R-:W-:Y:S01]  /*4700*/  NOP ;  /* 0x0000000000007918 */ /* 0x000fe20000000000 */
[----:B------:R-:W-:Y:S05]  /*4710*/  EXIT ;  /* 0x000000000000794d */ /* 0x000fea0003800000 */
.L_x_67:
[----:B------:R-:W-:-:S09]  /*4720*/  UISETP.NE.OR UP5, UPT, UR13, 0x3, !UP5 ;  /* 0x000000030d00788c */ /* 0x000fd2000efa5670 */
[----:B------:R-:W-:Y:S05]  /*4730*/  BRA.U UP5, `(.L_x_84) ;  /* 0x0000001905347547 */ /* 0x000fea000b800000 */
[----:B------:R-:W2:Y:S01]  /*4740*/  LDC R0, c[0x0][0xf30] ;  /* 0x0003cc00ff007b82 */ /* 0x000ea20000000800 */
[----:B------:R-:W-:Y:S01]  /*4750*/  UMOV UR5, 0x400 ;  /* 0x0000040000057882 */ /* 0x000fe20000000000 */
[----:B------:R-:W-:Y:S01]  /*4760*/  CS2R R30, SRZ ;  /* 0x00000000001e7805 */ /* 0x000fe2000001ff00 */
[----:B------:R-:W-:Y:S01]  /*4770*/  ULEA UR5, UR37, UR5, 0x18 ;  /* 0x0000000525057291 */ /* 0x000fe2000f8ec0ff */
[----:B------:R-:W-:Y:S01]  /*4780*/  IMAD.MOV.U32 R27, RZ, RZ, 0x1000 ;  /* 0x00001000ff1b7424 */ /* 0x000fe200078e00ff */
[----:B------:R-:W-:Y:S02]  /*4790*/  UPLOP3.LUT UP0, UPT, UPT, UPT, UPT, 0x40, 0x4 ;  /* 0x000000000004789c */ /* 0x000fe40003f0e870 */
[----:B------:R-:W-:Y:S01]  /*47a0*/  UIADD3 UR57, UPT, UPT, UR5, 0xb0, URZ ;  /* 0x000000b005397890 */ /* 0x000fe2000fffe0ff */
[----:B------:R-:W3:Y:S01]  /*47b0*/  LDC R26, c[0x0][0x370] ;  /* 0x0000dc00ff1a7b82 */ /* 0x000ee20000000800 */
[----:B------:R-:W-:Y:S02]  /*47c0*/  UIADD3 UR49, UPT, UPT, UR5, 0xb8, URZ ;  /* 0x000000b805317890 */ /* 0x000fe4000fffe0ff */
[----:B------:R-:W-:-:S02]  /*47d0*/  UIADD3 UR41, UPT, UPT, UR5, 0xc0, URZ ;  /* 0x000000c005297890 */ /* 0x000fc4000fffe0ff */
[----:B------:R-:W-:-:S03]  /*47e0*/  UIADD3 UR25, UPT, UPT, UR5, 0xc8, URZ ;  /* 0x000000c805197890 */ /* 0x000fc6000fffe0ff */
[----:B------:R-:W4:Y:S08]  /*47f0*/  LDC R3, c[0x0][0xf0c] ;  /* 0x0003c300ff037b82 */ /* 0x000f300000000800 */
[----:B------:R-:W1:Y:S01]  /*4800*/  LDC R24, c[0x0][0xf20] ;  /* 0x0003c800ff187b82 */ /* 0x000e620000000800 */
[----:B--2---:R-:W-:-:S07]  /*4810*/  ISETP.NE.AND P1, PT, R0, 0x1, PT ;  /* 0x000000010000780c */ /* 0x004fce0003f25270 */
[----:B------:R-:W2:Y:S08]  /*4820*/  LDC.64 R32, c[0x0][0x348] ;  /* 0x0000d200ff207b82 */ /* 0x000eb00000000a00 */
[----:B------:R-:W1:Y:S08]  /*4830*/  LDC.64 R14, c[0x0][0xc88] ;  /* 0x00032200ff0e7b82 */ /* 0x000e700000000a00 */
[----:B------:R-:W1:Y:S08]  /*4840*/  LDC.64 R18, c[0x0][0xf10] ;  /* 0x0003c400ff127b82 */ /* 0x000e700000000a00 */
[----:B------:R-:W1:Y:S08]  /*4850*/  LDC.64 R6, c[0x0][0xf18] ;  /* 0x0003c600ff067b82 */ /* 0x000e700000000a00 */
[----:B------:R-:W1:Y:S08]  /*4860*/  LDC.64 R4, c[0x0][0xf28] ;  /* 0x0003ca00ff047b82 */ /* 0x000e700000000a00 */
[----:B------:R-:W1:Y:S08]  /*4870*/  LDC.64 R16, c[0x0][0xc90] ;  /* 0x00032400ff107b82 */ /* 0x000e700000000a00 */
[----:B--234-:R-:W1:Y:S02]  /*4880*/  LDC R25, c[0x0][0x374] ;  /* 0x0000dd00ff197b82 */ /* 0x01ce640000000800 */
.L_x_99:
[C---:B------:R-:W-:Y:S02]  /*4890*/  LEA R0, R31.reuse, UR5, 0x3 ;  /* 0x000000051f007c11 */ /* 0x040fe4000f8e18ff */
[----:B------:R-:W-:Y:S02]  /*48a0*/  SHF.L.U32 R2, R30, 0x1f, RZ ;  /* 0x0000001f1e027819 */ /* 0x000fe400000006ff */
[----:B------:R-:W-:Y:S02]  /*48b0*/  LEA R20, R31, UR5, 0x4 ;  /* 0x000000051f147c11 */ /* 0x000fe4000f8e20ff */
[----:B--2---:R-:W2:Y:S02]  /*48c0*/  SYNCS.PHASECHK.TRANS64.TRYWAIT P0, [R0+URZ+0x100], R2 ;  /* 0x00010002000075a7 */ /* 0x004ea400080011ff */
[----:B--2---:R-:W-:Y:S05]  /*48d0*/  @!P0 BRA `(.L_x_85) ;  /* 0x000000a400cc8947 */ /* 0x004fea0003800000 */
.L_x_237:
[----:B------:R-:W-:Y:S01]  /*48e0*/  ISETP.GE.AND P0, PT, R43, 0x1, PT ;  /* 0x000000012b00780c */ /* 0x000fe20003f06270 */
[----:B------:R-:W3:Y:S01]  /*48f0*/  LDS.128 R20, [R20+0x170] ;  /* 0x0001700014147984 */ /* 0x000ee20000000c00 */
[----:B-1----:R-:W-:Y:S01]  /*4900*/  ISETP.NE.U32.AND P5, PT, R16, RZ, PT ;  /* 0x000000ff1000720c */ /* 0x002fe20003fa5070 */
[----:B--2---:R-:W-:Y:S01]  /*4910*/  VIADD R0, R0, 0x110 ;  /* 0x0000011000007836 */ /* 0x004fe20000000000 */
[----:B------:R-:W-:Y:S01]  /*4920*/  ISETP.NE.U32.AND P4, PT, R16, RZ, PT ;  /* 0x000000ff1000720c */ /* 0x000fe20003f85070 */
[----:B------:R-:W-:Y:S01]  /*4930*/  IMAD.MOV.U32 R28, RZ, RZ, 0x1 ;  /* 0x00000001ff1c7424 */ /* 0x000fe200078e00ff */
[C---:B------:R-:W-:Y:S01]  /*4940*/  ISETP.NE.AND.EX P5, PT, R17.reuse, RZ, PT, P5 ;  /* 0x000000ff1100720c */ /* 0x040fe20003fa5350 */
[----:B------:R-:W-:Y:S01]  /*4950*/  USHF.L.U32 UR58, UR12, 0x7, URZ ;  /* 0x000000070c3a7899 */ /* 0x000fe200080006ff */
[----:B------:R-:W-:Y:S01]  /*4960*/  PRMT R0, RZ, 0x654, R0 ;  /* 0x00000654ff007816 */ /* 0x000fe20000000000 */
[----:B------:R-:W-:Y:S01]  /*4970*/  @!PT LDS RZ, [RZ] ;  /* 0x00000000fffff984 */ /* 0x000fe20000000800 */
[----:B------:R-:W-:Y:S01]  /*4980*/  @!PT LDS RZ, [RZ] ;  /* 0x00000000fffff984 */ /* 0x000fe20000000800 */
[----:B------:R-:W-:Y:S01]  /*4990*/  @!PT LDS RZ, [RZ] ;  /* 0x00000000fffff984 */ /* 0x000fe20000000800 */
[----:B------:R-:W-:Y:S01]  /*49a0*/  @!PT LDS RZ, [RZ] ;  /* 0x00000000fffff984 */ /* 0x000fe20000000800 */
[----:B------:R1:W-:Y:S06]  /*49b0*/  MEMBAR.ALL.CTA ;  /* 0x0000000000007992 */ /* 0x0003ec0000008000 */
[----:B-1----:R-:W1:Y:S01]  /*49c0*/  FENCE.VIEW.ASYNC.S ;  /* 0x00000000000073c6 */ /* 0x002e620000000000 */
[----:B------:R-:W-:Y:S01]  /*49d0*/  ISETP.NE.AND.EX P4, PT, R17, RZ, PT, P4 ;  /* 0x000000ff1100720c */ /* 0x000fe20003f85340 */
[----:B------:R-:W-:Y:S01]  /*49e0*/  USHF.L.U32 UR59, UR20, 0x7, URZ ;  /* 0x00000007143b7899 */ /* 0x000fe200080006ff */
[----:B------:R-:W-:Y:S01]  /*49f0*/  SHF.L.U32 R28, R28, 0x1f, RZ ;  /* 0x0000001f1c1c7819 */ /* 0x000fe200000006ff */
[----:B-1----:R1:W-:Y:S01]  /*4a00*/  SYNCS.ARRIVE.TRANS64.RED.A1T0 RZ, [R0+URZ], RZ ;  /* 0x000000ff00ff79a7 */ /* 0x0023e200081004ff */
[----:B---3--:R-:W-:Y:S11]  /*4a10*/  LOP3.LUT P3, RZ, R22, 0x1, RZ, 0xc0, !PT ;  /* 0x0000000116ff7812 */ /* 0x008ff6000786c0ff */
[----:B------:R-:W-:Y:S02]  /*4a20*/  @!UPT UIADD3 URZ, UPT, UPT, URZ, URZ, URZ ;  /* 0x000000fffffff290 */ /* 0x000fe4000fffe0ff */
[----:B------:R-:W-:Y:S02]  /*4a30*/  @P3 MOV R11, R20 ;  /* 0x00000014000b3202 */ /* 0x000fe40000000f00 */
[----:B------:R-:W-:Y:S01]  /*4a40*/  @P3 LOP3.LUT R10, R21, 0xffff, RZ, 0xc0, !PT ;  /* 0x0000ffff150a3812 */ /* 0x000fe200078ec0ff */
[----:B-1----:R-:W-:Y:S06]  /*4a50*/  @!P0 BRA `(.L_x_86) ;  /* 0x0000000000a48947 */ /* 0x002fec0003800000 */
[-C--:B------:R-:W-:Y:S01]  /*4a60*/  IMAD.HI.U32 R0, R25, R7.reuse, RZ ;  /* 0x0000000719007227 */ /* 0x080fe200078e00ff */
[----:B------:R-:W-:Y:S02]  /*4a70*/  ISETP.NE.AND P0, PT, R6, 0x1, PT ;  /* 0x000000010600780c */ /* 0x000fe40003f05270 */
[----:B------:R-:W-:Y:S01]  /*4a80*/  ISETP.NE.AND P2, PT, R43, 0x1, PT ;  /* 0x000000012b00780c */ /* 0x000fe20003f45270 */
[----:B------:R-:W-:Y:S01]  /*4a90*/  IMAD.HI.U32 R9, R26, R18, RZ ;  /* 0x000000121a097227 */ /* 0x000fe200078e00ff */
[----:B------:R-:W-:Y:S02]  /*4aa0*/  SHF.R.U32.HI R0, RZ, R24, R0 ;  /* 0x00000018ff007219 */ /* 0x000fe40000011600 */
[----:B------:R-:W-:Y:S01]  /*4ab0*/  ISETP.NE.AND P6, PT, R3, 0x1, PT ;  /* 0x000000010300780c */ /* 0x000fe20003fc5270 */
[----:B------:R-:W-:Y:S01]  /*4ac0*/  IMAD.HI.U32 R13, R10, R7, RZ ;  /* 0x000000070a0d7227 */ /* 0x000fe200078e00ff */
[----:B------:R-:W-:Y:S02]  /*4ad0*/  SHF.R.U32.HI R9, RZ, R19, R9 ;  /* 0x00000013ff097219 */ /* 0x000fe40000011609 */
[----:B------:R-:W-:Y:S01]  /*4ae0*/  SEL R0, R25, R0, !P0 ;  /* 0x0000000019007207 */ /* 0x000fe20004000000 */
[----:B------:R-:W-:Y:S01]  /*4af0*/  IMAD.HI.U32 R12, R11, R18, RZ ;  /* 0x000000120b0c7227 */ /* 0x000fe200078e00ff */
[----:B------:R-:W-:Y:S03]  /*4b00*/  SEL R9, R26, R9, !P6 ;  /* 0x000000091a097207 */ /* 0x000fe60007000000 */
[-C--:B------:R-:W-:Y:S01]  /*4b10*/  IMAD.HI.U32 R8, R0, R4.reuse, RZ ;  /* 0x0000000400087227 */ /* 0x080fe200078e00ff */
[----:B------:R-:W-:Y:S03]  /*4b20*/  SHF.R.U32.HI R12, RZ, R19, R12 ;  /* 0x00000013ff0c7219 */ /* 0x000fe6000001160c */
[----:B------:R-:W-:Y:S01]  /*4b30*/  IMAD.HI.U32 R2, R9, R4, RZ ;  /* 0x0000000409027227 */ /* 0x000fe200078e00ff */
[-C--:B------:R-:W-:Y:S02]  /*4b40*/  @P2 SHF.R.U32.HI R0, RZ, R5.reuse, R8 ;  /* 0x00000005ff002219 */ /* 0x080fe40000011608 */
[----:B------:R-:W-:Y:S02]  /*4b50*/  SHF.R.U32.HI R8, RZ, R24, R13 ;  /* 0x00000018ff087219 */ /* 0x000fe4000001160d */
[----:B------:R-:W-:Y:S01]  /*4b60*/  @P2 SHF.R.U32.HI R9, RZ, R5, R2 ;  /* 0x00000005ff092219 */ /* 0x000fe20000011602 */
[----:B------:R-:W-:Y:S01]  /*4b70*/  IMAD R0, R43, R0, RZ ;  /* 0x000000002b007224 */ /* 0x000fe200078e02ff */
[----:B------:R-:W-:Y:S02]  /*4b80*/  SEL R8, R10, R8, !P0 ;  /* 0x000000080a087207 */ /* 0x000fe40004000000 */
[----:B------:R-:W-:Y:S01]  /*4b90*/  SEL R2, R11, R12, !P6 ;  /* 0x0000000c0b027207 */ /* 0x000fe20007000000 */
[C---:B------:R-:W-:Y:S01]  /*4ba0*/  IMAD R12, R43.reuse, R9, RZ ;  /* 0x000000092b0c7224 */ /* 0x040fe200078e02ff */
[C---:B------:R-:W-:Y:S01]  /*4bb0*/  ISETP.GE.AND P0, PT, R8.reuse, R0, PT ;  /* 0x000000000800720c */ /* 0x040fe20003f06270 */
[----:B------:R-:W-:Y:S03]  /*4bc0*/  IMAD.HI.U32 R0, R8, R4, RZ ;  /* 0x0000000408007227 */ /* 0x000fe600078e00ff */
[----:B------:R-:W-:Y:S02]  /*4bd0*/  ISETP.GE.OR P0, PT, R2, R12, P0 ;  /* 0x0000000c0200720c */ /* 0x000fe40000706670 */
[-C--:B------:R-:W-:Y:S04]  /*4be0*/  SHF.R.U32.HI R0, RZ, R5.reuse, R0 ;  /* 0x00000005ff007219 */ /* 0x080fe80000011600 */
[----:B------:R-:W-:Y:S05]  /*4bf0*/  SEL R13, R8, R0, !P2 ;  /* 0x00000000080d7207 */ /* 0x000fea0005000000 */
[----:B------:R-:W-:Y:S02]  /*4c00*/  IMAD.MOV R12, RZ, RZ, -R13 ;  /* 0x000000ffff0c7224 */ /* 0x000fe400078e0a0d */
[C---:B------:R-:W-:Y:S04]  /*4c10*/  @!P0 IMAD.HI.U32 R0, R2.reuse, R4, RZ ;  /* 0x0000000402008227 */ /* 0x040fe800078e00ff */
[----:B------:R-:W-:Y:S01]  /*4c20*/  IMAD R12, R43, R12, R8 ;  /* 0x0000000c2b0c7224 */ /* 0x000fe200078e0208 */
[----:B------:R-:W-:Y:S04]  /*4c30*/  @!P0 SHF.R.U32.HI R0, RZ, R5, R0 ;  /* 0x00000005ff008219 */ /* 0x000fe80000011600 */
[----:B------:R-:W-:Y:S04]  /*4c40*/  @!P0 SEL R0, R2, R0, !P2 ;  /* 0x0000000002008207 */ /* 0x000fe80005000000 */
[----:B------:R-:W-:Y:S01]  /*4c50*/  @!P0 IADD3 R13, PT, PT, R13, -R0, RZ ;  /* 0x800000000d0d8210 */ /* 0x000fe20007ffe0ff */
[----:B------:R-:W-:Y:S01]  /*4c60*/  @!P0 IMAD R0, R9, R12, R0 ;  /* 0x0000000c09008224 */ /* 0x000fe200078e0200 */
[----:B------:R-:W-:Y:S01]  /*4c70*/  IADD3 R9, PT, PT, -R8, RZ, RZ ;  /* 0x000000ff08097210 */ /* 0x000fe20007ffe1ff */
[--C-:B------:R-:W-:Y:S02]  /*4c80*/  IMAD.MOV R12, RZ, RZ, -R2.reuse ;  /* 0x000000ffff0c7224 */ /* 0x100fe400078e0a02 */
[----:B------:R-:W-:Y:S02]  /*4c90*/  @!P0 IMAD R8, R13, R43, R2 ;  /* 0x0000002b0d088224 */ /* 0x000fe400078e0202 */
[----:B------:R-:W-:Y:S02]  /*4ca0*/  @!P0 IMAD.MOV.U32 R2, RZ, RZ, R0 ;  /* 0x000000ffff028224 */ /* 0x000fe400078e0000 */
[----:B------:R-:W-:Y:S02]  /*4cb0*/  IMAD R11, R3, R12, R11 ;  /* 0x0000000c030b7224 */ /* 0x000fe400078e020b */
[----:B------:R-:W-:Y:S02]  /*4cc0*/  IMAD R10, R6, R9, R10 ;  /* 0x00000009060a7224 */ /* 0x000fe400078e020a */
[----:B------:R-:W-:Y:S02]  /*4cd0*/  IMAD R11, R2, R3, R11 ;  /* 0x00000003020b7224 */ /* 0x000fe400078e020b */
[----:B------:R-:W-:Y:S02]  /*4ce0*/  IMAD R10, R8, R6, R10 ;  /* 0x00000006080a7224 */ /* 0x000fe400078e020a */
.L_x_86:
[----:B------:R-:W-:Y:S05]  /*4cf0*/  BRA.U UP0, `(.L_x_87) ;  /* 0x0000000100107547 */ /* 0x000fea000b800000 */
[----:B------:R-:W-:Y:S04]  /*4d00*/  MOV R2, UR4 ;  /* 0x0000000400027c02 */ /* 0x000fe80008000f00 */
[----:B------:R-:W-:Y:S04]  /*4d10*/  SHF.L.U32 R2, R2, 0x1f, RZ ;  /* 0x0000001f02027819 */ /* 0x000fe800000006ff */
[----:B------:R-:W1:Y:S02]  /*4d20*/  SYNCS.PHASECHK.TRANS64.TRYWAIT P0, [UR5+0xf8], R2 ;  /* 0x0000f802ff0075a7 */ /* 0x000e640008001105 */
[----:B-1----:R-:W-:Y:S05]  /*4d30*/  @!P0 BRA `(.L_x_88) ;  /* 0x000000a000c88947 */ /* 0x002fea0003800000 */
.L_x_87:
[----:B------:R-:W-:Y:S05]  /*4d40*/  @!P5 BRA `(.L_x_89) ;  /* 0x00000000002cd947 */ /* 0x000fea0003800000 */
[----:B------:R-:W-:Y:S01]  /*4d50*/  ISETP.NE.U32.AND P0, PT, R14, RZ, PT ;  /* 0x000000ff0e00720c */ /* 0x000fe20003f05070 */
[----:B------:R-:W-:Y:S03]  /*4d60*/  IMAD.MOV.U32 R86, RZ, RZ, 0x1 ;  /* 0x00000001ff567424 */ /* 0x000fe600078e00ff */
[----:B------:R-:W-:Y:S11]  /*4d70*/  ISETP.NE.AND.EX P0, PT, R15, RZ, PT, P0 ;  /* 0x000000ff0f00720c */ /* 0x000ff60003f05300 */
[----:B------:R-:W-:Y:S02]  /*4d80*/  @!UPT UIADD3 URZ, UPT, UPT, URZ, URZ, URZ ;  /* 0x000000fffffff290 */ /* 0x000fe4000fffe0ff */
[----:B------:R-:W2:Y:S01]  /*4d90*/  @P0 LDC.64 R8, c[0x0][0xc88] ;  /* 0x00032200ff080b82 */ /* 0x000ea20000000a00 */
[----:B-1----:R-:W-:Y:S04]  /*4da0*/  @P0 IMAD R0, R16, UR36, RZ ;  /* 0x0000002410000c24 */ /* 0x002fe8000f8e02ff */
[----:B--2---:R-:W-:Y:S04]  /*4db0*/  @P0 IMAD.WIDE R8, R0, 0x4, R8 ;  /* 0x0000000400080825 */ /* 0x004fe800078e0208 */
[----:B------:R-:W-:Y:S01]  /*4dc0*/  HFMA2 R0, -RZ, RZ, 0, 5.9604644775390625e-08 ;  /* 0x00000001ff007431 */ /* 0x000fe200000001ff */
[----:B-----5:R2:W5:Y:S04]  /*4dd0*/  @P0 LDG.E R53, desc[UR46][R8.64] ;  /* 0x0000002e08350981 */ /* 0x020568000c1e1900 */
[----:B------:R-:W-:Y:S01]  /*4de0*/  @!P0 PRMT R86, R0, 0x7610, R86 ;  /* 0x0000761000568816 */ /* 0x000fe20000000056 */
[----:B--2---:R-:W3:Y:S06]  /*4df0*/  @!P0 LDC R53, c[0x0][0xc80] ;  /* 0x00032000ff358b82 */ /* 0x004eec0000000800 */
.L_x_89:
[----:B---3-5:R-:W-:Y:S01]  /*4e00*/  @!P4 FSETP.EQ.AND P0, PT, R53, RZ, PT ;  /* 0x000000ff3500c20b */ /* 0x028fe20003f02000 */
[----:B------:R-:W-:Y:S01]  /*4e10*/  @!UPT UIADD3 URZ, UPT, UPT, URZ, URZ, URZ ;  /* 0x000000fffffff290 */ /* 0x000fe2000fffe0ff */
[----:B------:R-:W-:Y:S11]  /*4e20*/  @!P4 BRA `(.L_x_90) ;  /* 0x000000000018c947 */ /* 0x000ff60003800000 */
[----:B------:R-:W-:Y:S02]  /*4e30*/  LOP3.LUT P2, RZ, R86, 0xff, RZ, 0xc0, !PT ;  /* 0x000000ff56ff7812 */ /* 0x000fe4000784c0ff */
[----:B------:R-:W-:Y:S04]  /*4e40*/  ISETP.NE.U32.AND P0, PT, R14, RZ, PT ;  /* 0x000000ff0e00720c */ /* 0x000fe80003f05070 */
[----:B------:R-:W-:Y:S04]  /*4e50*/  ISETP.NE.AND.EX P0, PT, R15, RZ, PT, P0 ;  /* 0x000000ff0f00720c */ /* 0x000fe80003f05300 */
[----:B------:R-:W-:Y:S03]  /*4e60*/  PLOP3.LUT P0, PT, P0, PT, PT, 0x8, 0x80 ;  /* 0x000000000080781c */ /* 0x000fe6000070e170 */
[----:B------:R-:W-:Y:S11]  /*4e70*/  @P2 FSETP.EQ.AND P0, PT, R53, RZ, PT ;  /* 0x000000ff3500220b */ /* 0x000ff60003f02000 */
[----:B------:R-:W-:Y:S02]  /*4e80*/  @!UPT UIADD3 URZ, UPT, UPT, URZ, URZ, URZ ;  /* 0x000000fffffff290 */ /* 0x000fe4000fffe0ff */
.L_x_90:
[----:B------:R-:W2:Y:S01]  /*4e90*/  SYNCS.PHASECHK.TRANS64.TRYWAIT P2, [UR5+0xd0], R28 ;  /* 0x0000d01cff0075a7 */ /* 0x000ea20008041105 */
[----:B------:R-:W-:Y:S04]  /*4ea0*/  ELECT P4, URZ, PT ;  /* 0x0000000000ff782f */ /* 0x000fe80003880000 */
[----:B------:R-:W-:Y:S11]  /*4eb0*/  PLOP3.LUT P4, PT, P0, P4, PT, 0xf2, 0x2f ;  /* 0x00000000002f781c */ /* 0x000ff60000789e72 */
[----:B------:R-:W-:Y:S02]  /*4ec0*/  @!UPT UIADD3 URZ, UPT, UPT, URZ, URZ, URZ ;  /* 0x000000fffffff290 */ /* 0x000fe4000fffe0ff */
[----:B------:R-:W-:Y:S05]  /*4ed0*/  @!P4 IADD3 R8, P0, PT, R32, 0x980, RZ ;  /* 0x000009802008c810 */ /* 0x000fea0007f1e0ff */
[----:B-1----:R-:W-:Y:S01]  /*4ee0*/  @!P4 IMAD.X R2, RZ, RZ, R33, P0 ;  /* 0x000000ffff02c224 */ /* 0x002fe200000e0621 */
[----:B--2---:R-:W-:Y:S07]  /*4ef0*/  @!P2 BRA `(.L_x_91) ;  /* 0x000000a00070a947 */ /* 0x004fee0003800000 */
.L_x_240:
[----:B------:R-:W-:Y:S01]  /*4f00*/  @!P4 R2UR UR7, R8 ;  /* 0x000000000807c2ca */ /* 0x000fe200000e0000 */
[----:B------:R-:W-:Y:S01]  /*4f10*/  VOTEU.ALL UP0, P4 ;  /* 0x0000000000ff7886 */ /* 0x000fe20002000000 */
[----:B------:R-:W-:Y:S01]  /*4f20*/  @!P4 R2UR UR6, R2 ;  /* 0x000000000206c2ca */ /* 0x000fe200000e0000 */
[----:B------:R-:W-:Y:S01]  /*4f30*/  VOTEU.ALL UP1, P4 ;  /* 0x0000000000ff7886 */ /* 0x000fe20002020000 */
[----:B------:R-:W-:Y:S01]  /*4f40*/  UMOV UR60, UR36 ;  /* 0x00000024003c7c82 */ /* 0x000fe20008000000 */
[----:B-1----:R-:W-:Y:S01]  /*4f50*/  @!P4 IMAD.MOV.U32 R0, RZ, RZ, 0x1000 ;  /* 0x00001000ff00c424 */ /* 0x002fe200078e00ff */
[----:B------:R-:W-:Y:S02]  /*4f60*/  @!UP0 UIADD3 UR56, UPT, UPT, UR5, 0x200, URZ ;  /* 0x0000020005388890 */ /* 0x000fe4000fffe0ff */
[----:B------:R-:W-:Y:S02]  /*4f70*/  @!UP0 UIADD3 UR10, UPT, UPT, UR58, 0x40, URZ ;  /* 0x000000403a0a8890 */ /* 0x000fe4000fffe0ff */
[----:B------:R-:W-:Y:S01]  /*4f80*/  @!UP0 UIADD3 UR8, UPT, UPT, UR5, 0xa00, URZ ;  /* 0x00000a0005088890 */ /* 0x000fe2000fffe0ff */
[----:B------:R-:W-:Y:S02]  /*4f90*/  VOTEU.ALL UP0, P4 ;  /* 0x0000000000ff7886 */ /* 0x000fe40002000000 */
[----:B------:R-:W-:Y:S01]  /*4fa0*/  IMAD.U32 R8, RZ, RZ, UR7 ;  /* 0x00000007ff087e24 */ /* 0x000fe2000f8e00ff */
[----:B------:R-:W-:Y:S01]  /*4fb0*/  UMOV UR7, 0x10000000 ;  /* 0x1000000000077882 */ /* 0x000fe20000000000 */
[----:B------:R-:W-:Y:S01]  /*4fc0*/  IMAD.U32 R9, RZ, RZ, UR6 ;  /* 0x00000006ff097e24 */ /* 0x000fe2000f8e00ff */
[----:B------:R-:W-:Y:S01]  /*4fd0*/  UMOV UR6, 0x0 ;  /* 0x0000000000067882 */ /* 0x000fe20000000000 */
[----:B------:R-:W-:Y:S01]  /*4fe0*/  UMOV UR9, UR57 ;  /* 0x0000003900097c82 */ /* 0x000fe20008000000 */
[----:B------:R-:W-:Y:S01]  /*4ff0*/  @!P4 R2UR UR16, R8 ;  /* 0x000000000810c2ca */ /* 0x000fe200000e0000 */
[----:B------:R-:W-:Y:S01]  /*5000*/  UMOV UR11, UR59 ;  /* 0x0000003b000b7c82 */ /* 0x000fe20008000000 */
[----:B------:R-:W-:Y:S01]  /*5010*/  @!P4 R2UR UR17, R9 ;  /* 0x000000000911c2ca */ /* 0x000fe200000e0000 */
[----:B------:R-:W-:Y:S01]  /*5020*/  UMOV UR12, UR36 ;  /* 0x00000024000c7c82 */ /* 0x000fe20008000000 */
[----:B------:R-:W-:Y:S01]  /*5030*/  UPRMT UR14, UR37, 0x654, UR57 ;  /* 0x00000654250e7896 */ /* 0x000fe20008000039 */
[----:B------:R-:W-:Y:S05]  /*5040*/  @!P4 IADD3 R8, P0, PT, R32, 0x980, RZ ;  /* 0x000009802008c810 */ /* 0x000fea0007f1e0ff */
[----:B------:R-:W-:Y:S05]  /*5050*/  @!P4 IMAD.X R2, RZ, RZ, R33, P0 ;  /* 0x000000ffff02c224 */ /* 0x000fea00000e0621 */
[----:B------:R1:W-:Y:S01]  /*5060*/  @!UP1 UTMALDG.3D [UR56], [UR16], desc[UR6] ;  /* 0x00000638100095b4 */ /* 0x0003e20008011000 */
[----:B------:R1:W-:Y:S01]  /*5070*/  @!UP0 UTMALDG.3D [UR8], [UR16], desc[UR6] ;  /* 0x00000608100085b4 */ /* 0x0003e20008011000 */
[----:B------:R1:W-:Y:S01]  /*5080*/  @!P4 SYNCS.ARRIVE.TRANS64.RED.A0TR RZ, [UR5+0xb0], R0 ;  /* 0x0000b000ffffc9a7 */ /* 0x0003e20008300405 */
[----:B------:R-:W-:Y:S01]  /*5090*/  SYNCS.ARRIVE.TRANS64.RED.A1T0 RZ, [UR14], RZ ;  /* 0x000000ffffff79a7 */ /* 0x000fe2000810040e */
[----:B------:R-:W2:Y:S02]  /*50a0*/  SYNCS.PHASECHK.TRANS64.TRYWAIT P2, [UR5+0xd8], R28 ;  /* 0x0000d81cff0075a7 */ /* 0x000ea40008041105 */
[----:B-12---:R-:W-:Y:S05]  /*50b0*/  @!P2 BRA `(.L_x_92) ;  /* 0x000000a00018a947 */ /* 0x006fea0003800000 */
.L_x_242:
[----:B------:R-:W-:Y:S01]  /*50c0*/  @!P4 R2UR UR7, R8 ;  /* 0x000000000807c2ca */ /* 0x000fe200000e0000 */
[----:B------:R-:W-:Y:S01]  /*50d0*/  VOTEU.ALL UP0, P4 ;  /* 0x0000000000ff7886 */ /* 0x000fe20002000000 */
[----:B------:R-:W-:Y:S01]  /*50e0*/  @!P4 R2UR UR6, R2 ;  /* 0x000000000206c2ca */ /* 0x000fe200000e0000 */
[----:B------:R-:W-:Y:S01]  /*50f0*/  VOTEU.ALL UP1, P4 ;  /* 0x0000000000ff7886 */ /* 0x000fe20002020000 */
[----:B------:R-:W-:Y:S01]  /*5100*/  UMOV UR50, UR58 ;  /* 0x0000003a00327c82 */ /* 0x000fe20008000000 */
[----:B------:R-:W-:Y:S01]  /*5110*/  UMOV UR52, UR36 ;  /* 0x0000002400347c82 */ /* 0x000fe20008000000 */
[----:B------:R-:W-:Y:S01]  /*5120*/  @!UP0 UIADD3 UR51, UPT, UPT, UR59, 0x40, URZ ;  /* 0x000000403b338890 */ /* 0x000fe2000fffe0ff */
[----:B-1----:R-:W-:Y:S01]  /*5130*/  @!P4 IMAD.MOV.U32 R0, RZ, RZ, 0x1000 ;  /* 0x00001000ff00c424 */ /* 0x002fe200078e00ff */
[----:B------:R-:W-:Y:S02]  /*5140*/  @!UP0 UIADD3 UR48, UPT, UPT, UR5, 0x1200, URZ ;  /* 0x0000120005308890 */ /* 0x000fe4000fffe0ff */
[----:B------:R-:W-:Y:S02]  /*5150*/  @!UP0 UIADD3 UR10, UPT, UPT, UR58, 0x40, URZ ;  /* 0x000000403a0a8890 */ /* 0x000fe4000fffe0ff */
[----:B------:R-:W-:Y:S01]  /*5160*/  @!UP0 UIADD3 UR8, UPT, UPT, UR5, 0x1a00, URZ ;  /* 0x00001a0005088890 */ /* 0x000fe2000fffe0ff */
[----:B------:R-:W-:Y:S01]  /*5170*/  IMAD.U32 R8, RZ, RZ, UR7 ;  /* 0x00000007ff087e24 */ /* 0x000fe2000f8e00ff */
[----:B------:R-:W-:Y:S01]  /*5180*/  UMOV UR7, 0x10000000 ;  /* 0x1000000000077882 */ /* 0x000fe20000000000 */
[----:B------:R-:W-:Y:S01]  /*5190*/  IMAD.U32 R9, RZ, RZ, UR6 ;  /* 0x00000006ff097e24 */ /* 0x000fe2000f8e00ff */
[----:B------:R-:W-:Y:S01]  /*51a0*/  UMOV UR6, 0x0 ;  /* 0x0000000000067882 */ /* 0x000fe20000000000 */
[----:B------:R-:W-:Y:S01]  /*51b0*/  VOTEU.ALL UP0, P4 ;  /* 0x0000000000ff7886 */ /* 0x000fe20002000000 */
[----:B------:R-:W-:Y:S01]  /*51c0*/  @!P4 R2UR UR16, R8 ;  /* 0x000000000810c2ca */ /* 0x000fe200000e0000 */
[----:B------:R-:W-:Y:S01]  /*51d0*/  UMOV UR9, UR49 ;  /* 0x0000003100097c82 */ /* 0x000fe20008000000 */
[----:B------:R-:W-:Y:S01]  /*51e0*/  @!P4 R2UR UR17, R9 ;  /* 0x000000000911c2ca */ /* 0x000fe200000e0000 */
[----:B------:R-:W-:Y:S01]  /*51f0*/  UMOV UR12, UR36 ;  /* 0x00000024000c7c82 */ /* 0x000fe20008000000 */
[----:B------:R-:W-:Y:S01]  /*5200*/  UMOV UR11, UR51 ;  /* 0x00000033000b7c82 */ /* 0x000fe20008000000 */
[----:B------:R-:W-:Y:S01]  /*5210*/  UPRMT UR13, UR37, 0x654, UR49 ;  /* 0x00000654250d7896 */ /* 0x000fe20008000031 */
[----:B------:R-:W-:Y:S05]  /*5220*/  @!P4 IADD3 R8, P0, PT, R32, 0x980, RZ ;  /* 0x000009802008c810 */ /* 0x000fea0007f1e0ff */
[----:B------:R-:W-:Y:S04]  /*5230*/  @!P4 IMAD.X R2, RZ, RZ, R33, P0 ;  /* 0x000000ffff02c224 */ /* 0x000fe800000e0621 */
[----:B------:R1:W-:Y:S01]  /*5240*/  @!UP1 UTMALDG.3D [UR48], [UR16], desc[UR6] ;  /* 0x00000630100095b4 */ /* 0x0003e20008011000 */
[----:B------:R1:W-:Y:S01]  /*5250*/  @!UP0 UTMALDG.3D [UR8], [UR16], desc[UR6] ;  /* 0x00000608100085b4 */ /* 0x0003e20008011000 */
[----:B------:R1:W-:Y:S01]  /*5260*/  @!P4 SYNCS.ARRIVE.TRANS64.RED.A0TR RZ, [UR5+0xb8], R0 ;  /* 0x0000b800ffffc9a7 */ /* 0x0003e20008300405 */
[----:B------:R-:W-:Y:S01]  /*5270*/  SYNCS.ARRIVE.TRANS64.RED.A1T0 RZ, [UR13], RZ ;  /* 0x000000ffffff79a7 */ /* 0x000fe2000810040d */
[----:B------:R-:W2:Y:S02]  /*5280*/  SYNCS.PHASECHK.TRANS64.TRYWAIT P2, [UR5+0xe0], R28 ;  /* 0x0000e01cff0075a7 */ /* 0x000ea40008041105 */
[----:B-12---:R-:W-:Y:S05]  /*5290*/  @!P2 BRA `(.L_x_93) ;  /* 0x0000009c00b8a947 */ /* 0x006fea0003800000 */
.L_x_244:
[----:B------:R-:W-:Y:S01]  /*52a0*/  @!P4 R2UR UR7, R8 ;  /* 0x000000000807c2ca */ /* 0x000fe200000e0000 */
[----:B------:R-:W-:Y:S01]  /*52b0*/  VOTEU.ALL UP0, P4 ;  /* 0x0000000000ff7886 */ /* 0x000fe20002000000 */
[----:B------:R-:W-:Y:S01]  /*52c0*/  @!P4 R2UR UR6, R2 ;  /* 0x000000000206c2ca */ /* 0x000fe200000e0000 */
[----:B------:R-:W-:Y:S01]  /*52d0*/  UIADD3 UR42, UPT, UPT, UR58, 0x10, URZ ;  /* 0x000000103a2a7890 */ /* 0x000fe2000fffe0ff */
[----:B-1----:R-:W-:Y:S01]  /*52e0*/  @!P4 IMAD.MOV.U32 R0, RZ, RZ, 0x1000 ;  /* 0x00001000ff00c424 */ /* 0x002fe200078e00ff */
[----:B------:R-:W-:Y:S01]  /*52f0*/  VOTEU.ALL UP1, P4 ;  /* 0x0000000000ff7886 */ /* 0x000fe20002020000 */
[----:B------:R-:W-:Y:S01]  /*5300*/  @!UP0 UIADD3 UR40, UPT, UPT, UR5, 0x2200, URZ ;  /* 0x0000220005288890 */ /* 0x000fe2000fffe0ff */
[----:B------:R-:W-:Y:S01]  /*5310*/  UMOV UR16, 0x0 ;  /* 0x0000000000107882 */ /* 0x000fe20000000000 */
[----:B------:R-:W-:Y:S01]  /*5320*/  UMOV UR17, 0x10000000 ;  /* 0x1000000000117882 */ /* 0x000fe20000000000 */
[----:B------:R-:W-:Y:S01]  /*5330*/  UMOV UR43, UR59 ;  /* 0x0000003b002b7c82 */ /* 0x000fe20008000000 */
[----:B------:R-:W-:Y:S01]  /*5340*/  UMOV UR44, UR36 ;  /* 0x00000024002c7c82 */ /* 0x000fe20008000000 */
[----:B------:R-:W-:Y:S02]  /*5350*/  @!UP0 UIADD3 UR10, UPT, UPT, UR58, 0x50, URZ ;  /* 0x000000503a0a8890 */ /* 0x000fe4000fffe0ff */
[----:B------:R-:W-:Y:S01]  /*5360*/  IMAD.U32 R8, RZ, RZ, UR7 ;  /* 0x00000007ff087e24 */ /* 0x000fe2000f8e00ff */
[----:B------:R-:W-:Y:S01]  /*5370*/  @!UP0 UIADD3 UR8, UPT, UPT, UR5, 0x2a00, URZ ;  /* 0x00002a0005088890 */ /* 0x000fe2000fffe0ff */
[----:B------:R-:W-:Y:S01]  /*5380*/  IMAD.U32 R9, RZ, RZ, UR6 ;  /* 0x00000006ff097e24 */ /* 0x000fe2000f8e00ff */
[----:B------:R-:W-:Y:S01]  /*5390*/  VOTEU.ALL UP0, P4 ;  /* 0x0000000000ff7886 */ /* 0x000fe20002000000 */
        /* <DEDUP_REMOVED lines=14> */
.L_x_246:
[----:B------:R-:W-:Y:S01]  /*5480*/  @!P4 R2UR UR8, R8 ;  /* 0x000000000808c2ca */ /* 0x000fe200000e0000 */
[----:B------:R-:W-:Y:S01]  /*5490*/  VOTEU.ALL UP0, P4 ;  /* 0x0000000000ff7886 */ /* 0x000fe20002000000 */
[----:B------:R-:W-:Y:S01]  /*54a0*/  @!P4 R2UR UR6, R2 ;  /* 0x000000000206c2ca */ /* 0x000fe200000e0000 */
[----:B------:R-:W-:Y:S01]  /*54b0*/  VOTEU.ALL UP1, P4 ;  /* 0x0000000000ff7886 */ /* 0x000fe20002020000 */
[----:B------:R-:W-:Y:S01]  /*54c0*/  UMOV UR16, 0x0 ;  /* 0x0000000000107882 */ /* 0x000fe20000000000 */
[----:B------:R-:W-:Y:S01]  /*54d0*/  UMOV UR17, 0x10000000 ;  /* 0x1000000000117882 */ /* 0x000fe20000000000 */
[----:B------:R-:W-:Y:S01]  /*54e0*/  @!UP0 UIADD3 UR27, UPT, UPT, UR59, 0x40, URZ ;  /* 0x000000403b1b8890 */ /* 0x000fe2000fffe0ff */
[----:B-1----:R-:W-:Y:S01]  /*54f0*/  @!P4 IMAD.MOV.U32 R0, RZ, RZ, 0x1000 ;  /* 0x00001000ff00c424 */ /* 0x002fe200078e00ff */
[----:B------:R-:W-:Y:S01]  /*5500*/  @!UP0 UIADD3 UR24, UPT, UPT, UR5, 0x3200, URZ ;  /* 0x0000320005188890 */ /* 0x000fe2000fffe0ff */
[----:B------:R-:W-:Y:S01]  /*5510*/  SHF.L.U32 R34, RZ, 0x1f, RZ ;  /* 0x0000001fff227819 */ /* 0x000fe200000006ff */
[----:B------:R-:W-:Y:S01]  /*5520*/  UMOV UR26, UR42 ;  /* 0x0000002a001a7c82 */ /* 0x000fe20008000000 */
[----:B------:R-:W-:Y:S01]  /*5530*/  UMOV UR28, UR36 ;  /* 0x00000024001c7c82 */ /* 0x000fe20008000000 */
[----:B------:R-:W-:Y:S01]  /*5540*/  @!UP0 UIADD3 UR10, UPT, UPT, UR58, 0x50, URZ ;  /* 0x000000503a0a8890 */ /* 0x000fe2000fffe0ff */
        /* <DEDUP_REMOVED lines=18> */
.L_x_248:
        /* <DEDUP_REMOVED lines=11> */
[----:B------:R-:W-:Y:S02]  /*5720*/  UMOV UR20, UR36 ;  /* 0x0000002400147c82 */ /* 0x000fe40008000000 */
[----:B------:R-:W-:Y:S01]  /*5730*/  IMAD.U32 R8, RZ, RZ, UR9 ;  /* 0x00000009ff087e24 */ /* 0x000fe2000f8e00ff */
[----:B------:R-:W-:Y:S01]  /*5740*/  @!UP0 UIADD3 UR10, UPT, UPT, UR58, 0x60, URZ ;  /* 0x000000603a0a8890 */ /* 0x000fe2000fffe0ff */
[----:B------:R-:W-:Y:S01]  /*5750*/  IMAD.U32 R9, RZ, RZ, UR8 ;  /* 0x00000008ff097e24 */ /* 0x000fe2000f8e00ff */
[----:B------:R-:W-:Y:S02]  /*5760*/  @!UP0 UIADD3 UR8, UPT, UPT, UR5, 0xa00, URZ ;  /* 0x00000a0005088890 */ /* 0x000fe4000fffe0ff */
[----:B------:R-:W-:Y:S01]  /*5770*/  @!P4 R2UR UR26, R8 ;  /* 0x00000000081ac2ca */ /* 0x000fe200000e0000 */
[----:B------:R-:W-:Y:S01]  /*5780*/  VOTEU.ALL UP0, P4 ;  /* 0x0000000000ff7886 */ /* 0x000fe20002000000 */
[----:B------:R-:W-:Y:S01]  /*5790*/  @!P4 R2UR UR27, R9 ;  /* 0x00000000091bc2ca */ /* 0x000fe200000e0000 */
[----:B------:R-:W-:Y:S01]  /*57a0*/  UMOV UR9, UR57 ;  /* 0x0000003900097c82 */ /* 0x000fe20008000000 */
[----:B------:R-:W-:Y:S01]  /*57b0*/  UMOV UR11, UR59 ;  /* 0x0000003b000b7c82 */ /* 0x000fe20008000000 */
[----:B------:R-:W-:Y:S01]  /*57c0*/  UMOV UR12, UR36 ;  /* 0x00000024000c7c82 */ /* 0x000fe20008000000 */
        /* <DEDUP_REMOVED lines=8> */
.L_x_250:
        /* <DEDUP_REMOVED lines=9> */
[----:B------:R-:W-:Y:S01]  /*58e0*/  UMOV UR17, UR49 ;  /* 0x0000003100117c82 */ /* 0x000fe20008000000 */
[----:B------:R-:W-:Y:S01]  /*58f0*/  UMOV UR20, UR36 ;  /* 0x0000002400147c82 */ /* 0x000fe20008000000 */
[----:B------:R-:W-:Y:S02]  /*5900*/  @!UP0 UIADD3 UR10, UPT, UPT, UR58, 0x60, URZ ;  /* 0x000000603a0a8890 */ /* 0x000fe4000fffe0ff */
[----:B------:R-:W-:Y:S01]  /*5910*/  IMAD.U32 R8, RZ, RZ, UR9 ;  /* 0x00000009ff087e24 */ /* 0x000fe2000f8e00ff */
[----:B------:R-:W-:Y:S01]  /*5920*/  UMOV UR9, UR49 ;  /* 0x0000003100097c82 */ /* 0x000fe20008000000 */
[----:B------:R-:W-:Y:S01]  /*5930*/  IMAD.U32 R9, RZ, RZ, UR8 ;  /* 0x00000008ff097e24 */ /* 0x000fe2000f8e00ff */
[----:B------:R-:W-:Y:S02]  /*5940*/  @!UP0 UIADD3 UR8, UPT, UPT, UR5, 0x1a00, URZ ;  /* 0x00001a0005088890 */ /* 0x000fe4000fffe0ff */
[----:B------:R-:W-:Y:S01]  /*5950*/  @!P4 R2UR UR22, R8 ;  /* 0x000000000816c2ca */ /* 0x000fe200000e0000 */
[----:B------:R-:W-:Y:S01]  /*5960*/  VOTEU.ALL UP0, P4 ;  /* 0x0000000000ff7886 */ /* 0x000fe20002000000 */
[----:B------:R-:W-:Y:S01]  /*5970*/  @!P4 R2UR UR23, R9 ;  /* 0x000000000917c2ca */ /* 0x000fe200000e0000 */
[----:B------:R-:W-:Y:S01]  /*5980*/  UMOV UR12, UR36 ;  /* 0x00000024000c7c82 */ /* 0x000fe20008000000 */
[----:B------:R-:W-:Y:S01]  /*5990*/  UMOV UR11, UR19 ;  /* 0x00000013000b7c82 */ /* 0x000fe20008000000 */
        /* <DEDUP_REMOVED lines=8> */
.L_x_252:
[----:B------:R-:W2:Y:S01]  /*5a20*/  LDC.64 R12, c[0x0][0xf18] ;  /* 0x0003c600ff0c7b82 */ /* 0x000ea20000000a00 */
[----:B------:R-:W-:Y:S01]  /*5a30*/  @!P4 R2UR UR8, R2 ;  /* 0x000000000208c2ca */ /* 0x000fe200000e0000 */
[----:B------:R-:W-:Y:S01]  /*5a40*/  VOTEU.ALL UP0, P4 ;  /* 0x0000000000ff7886 */ /* 0x000fe20002000000 */
[----:B------:R-:W-:Y:S01]  /*5a50*/  @!P4 R2UR UR9, R8 ;  /* 0x000000000809c2ca */ /* 0x000fe200000e0000 */
[----:B------:R-:W-:Y:S01]  /*5a60*/  UIADD3 UR34, UPT, UPT, UR58, 0x30, URZ ;  /* 0x000000303a227890 */ /* 0x000fe2000fffe0ff */
[----:B-1----:R-:W-:Y:S03]  /*5a70*/  @!P4 IMAD.MOV.U32 R0, RZ, RZ, 0x1000 ;  /* 0x00001000ff00c424 */ /* 0x002fe600078e00ff */
[----:B------:R-:W1:Y:S01]  /*5a80*/  @!P1 LDC R2, c[0x0][0xf0c] ;  /* 0x0003c300ff029b82 */ /* 0x000e620000000800 */
[----:B------:R-:W-:Y:S01]  /*5a90*/  @!UP0 UIADD3 UR32, UPT, UPT, UR5, 0x2200, URZ ;  /* 0x0000220005208890 */ /* 0x000fe2000fffe0ff */
[----:B------:R-:W-:Y:S01]  /*5aa0*/  @P3 SHF.R.U32.HI R29, RZ, 0x10, R21 ;  /* 0x00000010ff1d3819 */ /* 0x000fe20000011615 */
[----:B------:R-:W-:Y:S01]  /*5ab0*/  VOTEU.ALL UP1, P4 ;  /* 0x0000000000ff7886 */ /* 0x000fe20002020000 */
[----:B------:R-:W-:Y:S01]  /*5ac0*/  UMOV UR14, 0x0 ;  /* 0x00000000000e7882 */ /* 0x000fe20000000000 */
[----:B------:R-:W-:Y:S01]  /*5ad0*/  UMOV UR15, 0x10000000 ;  /* 0x10000000000f7882 */ /* 0x000fe20000000000 */
[----:B------:R-:W-:Y:S01]  /*5ae0*/  UMOV UR33, UR41 ;  /* 0x0000002900217c82 */ /* 0x000fe20008000000 */
[----:B------:R-:W-:Y:S01]  /*5af0*/  UMOV UR35, UR59 ;  /* 0x0000003b00237c82 */ /* 0x000fe20008000000 */
[----:B------:R-:W-:Y:S01]  /*5b00*/  IMAD.U32 R9, RZ, RZ, UR8 ;  /* 0x00000008ff097e24 */ /* 0x000fe2000f8e00ff */
[----:B------:R-:W-:Y:S01]  /*5b10*/  @!UP0 UIADD3 UR10, UPT, UPT, UR58, 0x70, URZ ;  /* 0x000000703a0a8890 */ /* 0x000fe2000fffe0ff */
[----:B------:R-:W-:Y:S01]  /*5b20*/  IMAD.U32 R8, RZ, RZ, UR9 ;  /* 0x00000009ff087e24 */ /* 0x000fe2000f8e00ff */
[----:B------:R-:W-:Y:S01]  /*5b30*/  @!UP0 UIADD3 UR8, UPT, UPT, UR5, 0x2a00, URZ ;  /* 0x00002a0005088890 */ /* 0x000fe2000fffe0ff */
[----:B------:R-:W-:Y:S01]  /*5b40*/  VIADD R31, R31, 0x1 ;  /* 0x000000011f1f7836 */ /* 0x000fe20000000000 */
[----:B------:R-:W-:Y:S01]  /*5b50*/  @!P4 R2UR UR17, R9 ;  /* 0x000000000911c2ca */ /* 0x000fe200000e0000 */
[----:B------:R-:W-:Y:S01]  /*5b60*/  VOTEU.ALL UP0, P4 ;  /* 0x0000000000ff7886 */ /* 0x000fe20002000000 */
[----:B------:R-:W-:Y:S01]  /*5b70*/  @!P4 R2UR UR16, R8 ;  /* 0x000000000810c2ca */ /* 0x000fe200000e0000 */
[----:B------:R-:W-:Y:S01]  /*5b80*/  UMOV UR9, UR41 ;  /* 0x0000002900097c82 */ /* 0x000fe20008000000 */
[----:B------:R-:W3:Y:S01]  /*5b90*/  LDC.64 R8, c[0x0][0xf10] ;  /* 0x0003c400ff087b82 */ /* 0x000ee20000000a00 */
[----:B------:R-:W-:Y:S01]  /*5ba0*/  UMOV UR11, UR59 ;  /* 0x0000003b000b7c82 */ /* 0x000fe20008000000 */
[----:B------:R-:W-:Y:S09]  /*5bb0*/  UMOV UR12, UR36 ;  /* 0x00000024000c7c82 */ /* 0x000ff20008000000 */
[----:B------:R4:W-:Y:S01]  /*5bc0*/  @!UP1 UTMALDG.3D [UR32], [UR16], desc[UR14] ;  /* 0x00000e20100095b4 */ /* 0x0009e20008011000 */
[----:B------:R4:W-:Y:S01]  /*5bd0*/  @!UP0 UTMALDG.3D [UR8], [UR16], desc[UR14] ;  /* 0x00000e08100085b4 */ /* 0x0009e20008011000 */
[----:B------:R5:W-:Y:S01]  /*5be0*/  @!P4 SYNCS.ARRIVE.TRANS64.RED.A0TR RZ, [UR5+0xc0], R0 ;  /* 0x0000c000ffffc9a7 */ /* 0x000be20008300405 */
[C---:B---3--:R-:W-:Y:S01]  /*5bf0*/  @!P1 IMAD.HI.U32 R8, R11.reuse, R8, RZ ;  /* 0x000000080b089227 */ /* 0x048fe200078e00ff */
[----:B--2---:R-:W-:Y:S02]  /*5c00*/  @!P1 ISETP.NE.AND P0, PT, R12, 0x1, PT ;  /* 0x000000010c00980c */ /* 0x004fe40003f05270 */
[----:B-1----:R-:W-:Y:S01]  /*5c10*/  @!P1 ISETP.NE.AND P2, PT, R2, 0x1, PT ;  /* 0x000000010200980c */ /* 0x002fe20003f45270 */
[C---:B------:R-:W-:Y:S01]  /*5c20*/  @!P1 IMAD.HI.U32 R13, R10.reuse, R13, RZ ;  /* 0x0000000d0a0d9227 */ /* 0x040fe200078e00ff */
[----:B------:R-:W-:Y:S04]  /*5c30*/  @!P1 SHF.R.U32.HI R8, RZ, R9, R8 ;  /* 0x00000009ff089219 */ /* 0x000fe80000011608 */
[----:B------:R-:W-:Y:S01]  /*5c40*/  @!P1 SEL R8, R11, R8, !P2 ;  /* 0x000000080b089207 */ /* 0x000fe20005000000 */
[----:B------:R-:W-:Y:S01]  /*5c50*/  SYNCS.ARRIVE.TRANS64.RED.A1T0 RZ, [UR7], RZ ;  /* 0x000000ffffff79a7 */ /* 0x000fe20008100407 */
[----:B------:R-:W1:Y:S01]  /*5c60*/  SYNCS.PHASECHK.TRANS64.TRYWAIT P5, [UR5+0xe8], R34 ;  /* 0x0000e822ff0075a7 */ /* 0x000e6200080a1105 */
[----:B-----5:R-:W2:Y:S02]  /*5c70*/  @!P1 LDC R0, c[0x0][0xf20] ;  /* 0x0003c800ff009b82 */ /* 0x020ea40000000800 */
[----:B--2---:R-:W-:Y:S04]  /*5c80*/  @!P1 SHF.R.U32.HI R0, RZ, R0, R13 ;  /* 0x00000000ff009219 */ /* 0x004fe8000001160d */
[----:B------:R-:W-:Y:S05]  /*5c90*/  @!P1 SEL R9, R10, R0, !P0 ;  /* 0x000000000a099207 */ /* 0x000fea0004000000 */
[----:B------:R-:W-:Y:S02]  /*5ca0*/  @!P1 IMAD.IADD R0, R9, 0x1, -R8 ;  /* 0x0000000109009824 */ /* 0x000fe400078e0a08 */
[----:B------:R-:W-:Y:S02]  /*5cb0*/  @!P1 IMAD.IADD R8, R8, 0x1, -R9 ;  /* 0x0000000108089824 */ /* 0x000fe400078e0a09 */
[----:B------:R-:W-:Y:S02]  /*5cc0*/  @!P1 IMAD R11, R0, R2, R11 ;  /* 0x00000002000b9224 */ /* 0x000fe400078e020b */
[----:B------:R-:W-:Y:S01]  /*5cd0*/  @!P1 IMAD R10, R8, R12, R10 ;  /* 0x0000000c080a9224 */ /* 0x000fe200078e020a */
[----:B-1--4-:R-:W-:Y:S06]  /*5ce0*/  @!P5 BRA `(.L_x_98) ;  /* 0x00000094009cd947 */ /* 0x012fec0003800000 */
.L_x_254:
[----:B------:R-:W-:Y:S01]  /*5cf0*/  @!P4 IADD3 R2, P0, PT, R32, 0x980, RZ ;  /* 0x000009802002c810 */ /* 0x000fe20007f1e0ff */
[----:B------:R-:W-:Y:S01]  /*5d00*/  VOTEU.ALL UP0, P4 ;  /* 0x0000000000ff7886 */ /* 0x000fe20002000000 */
[----:B------:R-:W-:Y:S01]  /*5d10*/  VOTEU.ALL UP1, P4 ;  /* 0x0000000000ff7886 */ /* 0x000fe20002020000 */
[----:B------:R-:W-:Y:S01]  /*5d20*/  UMOV UR9, 0x10000000 ;  /* 0x1000000000097882 */ /* 0x000fe20000000000 */
[----:B------:R-:W-:Y:S01]  /*5d30*/  @!P4 R2UR UR8, R2 ;  /* 0x000000000208c2ca */ /* 0x000fe200000e0000 */
[----:B-1----:R-:W-:Y:S01]  /*5d40*/  @!P4 IMAD.X R0, RZ, RZ, R33, P0 ;  /* 0x000000ffff00c224 */ /* 0x002fe200000e0621 */
[----:B------:R-:W-:Y:S01]  /*5d50*/  @!UP0 UIADD3 UR35, UPT, UPT, UR59, 0x40, URZ ;  /* 0x000000403b238890 */ /* 0x000fe2000fffe0ff */
[----:B------:R-:W-:Y:S01]  /*5d60*/  VIADD R2, R10, UR38 ;  /* 0x000000260a027c36 */ /* 0x000fe20008000000 */
[----:B------:R-:W-:Y:S01]  /*5d70*/  @!UP0 UIADD3 UR32, UPT, UPT, UR5, 0x3200, URZ ;  /* 0x0000320005208890 */ /* 0x000fe2000fffe0ff */
[----:B------:R-:W-:Y:S01]  /*5d80*/  ISETP.NE.AND P0, PT, R31, 0x2, PT ;  /* 0x000000021f00780c */ /* 0x000fe20003f05270 */
[----:B------:R-:W-:Y:S01]  /*5d90*/  UMOV UR33, UR25 ;  /* 0x0000001900217c82 */ /* 0x000fe20008000000 */
[----:B------:R-:W-:Y:S01]  /*5da0*/  @!P4 R2UR UR7, R0 ;  /* 0x000000000007c2ca */ /* 0x000fe200000e0000 */
[----:B------:R-:W-:Y:S01]  /*5db0*/  @!UP0 UIADD3 UR26, UPT, UPT, UR58, 0x70, URZ ;  /* 0x000000703a1a8890 */ /* 0x000fe2000fffe0ff */
[----:B------:R-:W-:Y:S01]  /*5dc0*/  VIADD R0, R11, UR39 ;  /* 0x000000270b007c36 */ /* 0x000fe20008000000 */
[----:B------:R-:W-:Y:S01]  /*5dd0*/  @!UP0 UIADD3 UR24, UPT, UPT, UR5, 0x3a00, URZ ;  /* 0x00003a0005188890 */ /* 0x000fe2000fffe0ff */
[----:B------:R-:W-:Y:S01]  /*5de0*/  R2UR UR12, R2 ;  /* 0x00000000020c72ca */ /* 0x000fe200000e0000 */
[----:B------:R-:W-:Y:S01]  /*5df0*/  VOTEU.ALL UP0, P4 ;  /* 0x0000000000ff7886 */ /* 0x000fe20002000000 */
[----:B------:R-:W-:Y:S01]  /*5e00*/  IMAD.U32 R8, RZ, RZ, UR8 ;  /* 0x00000008ff087e24 */ /* 0x000fe2000f8e00ff */
[----:B------:R-:W-:Y:S01]  /*5e10*/  UMOV UR8, 0x0 ;  /* 0x0000000000087882 */ /* 0x000fe20000000000 */
[----:B------:R-:W-:Y:S01]  /*5e20*/  UMOV UR28, UR36 ;  /* 0x00000024001c7c82 */ /* 0x000fe20008000000 */
[----:B------:R-:W-:Y:S01]  /*5e30*/  UMOV UR27, UR35 ;  /* 0x00000023001b7c82 */ /* 0x000fe20008000000 */
[----:B------:R-:W-:Y:S02]  /*5e40*/  R2UR UR20, R0 ;  /* 0x00000000001472ca */ /* 0x000fe400000e0000 */
[----:B------:R-:W-:Y:S01]  /*5e50*/  @!P4 R2UR UR10, R8 ;  /* 0x00000000080ac2ca */ /* 0x000fe200000e0000 */
[----:B------:R-:W-:Y:S01]  /*5e60*/  IMAD.U32 R9, RZ, RZ, UR7 ;  /* 0x00000007ff097e24 */ /* 0x000fe2000f8e00ff */
[----:B------:R-:W-:Y:S02]  /*5e70*/  SEL R0, RZ, 0x1, P0 ;  /* 0x00000001ff007807 */ /* 0x000fe40000000000 */
[----:B------:R-:W-:Y:S02]  /*5e80*/  SEL R31, R31, RZ, P0 ;  /* 0x000000ff1f1f7207 */ /* 0x000fe40000000000 */
[----:B------:R-:W-:Y:S02]  /*5e90*/  @!P4 R2UR UR11, R9 ;  /* 0x00000000090bc2ca */ /* 0x000fe400000e0000 */
[----:B------:R-:W-:Y:S11]  /*5ea0*/  LOP3.LUT R30, R30, R0, RZ, 0x3c, !PT ;  /* 0x000000001e1e7212 */ /* 0x000ff600078e3cff */
[----:B------:R1:W-:Y:S01]  /*5eb0*/  @!UP1 UTMALDG.3D [UR32], [UR10], desc[UR8] ;  /* 0x000008200a0095b4 */ /* 0x0003e20008011000 */
[----:B------:R2:W-:Y:S01]  /*5ec0*/  @!UP0 UTMALDG.3D [UR24], [UR10], desc[UR8] ;  /* 0x000008180a0085b4 */ /* 0x0005e20008011000 */
[----:B------:R2:W-:Y:S01]  /*5ed0*/  @!P4 SYNCS.ARRIVE.TRANS64.RED.A0TR RZ, [UR5+0xc8], R27 ;  /* 0x0000c81bffffc9a7 */ /* 0x0005e20008300405 */
[----:B------:R-:W-:Y:S01]  /*5ee0*/  UPLOP3.LUT UP0, UPT, UPT, UPT, UPT, 0x80, 0x8 ;  /* 0x000000000008789c */ /* 0x000fe20003f0f070 */
[----:B------:R-:W-:Y:S01]  /*5ef0*/  SYNCS.ARRIVE.TRANS64.RED.A1T0 RZ, [UR6], RZ ;  /* 0x000000ffffff79a7 */ /* 0x000fe20008100406 */
[----:B-1----:R-:W-:Y:S01]  /*5f00*/  @P3 R2UR UR36, R29 ;  /* 0x000000001d2432ca */ /* 0x002fe200000e0000 */
[----:B------:R-:W-:Y:S03]  /*5f10*/  @!UPT UIADD3 URZ, UPT, UPT, URZ, URZ, URZ ;  /* 0x000000fffffff290 */ /* 0x000fe6000fffe0ff */
[----:B------:R-:W-:Y:S11]  /*5f20*/  @P3 BRA `(.L_x_99) ;  /* 0xffffffe800583947 */ /* 0x000ff6000383ffff */
[----:B------:R-:W1:Y:S02]  /*5f30*/  SYNCS.PHASECHK.TRANS64.TRYWAIT P0, [UR5+0xd0], R28 ;  /* 0x0000d01cff0075a7 */ /* 0x000e640008001105 */
[----:B-1----:R-:W-:Y:S05]  /*5f40*/  @!P0 BRA `(.L_x_100) ;  /* 0x00000094001c8947 */ /* 0x002fea0003800000 */
.L_x_256:
[----:B------:R-:W3:Y:S02]  /*5f50*/  SYNCS.PHASECHK.TRANS64.TRYWAIT P0, [UR5+0xd8], R28 ;  /* 0x0000d81cff0075a7 */ /* 0x000ee40008001105 */
[----:B---3--:R-:W-:Y:S05]  /*5f60*/  @!P0 BRA `(.L_x_101) ;  /* 0x00000094002c8947 */ /* 0x008fea0003800000 */
.L_x_258:
[----:B------:R-:W3:Y:S01]  /*5f70*/  SYNCS.PHASECHK.TRANS64.TRYWAIT P0, [UR5+0xe0], R28 ;  /* 0x0000e01cff0075a7 */ /* 0x000ee20008001105 */
[----:B-1----:R-:W-:Y:S01]  /*5f80*/  HFMA2 R0, -RZ, RZ, 0, 5.9604644775390625e-08 ;  /* 0x00000001ff007431 */ /* 0x002fe200000001ff */
[----:B---3--:R-:W-:Y:S06]  /*5f90*/  @!P0 BRA `(.L_x_102) ;  /* 0x0000009400388947 */ /* 0x008fec0003800000 */
.L_x_260:
[----:B-1----:R-:W-:Y:S02]  /*5fa0*/  MOV R2, UR5 ;  /* 0x0000000500027c02 */ /* 0x002fe40008000f00 */
[----:B------:R-:W-:-:S07]  /*5fb0*/  SHF.L.U32 R0, R0, 0x1f, RZ ;  /* 0x0000001f00007819 */ /* 0x000fce00000006ff */
.L_x_103:
[----:B-1----:R1:W3:Y:S02]  /*5fc0*/  SYNCS.PHASECHK.TRANS64.TRYWAIT P0, [R2+URZ+0xe8], R0 ;  /* 0x0000e800020075a7 */ /* 0x0022e400080011ff */
[----:B---3--:R-:W-:Y:S05]  /*5fd0*/  @!P0 NANOSLEEP.SYNCS 0x989680 ;  /* 0x009896800000895d */ /* 0x008fea0003900000 */
[----:B------:R-:W3:Y:S02]  /*5fe0*/  @!P0 SYNCS.PHASECHK.TRANS64 P0, [R2+URZ+0xe8], R0 ;  /* 0x0000e800020085a7 */ /* 0x000ee400080010ff */
[----:B--23--:R-:W-:Y:S05]  /*5ff0*/  @P0 EXIT ;  /* 0x000000000000094d */ /* 0x00cfea0003800000 */
[----:B------:R-:W-:Y:S05]  /*6000*/  BRA `(.L_x_103) ;  /* 0xfffffffc00ec7947 */ /* 0x000fea000383ffff */
.L_x_84:
[----:B------:R-:W-:-:S06]  /*6010*/  UISETP.GE.AND UP0, UPT, UR13, 0x4, UPT ;  /* 0x000000040d00788c */ /* 0x000fcc000bf06270 */
[----:B------:R-:W-:-:S13]  /*6020*/  PLOP3.LUT P0, PT, PT, PT, UP0, 0x80, 0x8 ;  /* 0x000000000008781c */ /* 0x000fda0003f0f008 */
[----:B-1----:R-:W-:Y:S05]  /*6030*/  @!P0 EXIT ;  /* 0x000000000000894d */ /* 0x002fea0003800000 */
[----:B------:R-:W-:Y:S01]  /*6040*/  BAR.SYNC.DEFER_BLOCKING 0x6, 0xa0 ;  /* 0x0182800000007b1d */ /* 0x000fe20000010000 */
[----:B------:R-:W-:Y:S01]  /*6050*/  IMAD.SHL.U32 R97, R3, 0x10, RZ ;  /* 0x0000001003617824 */ /* 0x000fe200078e00ff */
[----:B------:R-:W-:Y:S01]  /*6060*/  LOP3.LUT R98, R99, 0x3, RZ, 0xc0, !PT ;  /* 0x0000000363627812 */ /* 0x000fe200078ec0ff */
[C---:B------:R-:W-:Y:S01]  /*6070*/  IMAD.SHL.U32 R96, R3.reuse, 0x2, RZ ;  /* 0x0000000203607824 */ /* 0x040fe200078e00ff */
[----:B------:R-:W-:Y:S01]  /*6080*/  CS2R R92, SRZ ;  /* 0x00000000005c7805 */ /* 0x000fe2000001ff00 */
[----:B------:R-:W-:Y:S01]  /*6090*/  IMAD.U32 R3, R3, 0x10000, RZ ;  /* 0x0001000003037824 */ /* 0x000fe200078e00ff */
[----:B------:R-:W-:Y:S02]  /*60a0*/  UMOV UR51, 0x400 ;  /* 0x0000040000337882 */ /* 0x000fe40000000000 */
[----:B------:R-:W1:Y:S01]  /*60b0*/  LDC R90, c[0x0][0x370] ;  /* 0x0000dc00ff5a7b82 */ /* 0x000e620000000800 */
[----:B------:R-:W-:Y:S01]  /*60c0*/  ULEA UR51, UR37, UR51, 0x18 ;  /* 0x0000003325337291 */ /* 0x000fe2000f8ec0ff */
[C---:B------:R-:W-:Y:S01]  /*60d0*/  LOP3.LUT R0, R97.reuse, 0x40, RZ, 0xc0, !PT ;  /* 0x0000004061007812 */ /* 0x040fe200078ec0ff */
[----:B------:R-:W-:Y:S01]  /*60e0*/  IMAD.MOV.U32 R94, RZ, RZ, RZ ;  /* 0x000000ffff5e7224 */ /* 0x000fe200078e00ff */
[----:B------:R-:W-:Y:S01]  /*60f0*/  LOP3.LUT R2, R97, 0x1b0, RZ, 0xc0, !PT ;  /* 0x000001b061027812 */ /* 0x000fe200078ec0ff */
[----:B------:R-:W-:Y:S01]  /*6100*/  UIADD3 UR4, UPT, UPT, UR51, 0x200, URZ ;  /* 0x0000020033047890 */ /* 0x000fe2000fffe0ff */
[----:B------:R-:W-:Y:S01]  /*6110*/  LOP3.LUT R96, R0, 0x8, R96, 0xf8, !PT ;  /* 0x0000000800607812 */ /* 0x000fe200078ef860 */
[----:B------:R-:W-:Y:S01]  /*6120*/  IMAD.SHL.U32 R0, R99, 0x200, RZ ;  /* 0x0000020063007824 */ /* 0x000fe200078e00ff */
[----:B------:R-:W2:Y:S01]  /*6130*/  LDC R49, c[0x0][0xf0c] ;  /* 0x0003c300ff317b82 */ /* 0x000ea20000000800 */
[----:B------:R-:W-:Y:S01]  /*6140*/  LOP3.LUT R3, R3, 0x200000, RZ, 0xc0, !PT ;  /* 0x0020000003037812 */ /* 0x000fe200078ec0ff */
[----:B------:R-:W-:Y:S01]  /*6150*/  IMAD.MOV.U32 R102, RZ, RZ, RZ ;  /* 0x000000ffff667224 */ /* 0x000fe200078e00ff */
[----:B------:R-:W-:Y:S01]  /*6160*/  LOP3.LUT P0, RZ, R97, 0x40, RZ, 0xc0, !PT ;  /* 0x0000004061ff7812 */ /* 0x000fe2000780c0ff */
[----:B------:R-:W-:Y:S01]  /*6170*/  IMAD.U32 R88, RZ, RZ, UR4 ;  /* 0x00000004ff587e24 */ /* 0x000fe2000f8e00ff */
[----:B------:R-:W-:Y:S01]  /*6180*/  LOP3.LUT R0, R2, 0x200, R0, 0xf8, !PT ;  /* 0x0000020002007812 */ /* 0x000fe200078ef800 */
[----:B------:R-:W3:Y:S02]  /*6190*/  LDCU.64 UR58, c[0x0][0x348] ;  /* 0x00006900ff3a77ac */ /* 0x000ee40008000a00 */
[----:B------:R-:W4:Y:S01]  /*61a0*/  LDC R87, c[0x0][0xf20] ;  /* 0x0003c800ff577b82 */ /* 0x000f220000000800 */
[----:B------:R-:W3:Y:S01]  /*61b0*/  LDS R95, [UR51+0x190] ;  /* 0x00019033ff5f7984 */ /* 0x000ee20008000800 */
[----:B------:R-:W-:Y:S01]  /*61c0*/  LOP3.LUT R96, R0, R96, RZ, 0xfc, !PT ;  /* 0x0000006000607212 */ /* 0x000fe200078efcff */
[----:B------:R-:W1:Y:S01]  /*61d0*/  LDCU.64 UR44, c[0x0][0xc88] ;  /* 0x00019100ff2c77ac */ /* 0x000e620008000a00 */
[----:B------:R-:W-:Y:S01]  /*61e0*/  P2R R0, PR, RZ, 0x1 ;  /* 0x00000001ff007803 */ /* 0x000fe20000000000 */
[----:B------:R-:W1:Y:S03]  /*61f0*/  LDCU.64 UR48, c[0x0][0xc90] ;  /* 0x00019200ff3077ac */ /* 0x000e660008000a00 */
[----:B------:R-:W1:Y:S01]  /*6200*/  LDC R48, c[0x0][0xf30] ;  /* 0x0003cc00ff307b82 */ /* 0x000e620000000800 */
[----:B------:R-:W-:Y:S01]  /*6210*/  UMOV UR56, URZ ;  /* 0x000000ff00387c82 */ /* 0x000fe20008000000 */
[----:B------:R-:W-:-:S06]  /*6220*/  UMOV UR57, URZ ;  /* 0x000000ff00397c82 */ /* 0x000fcc0008000000 */
[----:B------:R-:W1:Y:S08]  /*6230*/  LDC.64 R84, c[0x0][0xf10] ;  /* 0x0003c400ff547b82 */ /* 0x000e700000000a00 */
[----:B------:R-:W1:Y:S08]  /*6240*/  LDC.64 R46, c[0x0][0xf18] ;  /* 0x0003c600ff2e7b82 */ /* 0x000e700000000a00 */
[----:B------:R-:W1:Y:S08]  /*6250*/  LDC.64 R44, c[0x0][0xf28] ;  /* 0x0003ca00ff2c7b82 */ /* 0x000e700000000a00 */
[----:B------:R-:W1:Y:S01]  /*6260*/  LDC.64 R82, c[0x0][0xcb0] ;  /* 0x00032c00ff527b82 */ /* 0x000e620000000a00 */
[----:B---3--:R-:W-:-:S07]  /*6270*/  IMAD.IADD R95, R95, 0x1, R3 ;  /* 0x000000015f5f7824 */ /* 0x008fce00078e0203 */
[----:B------:R-:W3:Y:S08]  /*6280*/  LDC.64 R80, c[0x0][0xca8] ;  /* 0x00032a00ff507b82 */ /* 0x000ef00000000a00 */
[----:B--2-4-:R-:W1:Y:S02]  /*6290*/  LDC R89, c[0x0][0x374] ;  /* 0x0000dd00ff597b82 */ /* 0x014e640000000800 */
.L_x_195:
[----:B------:R-:W-:Y:S02]  /*62a0*/  LEA R0, R102, UR51, 0x3 ;  /* 0x0000003366007c11 */ /* 0x000fe4000f8e18ff */
[----:B------:R-:W-:Y:S02]  /*62b0*/  SHF.L.U32 R2, R92, 0x1f, RZ ;  /* 0x0000001f5c027819 */ /* 0x000fe400000006ff */
[----:B------:R-:W-:Y:S02]  /*62c0*/  LEA R16, R102, UR51, 0x4 ;  /* 0x0000003366107c11 */ /* 0x000fe4000f8e20ff */
[----:B------:R-:W2:Y:S02]  /*62d0*/  SYNCS.PHASECHK.TRANS64.TRYWAIT P0, [R0+URZ+0x100], R2 ;  /* 0x00010002000075a7 */ /* 0x000ea400080011ff */
[----:B-12---:R-:W-:Y:S05]  /*62e0*/  @!P0 BRA `(.L_x_104) ;  /* 0x00000090007c8947 */ /* 0x006fea0003800000 */
.L_x_261:
[----:B------:R-:W4:Y:S01]  /*62f0*/  LDC.64 R10, c[0x0][0xf10] ;  /* 0x0003c400ff0a7b82 */ /* 0x000f220000000a00 */
[----:B------:R-:W3:Y:S01]  /*6300*/  LDS.128 R16, [R16+0x170] ;  /* 0x0001700010107984 */ /* 0x000ee20000000c00 */
[----:B-1----:R-:W-:Y:S01]  /*6310*/  ISETP.NE.AND P1, PT, R48, 0x1, PT ;  /* 0x000000013000780c */ /* 0x002fe20003f25270 */
[----:B--2---:R-:W-:Y:S01]  /*6320*/  VIADD R0, R0, 0x110 ;  /* 0x0000011000007836 */ /* 0x004fe20000000000 */
[----:B------:R-:W-:Y:S04]  /*6330*/  ISETP.GE.AND P0, PT, R43, 0x1, PT ;  /* 0x000000012b00780c */ /* 0x000fe80003f06270 */
[----:B------:R-:W1:Y:S01]  /*6340*/  LDC.64 R8, c[0x0][0xf18] ;  /* 0x0003c600ff087b82 */ /* 0x000e620000000a00 */
[----:B------:R-:W-:Y:S01]  /*6350*/  PRMT R0, RZ, 0x654, R0 ;  /* 0x00000654ff007816 */ /* 0x000fe20000000000 */
[----:B------:R-:W-:Y:S01]  /*6360*/  @!PT LDS RZ, [RZ] ;  /* 0x00000000fffff984 */ /* 0x000fe20000000800 */
[----:B------:R-:W-:Y:S01]  /*6370*/  @!PT LDS RZ, [RZ] ;  /* 0x00000000fffff984 */ /* 0x000fe20000000800 */
[----:B------:R-:W-:Y:S01]  /*6380*/  @!PT LDS RZ, [RZ] ;  /* 0x00000000fffff984 */ /* 0x000fe20000000800 */
[----:B------:R-:W-:Y:S01]  /*6390*/  @!PT LDS RZ, [RZ] ;  /* 0x00000000fffff984 */ /* 0x000fe20000000800 */
[----:B------:R2:W-:Y:S06]  /*63a0*/  MEMBAR.ALL.CTA ;  /* 0x0000000000007992 */ /* 0x0005ec0000008000 */
[----:B--2---:R-:W2:Y:S01]  /*63b0*/  FENCE.VIEW.ASYNC.S ;  /* 0x00000000000073c6 */ /* 0x004ea20000000000 */
[----:B------:R-:W1:Y:S08]  /*63c0*/  @!P1 LDC R12, c[0x0][0xf20] ;  /* 0x0003c800ff0c9b82 */ /* 0x000e700000000800 */
[----:B------:R-:W1:Y:S01]  /*63d0*/  @!P1 LDC R7, c[0x0][0xf0c] ;  /* 0x0003c300ff079b82 */ /* 0x000e620000000800 */
[----:B--2---:R2:W-:Y:S01]  /*63e0*/  SYNCS.ARRIVE.TRANS64.RED.A1T0 RZ, [R0+URZ], RZ ;  /* 0x000000ff00ff79a7 */ /* 0x0045e200081004ff */
[----:B---3--:R-:W-:Y:S04]  /*63f0*/  LOP3.LUT P4, RZ, R18, 0x1, RZ, 0xc0, !PT ;  /* 0x0000000112ff7812 */ /* 0x008fe8000788c0ff */
[----:B------:R-:W-:Y:S09]  /*6400*/  P2R R100, PR, RZ, 0x10 ;  /* 0x00000010ff647803 */ /* 0x000ff20000000000 */
[----:B------:R-:W-:Y:S02]  /*6410*/  @P4 MOV R51, R16 ;  /* 0x0000001000334202 */ /* 0x000fe40000000f00 */
[----:B------:R-:W-:Y:S01]  /*6420*/  @P4 LOP3.LUT R50, R17, 0xffff, RZ, 0xc0, !PT ;  /* 0x0000ffff11324812 */ /* 0x000fe200078ec0ff */
[----:B--2-4-:R-:W-:Y:S06]  /*6430*/  @!P0 BRA `(.L_x_105) ;  /* 0x0000000000a48947 */ /* 0x014fec0003800000 */
[----:B------:R-:W-:Y:S01]  /*6440*/  IMAD.HI.U32 R0, R89, R47, RZ ;  /* 0x0000002f59007227 */ /* 0x000fe200078e00ff */
[----:B------:R-:W-:Y:S02]  /*6450*/  ISETP.NE.AND P0, PT, R46, 0x1, PT ;  /* 0x000000012e00780c */ /* 0x000fe40003f05270 */
[----:B------:R-:W-:Y:S01]  /*6460*/  ISETP.NE.AND P2, PT, R43, 0x1, PT ;  /* 0x000000012b00780c */ /* 0x000fe20003f45270 */
[----:B------:R-:W-:Y:S01]  /*6470*/  IMAD.HI.U32 R4, R90, R84, RZ ;  /* 0x000000545a047227 */ /* 0x000fe200078e00ff */
[----:B------:R-:W-:Y:S02]  /*6480*/  SHF.R.U32.HI R0, RZ, R87, R0 ;  /* 0x00000057ff007219 */ /* 0x000fe40000011600 */
[----:B------:R-:W-:Y:S01]  /*6490*/  ISETP.NE.AND P3, PT, R49, 0x1, PT ;  /* 0x000000013100780c */ /* 0x000fe20003f65270 */
[----:B------:R-:W-:Y:S01]  /*64a0*/  IMAD.HI.U32 R6, R50, R47, RZ ;  /* 0x0000002f32067227 */ /* 0x000fe200078e00ff */
[-C--:B------:R-:W-:Y:S02]  /*64b0*/  SHF.R.U32.HI R4, RZ, R85.reuse, R4 ;  /* 0x00000055ff047219 */ /* 0x080fe40000011604 */
[----:B------:R-:W-:Y:S01]  /*64c0*/  SEL R0, R89, R0, !P0 ;  /* 0x0000000059007207 */ /* 0x000fe20004000000 */
[----:B------:R-:W-:Y:S01]  /*64d0*/  IMAD.HI.U32 R5, R51, R84, RZ ;  /* 0x0000005433057227 */ /* 0x000fe200078e00ff */
[----:B------:R-:W-:Y:S03]  /*64e0*/  SEL R4, R90, R4, !P3 ;  /* 0x000000045a047207 */ /* 0x000fe60005800000 */
[-C--:B------:R-:W-:Y:S01]  /*64f0*/  IMAD.HI.U32 R3, R0, R44.reuse, RZ ;  /* 0x0000002c00037227 */ /* 0x080fe200078e00ff */
[----:B------:R-:W-:Y:S03]  /*6500*/  SHF.R.U32.HI R5, RZ, R85, R5 ;  /* 0x00000055ff057219 */ /* 0x000fe60000011605 */
[----:B------:R-:W-:Y:S01]  /*6510*/  IMAD.HI.U32 R2, R4, R44, RZ ;  /* 0x0000002c04027227 */ /* 0x000fe200078e00ff */
[----:B------:R-:W-:Y:S02]  /*6520*/  @P2 SHF.R.U32.HI R0, RZ, R45, R3 ;  /* 0x0000002dff002219 */ /* 0x000fe40000011603 */
[----:B------:R-:W-:Y:S02]  /*6530*/  SHF.R.U32.HI R3, RZ, R87, R6 ;  /* 0x00000057ff037219 */ /* 0x000fe40000011606 */
[----:B------:R-:W-:Y:S01]  /*6540*/  @P2 SHF.R.U32.HI R4, RZ, R45, R2 ;  /* 0x0000002dff042219 */ /* 0x000fe20000011602 */
[----:B------:R-:W-:Y:S01]  /*6550*/  IMAD R0, R43, R0, RZ ;  /* 0x000000002b007224 */ /* 0x000fe200078e02ff */
[----:B------:R-:W-:Y:S02]  /*6560*/  SEL R3, R50, R3, !P0 ;  /* 0x0000000332037207 */ /* 0x000fe40004000000 */
[----:B------:R-:W-:Y:S01]  /*6570*/  SEL R2, R51, R5, !P3 ;  /* 0x0000000533027207 */ /* 0x000fe20005800000 */
[----:B------:R-:W-:Y:S01]  /*6580*/  IMAD R5, R43, R4, RZ ;  /* 0x000000042b057224 */ /* 0x000fe200078e02ff */
[C---:B------:R-:W-:Y:S01]  /*6590*/  ISETP.GE.AND P0, PT, R3.reuse, R0, PT ;  /* 0x000000000300720c */ /* 0x040fe20003f06270 */
[C---:B------:R-:W-:Y:S03]  /*65a0*/  IMAD.HI.U32 R0, R3.reuse, R44, RZ ;  /* 0x0000002c03007227 */ /* 0x040fe600078e00ff */
[C---:B------:R-:W-:Y:S02]  /*65b0*/  ISETP.GE.OR P0, PT, R2.reuse, R5, P0 ;  /* 0x000000050200720c */ /* 0x040fe40000706670 */
[----:B------:R-:W-:Y:S04]  /*65c0*/  SHF.R.U32.HI R0, RZ, R45, R0 ;  /* 0x0000002dff007219 */ /* 0x000fe80000011600 */
        /* <DEDUP_REMOVED lines=15> */
[----:B------:R-:W-:Y:S07]  /*66c0*/  IMAD R50, R3, R46, R50 ;  /* 0x0000002e03327224 */ /* 0x000fee00078e0232 */
.L_x_105:
[----:B-1----:R-:W-:Y:S01]  /*66d0*/  @!P1 IMAD.HI.U32 R2, R50, R9, RZ ;  /* 0x0000000932029227 */ /* 0x002fe200078e00ff */
[----:B------:R-:W-:Y:S01]  /*66e0*/  @!P1 ISETP.NE.AND P0, PT, R8, 0x1, PT ;  /* 0x000000010800980c */ /* 0x000fe20003f05270 */
[----:B------:R-:W-:Y:S01]  /*66f0*/  USHF.L.U32 UR42, UR20, 0x7, URZ ;  /* 0x00000007142a7899 */ /* 0x000fe200080006ff */
[----:B------:R-:W-:Y:S01]  /*6700*/  @!P1 ISETP.NE.AND P2, PT, R7, 0x1, PT ;  /* 0x000000010700980c */ /* 0x000fe20003f45270 */
[C---:B------:R-:W-:Y:S01]  /*6710*/  @!P1 IMAD.HI.U32 R0, R51.reuse, R10, RZ ;  /* 0x0000000a33009227 */ /* 0x040fe200078e00ff */
[----:B------:R-:W-:Y:S01]  /*6720*/  @!P1 SHF.R.U32.HI R2, RZ, R12, R2 ;  /* 0x0000000cff029219 */ /* 0x000fe20000011602 */
[----:B------:R-:W-:Y:S01]  /*6730*/  USHF.L.U32 UR41, UR12, 0x7, URZ ;  /* 0x000000070c297899 */ /* 0x000fe200080006ff */
[----:B------:R-:W-:Y:S01]  /*6740*/  @P4 SHF.R.U32.HI R91, RZ, 0x10, R17 ;  /* 0x00000010ff5b4819 */ /* 0x000fe20000011611 */
[----:B------:R-:W-:Y:S01]  /*6750*/  VIADD R102, R102, 0x1 ;  /* 0x0000000166667836 */ /* 0x000fe20000000000 */
[----:B------:R-:W-:Y:S01]  /*6760*/  @!P1 SEL R2, R50, R2, !P0 ;  /* 0x0000000232029207 */ /* 0x000fe20004000000 */
[----:B------:R-:W-:Y:S01]  /*6770*/  BSSY.RECONVERGENT B6, `(.L_x_106) ;  /* 0x0000028000067945 */ /* 0x000fe20003800200 */
[----:B------:R-:W-:Y:S02]  /*6780*/  @!P1 SHF.R.U32.HI R0, RZ, R11, R0 ;  /* 0x0000000bff009219 */ /* 0x000fe40000011600 */
[----:B------:R-:W-:Y:S02]  /*6790*/  LOP3.LUT P0, RZ, R88, 0x90, RZ, 0xc0, !PT ;  /* 0x0000009058ff7812 */ /* 0x000fe4000780c0ff */
[----:B------:R-:W-:Y:S05]  /*67a0*/  @!P1 SEL R3, R51, R0, !P2 ;  /* 0x0000000033039207 */ /* 0x000fea0005000000 */
[----:B------:R-:W-:Y:S02]  /*67b0*/  @!P1 IMAD.IADD R0, R2, 0x1, -R3 ;  /* 0x0000000102009824 */ /* 0x000fe400078e0a03 */
[----:B------:R-:W-:Y:S02]  /*67c0*/  @!P1 IMAD.IADD R2, R3, 0x1, -R2 ;  /* 0x0000000103029824 */ /* 0x000fe400078e0a02 */
[----:B------:R-:W-:Y:S02]  /*67d0*/  @!P1 IMAD R51, R0, R7, R51 ;  /* 0x0000000700339224 */ /* 0x000fe400078e0233 */
[----:B------:R-:W-:Y:S01]  /*67e0*/  @!P1 IMAD R50, R2, R8, R50 ;  /* 0x0000000802329224 */ /* 0x000fe200078e0232 */
[----:B------:R-:W-:Y:S06]  /*67f0*/  @!P0 BRA `(.L_x_107) ;  /* 0x00000000007c8947 */ /* 0x000fec0003800000 */
[----:B------:R-:W1:Y:S01]  /*6800*/  LDCU.64 UR8, c[0x4][0x80] ;  /* 0x01001000ff0877ac */ /* 0x000e620008000a00 */
[----:B------:R-:W-:Y:S01]  /*6810*/  MOV R2, 0x0 ;  /* 0x0000000000027802 */ /* 0x000fe20000000f00 */
[----:B------:R-:W-:Y:S02]  /*6820*/  HFMA2 R12, -RZ, RZ, 0, 5.9604644775390625e-08 ;  /* 0x00000001ff0c7431 */ /* 0x000fe400000001ff */
[----:B------:R-:W-:Y:S01]  /*6830*/  IMAD.MOV.U32 R8, RZ, RZ, 0x70 ;  /* 0x00000070ff087424 */ /* 0x000fe200078e00ff */
[----:B------:R2:W3:Y:S01]  /*6840*/  LDC.64 R14, c[0x4][R2] ;  /* 0x01000000020e7b82 */ /* 0x0004e20000000a00 */
[----:B------:R-:W4:Y:S01]  /*6850*/  LDCU.64 UR6, c[0x4][0x88] ;  /* 0x01001100ff0677ac */ /* 0x000f220008000a00 */
[----:B------:R-:W-:Y:S01]  /*6860*/  IMAD.MOV.U32 R13, RZ, RZ, RZ ;  /* 0x000000ffff0d7224 */ /* 0x000fe200078e00ff */
[----:B------:R-:W2:Y:S01]  /*6870*/  LDCU.64 UR4, c[0x4][0x8] ;  /* 0x01000100ff0477ac */ /* 0x000ea20008000a00 */
[----:B-1----:R-:W-:Y:S01]  /*6880*/  MOV R5, UR9 ;  /* 0x0000000900057c02 */ /* 0x002fe20008000f00 */
[----:B------:R-:W-:Y:S01]  /*6890*/  IMAD.U32 R4, RZ, RZ, UR8 ;  /* 0x00000008ff047e24 */ /* 0x000fe2000f8e00ff */
[----:B----4-:R-:W-:Y:S01]  /*68a0*/  MOV R7, UR7 ;  /* 0x0000000700077c02 */ /* 0x010fe20008000f00 */
[----:B------:R-:W-:Y:S01]  /*68b0*/  IMAD.U32 R6, RZ, RZ, UR6 ;  /* 0x00000006ff067e24 */ /* 0x000fe2000f8e00ff */
[----:B--2---:R-:W-:Y:S01]  /*68c0*/  MOV R11, UR5 ;  /* 0x00000005000b7c02 */ /* 0x004fe20008000f00 */
[----:B------:R-:W-:Y:S02]  /*68d0*/  IMAD.U32 R10, RZ, RZ, UR4 ;  /* 0x00000004ff0a7e24 */ /* 0x000fe4000f8e00ff */
[----:B------:R-:W-:Y:S07]  /*68e0*/  LEPC R20, `(.L_x_108) ;  /* 0x000000001014794e */ /* 0x000fee0000000000 */
[----:B---3-5:R-:W-:Y:S05]  /*68f0*/  CALL.ABS.NOINC R14 ;  /* 0x000000000e007343 */ /* 0x028fea0003c00000 */
.L_x_108:
[----:B------:R-:W1:Y:S01]  /*6900*/  LDCU.64 UR8, c[0x4][0x80] ;  /* 0x01001000ff0877ac */ /* 0x000e620008000a00 */
[----:B------:R-:W2:Y:S01]  /*6910*/  LDC.64 R2, c[0x4][R2] ;  /* 0x0100000002027b82 */ /* 0x000ea20000000a00 */
[----:B------:R-:W-:Y:S02]  /*6920*/  HFMA2 R12, -RZ, RZ, 0, 5.9604644775390625e-08 ;  /* 0x00000001ff0c7431 */ /* 0x000fe400000001ff */
[----:B------:R-:W-:Y:S02]  /*6930*/  IMAD.MOV.U32 R8, RZ, RZ, 0x70 ;  /* 0x00000070ff087424 */ /* 0x000fe400078e00ff */
[----:B------:R-:W-:Y:S01]  /*6940*/  IMAD.MOV.U32 R13, RZ, RZ, RZ ;  /* 0x000000ffff0d7224 */ /* 0x000fe200078e00ff */
[----:B------:R-:W3:Y:S01]  /*6950*/  LDCU.64 UR6, c[0x4][0x88] ;  /* 0x01001100ff0677ac */ /* 0x000ee20008000a00 */
[----:B------:R-:W4:Y:S01]  /*6960*/  LDCU.64 UR4, c[0x4][0x8] ;  /* 0x01000100ff0477ac */ /* 0x000f220008000a00 */
[----:B-1----:R-:W-:Y:S02]  /*6970*/  MOV R4, UR8 ;  /* 0x0000000800047c02 */ /* 0x002fe40008000f00 */
[----:B------:R-:W-:Y:S02]  /*6980*/  MOV R5, UR9 ;  /* 0x0000000900057c02 */ /* 0x000fe40008000f00 */
[----:B---3--:R-:W-:Y:S01]  /*6990*/  MOV R7, UR7 ;  /* 0x0000000700077c02 */ /* 0x008fe20008000f00 */
[----:B------:R-:W-:Y:S01]  /*69a0*/  IMAD.U32 R6, RZ, RZ, UR6 ;  /* 0x00000006ff067e24 */ /* 0x000fe2000f8e00ff */
[----:B----4-:R-:W-:Y:S01]  /*69b0*/  MOV R11, UR5 ;  /* 0x00000005000b7c02 */ /* 0x010fe20008000f00 */
[----:B------:R-:W-:Y:S02]  /*69c0*/  IMAD.U32 R10, RZ, RZ, UR4 ;  /* 0x00000004ff0a7e24 */ /* 0x000fe4000f8e00ff */
[----:B------:R-:W-:Y:S07]  /*69d0*/  LEPC R20, `(.L_x_107) ;  /* 0x000000001014794e */ /* 0x000fee0000000000 */
[----:B--2---:R-:W-:Y:S05]  /*69e0*/  CALL.ABS.NOINC R2 ;  /* 0x0000000002007343 */ /* 0x004fea0003c00000 */
.L_x_107:
[----:B------:R-:W-:Y:S05]  /*69f0*/  BSYNC.RECONVERGENT B6 ;  /* 0x0000000000067941 */ /* 0x000fea0003800200 */
.L_x_106:
[----:B------:R-:W-:Y:S01]  /*6a00*/  ISETP.NE.U32.AND P4, PT, R82, RZ, PT ;  /* 0x000000ff5200720c */ /* 0x000fe20003f85070 */
[----:B------:R-:W-:Y:S01]  /*6a10*/  UISETP.NE.AND UP2, UPT, UR50, URZ, UPT ;  /* 0x000000ff3200728c */ /* 0x000fe2000bf45270 */
[----:B------:R-:W-:Y:S01]  /*6a20*/  ISETP.NE.U32.AND P2, PT, RZ, UR44, PT ;  /* 0x0000002cff007c0c */ /* 0x000fe2000bf45070 */
[----:B------:R-:W-:Y:S01]  /*6a30*/  UISETP.NE.U32.AND UP1, UPT, UR48, URZ, UPT ;  /* 0x000000ff3000728c */ /* 0x000fe2000bf25070 */
[----:B------:R-:W-:Y:S01]  /*6a40*/  ISETP.NE.AND.EX P4, PT, R83, RZ, PT, P4 ;  /* 0x000000ff5300720c */ /* 0x000fe20003f85340 */
[----:B------:R-:W-:Y:S01]  /*6a50*/  UPLOP3.LUT UP0, UPT, UPT, UPT, UPT, 0x40, 0x4 ;  /* 0x000000000004789c */ /* 0x000fe20003f0e870 */
[----:B------:R-:W-:Y:S01]  /*6a60*/  ISETP.NE.AND.EX P2, PT, RZ, UR45, PT, P2 ;  /* 0x0000002dff007c0c */ /* 0x000fe2000bf45320 */
[----:B------:R-:W-:Y:S01]  /*6a70*/  UISETP.NE.AND.EX UP1, UPT, UR49, URZ, UPT, UP1 ;  /* 0x000000ff3100728c */ /* 0x000fe2000bf25310 */
[----:B------:R-:W-:Y:S04]  /*6a80*/  PLOP3.LUT P1, PT, PT, PT, UP2, 0x80, 0x8 ;  /* 0x000000000008781c */ /* 0x000fe80003f2f028 */
[----:B------:R-:W-:Y:S06]  /*6a90*/  @UP2 UPLOP3.LUT UP0, UPT, UPT, UPT, UP1, 0x80, 0x8 ;  /* 0x000000000008289c */ /* 0x000fec0003f0f010 */
[----:B------:R-:W-:Y:S01]  /*6aa0*/  PLOP3.LUT P0, PT, PT, PT, UP0, 0x80, 0x8 ;  /* 0x000000000008781c */ /* 0x000fe20003f0f008 */
[----:B------:R-:W-:Y:S01]  /*6ab0*/  @!UPT UIADD3 URZ, UPT, UPT, URZ, URZ, URZ ;  /* 0x000000fffffff290 */ /* 0x000fe2000fffe0ff */
[----:B------:R-:W-:Y:S11]  /*6ac0*/  BRA.U !UP1, `(.L_x_109) ;  /* 0x0000000109387547 */ /* 0x000ff6000b800000 */
[----:B------:R-:W-:Y:S01]  /*6ad0*/  UISETP.NE.U32.AND UP0, UPT, UR44, URZ, UPT ;  /* 0x000000ff2c00728c */ /* 0x000fe2000bf05070 */
[----:B------:R-:W-:Y:S02]  /*6ae0*/  HFMA2 R0, -RZ, RZ, 0, 5.9604644775390625e-08 ;  /* 0x00000001ff007431 */ /* 0x000fe400000001ff */
[----:B------:R-:W-:Y:S01]  /*6af0*/  IMAD.MOV.U32 R86, RZ, RZ, 0x1 ;  /* 0x00000001ff567424 */ /* 0x000fe200078e00ff */
[----:B------:R-:W-:Y:S06]  /*6b00*/  UISETP.NE.AND.EX UP0, UPT, UR45, URZ, UPT, UP0 ;  /* 0x000000ff2d00728c */ /* 0x000fec000bf05300 */
[----:B------:R-:W-:Y:S05]  /*6b10*/  PLOP3.LUT P3, PT, PT, PT, UP0, 0x80, 0x8 ;  /* 0x000000000008781c */ /* 0x000fea0003f6f008 */
[----:B------:R-:W1:Y:S01]  /*6b20*/  @UP0 LDCU.64 UR6, c[0x0][0xc88] ;  /* 0x00019100ff0607ac */ /* 0x000e620008000a00 */
[----:B------:R-:W-:Y:S07]  /*6b30*/  @UP0 UIMAD UR4, UR36, UR48, URZ ;  /* 0x00000030240402a4 */ /* 0x000fee000f8e02ff */
[----:B------:R-:W-:Y:S01]  /*6b40*/  @!P3 PRMT R86, R0, 0x7610, R86 ;  /* 0x000076100056b816 */ /* 0x000fe20000000056 */
[----:B-1----:R-:W-:Y:S03]  /*6b50*/  @UP0 UIMAD.WIDE UR6, UR4, 0x4, UR6 ;  /* 0x00000004040608a5 */ /* 0x002fe6000f8e0206 */
[----:B------:R-:W1:Y:S03]  /*6b60*/  @!UP0 LDCU UR4, c[0x0][0xc80] ;  /* 0x00019000ff0487ac */ /* 0x000e660008000800 */
[----:B------:R-:W-:Y:S01]  /*6b70*/  IMAD.U32 R2, RZ, RZ, UR6 ;  /* 0x00000006ff027e24 */ /* 0x000fe2000f8e00ff */
[----:B------:R-:W-:Y:S05]  /*6b80*/  MOV R3, UR7 ;  /* 0x0000000700037c02 */ /* 0x000fea0008000f00 */
[----:B-----5:R2:W5:Y:S02]  /*6b90*/  @P3 LDG.E R53, desc[UR46][R2.64] ;  /* 0x0000002e02353981 */ /* 0x020564000c1e1900 */
[----:B-12---:R-:W-:Y:S02]  /*6ba0*/  @!P3 IMAD.U32 R53, RZ, RZ, UR4 ;  /* 0x00000004ff35be24 */ /* 0x006fe4000f8e00ff */
.L_x_109:
[----:B------:R-:W-:Y:S05]  /*6bb0*/  @!P4 BRA `(.L_x_110) ;  /* 0x000000000020c947 */ /* 0x000fea0003800000 */
[----:B------:R-:W-:Y:S04]  /*6bc0*/  ISETP.NE.U32.AND P3, PT, R80, RZ, PT ;  /* 0x000000ff5000720c */ /* 0x000fe80003f65070 */
[----:B------:R-:W-:Y:S11]  /*6bd0*/  ISETP.NE.AND.EX P3, PT, R81, RZ, PT, P3 ;  /* 0x000000ff5100720c */ /* 0x000ff60003f65330 */
[----:B------:R-:W-:Y:S02]  /*6be0*/  @!UPT UIADD3 URZ, UPT, UPT, URZ, URZ, URZ ;  /* 0x000000fffffff290 */ /* 0x000fe4000fffe0ff */
[----:B------:R-:W1:Y:S01]  /*6bf0*/  @P3 LDC.64 R2, c[0x0][0xca8] ;  /* 0x00032a00ff023b82 */ /* 0x000e620000000a00 */
[----:B------:R-:W-:Y:S04]  /*6c00*/  @P3 IMAD R0, R82, UR36, RZ ;  /* 0x0000002452003c24 */ /* 0x000fe8000f8e02ff */
[----:B-1----:R-:W-:Y:S05]  /*6c10*/  @P3 IMAD.WIDE R2, R0, 0x4, R2 ;  /* 0x0000000400023825 */ /* 0x002fea00078e0202 */
[----:B-----5:R1:W5:Y:S02]  /*6c20*/  @P3 LDG.E R52, desc[UR46][R2.64] ;  /* 0x0000002e02343981 */ /* 0x020364000c1e1900 */
[----:B-1----:R-:W2:Y:S02]  /*6c30*/  @!P3 LDC R52, c[0x0][0xca0] ;  /* 0x00032800ff34bb82 */ /* 0x002ea40000000800 */
.L_x_110:
[----:B-----5:R-:W-:Y:S01]  /*6c40*/  FSETP.NEU.AND P3, PT, R53, RZ, PT ;  /* 0x000000ff3500720b */ /* 0x020fe20003f6d000 */
[----:B------:R-:W-:Y:S01]  /*6c50*/  IMAD.MOV.U32 R69, RZ, RZ, 0x10 ;  /* 0x00000010ff457424 */ /* 0x000fe200078e00ff */
[----:B------:R-:W-:Y:S01]  /*6c60*/  SEL R2, RZ, 0xffffffff, P2 ;  /* 0xffffffffff027807 */ /* 0x000fe20001000000 */
[----:B------:R-:W-:Y:S01]  /*6c70*/  IMAD R59, R94, 0x80, R95 ;  /* 0x000000805e3b7824 */ /* 0x000fe200078e025f */
[----:B------:R-:W-:Y:S01]  /*6c80*/  @P1 LOP3.LUT P2, RZ, R86, 0xff, RZ, 0xc0, !PT ;  /* 0x000000ff56ff1812 */ /* 0x000fe2000784c0ff */
[----:B------:R-:W-:Y:S01]  /*6c90*/  IMAD.SHL.U32 R104, R96, 0x2, RZ ;  /* 0x0000000260687824 */ /* 0x000fe200078e00ff */
[----:B------:R-:W-:Y:S01]  /*6ca0*/  @P1 SEL R0, RZ, 0xffffffff, P3 ;  /* 0xffffffffff001807 */ /* 0x000fe20001800000 */
[----:B------:R-:W-:Y:S01]  /*6cb0*/  BSSY B1, `(.L_x_111) ;  /* 0x0000039000017945 */ /* 0x000fe20003800000 */
[----:B------:R-:W-:Y:S01]  /*6cc0*/  LEA R58, R94, UR51, 0x3 ;  /* 0x000000335e3a7c11 */ /* 0x000fe2000f8e18ff */
[----:B------:R-:W-:Y:S01]  /*6cd0*/  VIADD R103, R104, UR51 ;  /* 0x0000003368677c36 */ /* 0x000fe20008000000 */
[----:B------:R-:W-:Y:S01]  /*6ce0*/  @P0 SEL R0, R2, R0, !P2 ;  /* 0x0000000002000207 */ /* 0x000fe20005000000 */
[----:B------:R-:W-:Y:S01]  /*6cf0*/  IMAD.MOV.U32 R70, RZ, RZ, 0x1 ;  /* 0x00000001ff467424 */ /* 0x000fe200078e00ff */
[----:B------:R-:W-:Y:S01]  /*6d00*/  SHF.L.U32 R3, R93, 0x1f, RZ ;  /* 0x0000001f5d037819 */ /* 0x000fe200000006ff */
[----:B------:R-:W-:Y:S01]  /*6d10*/  IMAD.MOV.U32 R68, RZ, RZ, RZ ;  /* 0x000000ffff447224 */ /* 0x000fe200078e00ff */
[----:B------:R-:W-:Y:S02]  /*6d20*/  @P1 LOP3.LUT R0, R0, 0x1, RZ, 0xc0, !PT ;  /* 0x0000000100001812 */ /* 0x000fe400078ec0ff */
[----:B------:R-:W-:Y:S02]  /*6d30*/  CS2R R78, SRZ ;  /* 0x00000000004e7805 */ /* 0x000fe4000001ff00 */
[----:B------:R-:W-:Y:S02]  /*6d40*/  PLOP3.LUT P2, PT, PT, PT, UP1, 0x80, 0x8 ;  /* 0x000000000008781c */ /* 0x000fe40003f4f018 */
[----:B------:R-:W-:Y:S02]  /*6d50*/  CS2R R76, SRZ ;  /* 0x00000000004c7805 */ /* 0x000fe4000001ff00 */
[----:B------:R-:W-:Y:S02]  /*6d60*/  ISETP.NE.U32.OR P4, PT, R0, 0x1, !P1 ;  /* 0x000000010000780c */ /* 0x000fe40004f85470 */
[----:B------:R-:W-:Y:S02]  /*6d70*/  CS2R R74, SRZ ;  /* 0x00000000004a7805 */ /* 0x000fe4000001ff00 */
[----:B------:R-:W-:Y:S02]  /*6d80*/  LOP3.LUT P5, RZ, R97, 0x40, RZ, 0xc0, !PT ;  /* 0x0000004061ff7812 */ /* 0x000fe400078ac0ff */
[----:B------:R-:W-:Y:S02]  /*6d90*/  CS2R R72, SRZ ;  /* 0x0000000000487805 */ /* 0x000fe4000001ff00 */
[----:B------:R-:W-:Y:S02]  /*6da0*/  P2R R105, PR, RZ, 0x10 ;  /* 0x00000010ff697803 */ /* 0x000fe40000000000 */
[----:B------:R-:W-:Y:S02]  /*6db0*/  CS2R R66, SRZ ;  /* 0x0000000000427805 */ /* 0x000fe4000001ff00 */
[----:B------:R-:W-:Y:S02]  /*6dc0*/  SEL R69, R69, 0xfffffff0, !P5 ;  /* 0xfffffff045457807 */ /* 0x000fe40006800000 */
[----:B------:R-:W-:Y:S02]  /*6dd0*/  CS2R R64, SRZ ;  /* 0x0000000000407805 */ /* 0x000fe4000001ff00 */
[----:B------:R-:W-:Y:S02]  /*6de0*/  CS2R R62, SRZ ;  /* 0x00000000003e7805 */ /* 0x000fe4000001ff00 */
[----:B------:R-:W-:Y:S01]  /*6df0*/  CS2R R60, SRZ ;  /* 0x00000000003c7805 */ /* 0x000fe2000001ff00 */
[----:B------:R-:W-:Y:S01]  /*6e00*/  IMAD.IADD R103, R103, 0x1, R69 ;  /* 0x0000000167677824 */ /* 0x000fe200078e0245 */
[----:B------:R-:W-:Y:S04]  /*6e10*/  @P4 SHF.L.U32 R0, RZ, 0x1f, RZ ;  /* 0x0000001fff004819 */ /* 0x000fe800000006ff */
[----:B------:R1:W3:Y:S01]  /*6e20*/  @P4 SYNCS.PHASECHK.TRANS64.TRYWAIT P1, [UR51+0xb0], R0 ;  /* 0x0000b000ff0045a7 */ /* 0x0002e20008021133 */
[----:B------:R4:W2:Y:S01]  /*6e30*/  SYNCS.PHASECHK.TRANS64.TRYWAIT P0, [R58+URZ+0x120], R3 ;  /* 0x000120033a0075a7 */ /* 0x0008a200080011ff */
[----:B-1----:R-:W-:Y:S02]  /*6e40*/  SEL R0, RZ, 0xffffffff, P3 ;  /* 0xffffffffff007807 */ /* 0x002fe40001800000 */
[----:B------:R-:W-:Y:S04]  /*6e50*/  LOP3.LUT P3, R101, R86, 0xff, RZ, 0xc0, !PT ;  /* 0x000000ff56657812 */ /* 0x000fe8000786c0ff */
[----:B------:R-:W-:Y:S04]  /*6e60*/  @P2 SEL R0, R2, R0, !P3 ;  /* 0x0000000002002207 */ /* 0x000fe80005800000 */
[----:B------:R-:W-:Y:S04]  /*6e70*/  LOP3.LUT R0, R0, 0x1, RZ, 0xc0, !PT ;  /* 0x0000000100007812 */ /* 0x000fe800078ec0ff */
[----:B------:R-:W-:Y:S02]  /*6e80*/  ISETP.NE.U32.AND P2, PT, R0, 0x1, PT ;  /* 0x000000010000780c */ /* 0x000fe40003f45070 */
[----:B------:R-:W-:Y:S02]  /*6e90*/  SHF.R.U32.HI R0, RZ, 0x15, R59 ;  /* 0x00000015ff007819 */ /* 0x000fe4000001163b */
[----:B------:R-:W-:Y:S02]  /*6ea0*/  P2R R71, PR, RZ, 0x4 ;  /* 0x00000004ff477803 */ /* 0x000fe40000000000 */
[----:B------:R-:W-:Y:S02]  /*6eb0*/  LOP3.LUT R2, R0, 0x3, RZ, 0xc0, !PT ;  /* 0x0000000300027812 */ /* 0x000fe400078ec0ff */
[----:B---3--:R-:W-:Y:S01]  /*6ec0*/  @P4 SEL R70, RZ, 0x1, !P1 ;  /* 0x00000001ff464807 */ /* 0x008fe20004800000 */
[----:B--2-4-:R-:W-:Y:S06]  /*6ed0*/  @!P4 BRA `(.L_x_112) ;  /* 0x000000000058c947 */ /* 0x014fec0003800000 */
[----:B------:R-:W-:Y:S01]  /*6ee0*/  IMAD.MOV.U32 R79, RZ, RZ, RZ ;  /* 0x000000ffff4f7224 */ /* 0x000fe200078e00ff */
[----:B------:R-:W-:Y:S01]  /*6ef0*/  ISETP.NE.AND P1, PT, R70, RZ, PT ;  /* 0x000000ff4600720c */ /* 0x000fe20003f25270 */
[----:B------:R-:W-:Y:S01]  /*6f00*/  BSSY B0, `(.L_x_113) ;  /* 0x000000c000007945 */ /* 0x000fe20003800000 */
[----:B------:R-:W-:Y:S02]  /*6f10*/  CS2R R62, SRZ ;  /* 0x00000000003e7805 */ /* 0x000fe4000001ff00 */
[----:B------:R-:W-:Y:S02]  /*6f20*/  CS2R R60, SRZ ;  /* 0x00000000003c7805 */ /* 0x000fe4000001ff00 */
[----:B------:R-:W-:Y:S02]  /*6f30*/  CS2R R66, SRZ ;  /* 0x0000000000427805 */ /* 0x000fe4000001ff00 */
[----:B------:R-:W-:Y:S02]  /*6f40*/  CS2R R64, SRZ ;  /* 0x0000000000407805 */ /* 0x000fe4000001ff00 */
[----:B------:R-:W-:Y:S02]  /*6f50*/  CS2R R74, SRZ ;  /* 0x00000000004a7805 */ /* 0x000fe4000001ff00 */
[----:B------:R-:W-:Y:S02]  /*6f60*/  CS2R R72, SRZ ;  /* 0x0000000000487805 */ /* 0x000fe4000001ff00 */
[----:B------:R-:W-:Y:S01]  /*6f70*/  CS2R R76, SRZ ;  /* 0x00000000004c7805 */ /* 0x000fe2000001ff00 */
[----:B------:R-:W-:Y:S06]  /*6f80*/  @P1 BRA `(.L_x_114) ;  /* 0x00000000000c1947 */ /* 0x000fec0003800000 */
[----:B------:R-:W-:Y:S04]  /*6f90*/  SHF.L.U32 R5, RZ, 0x1f, RZ ;  /* 0x0000001fff057819 */ /* 0x000fe800000006ff */
[----:B------:R-:W1:Y:S02]  /*6fa0*/  SYNCS.PHASECHK.TRANS64.TRYWAIT P1, [UR51+0xb0], R5 ;  /* 0x0000b005ff0075a7 */ /* 0x000e640008021133 */
[----:B-1----:R-:W-:Y:S05]  /*6fb0*/  @!P1 BRA `(.L_x_115) ;  /* 0x00000084005c9947 */ /* 0x002fea0003800000 */
.L_x_114:
[----:B------:R-:W-:Y:S05]  /*6fc0*/  BSYNC B0 ;  /* 0x0000000000007941 */ /* 0x000fea0003800000 */
.L_x_113:
[----:B------:R-:W-:Y:S01]  /*6fd0*/  ISETP.NE.AND P1, PT, R71, RZ, PT ;  /* 0x000000ff4700720c */ /* 0x000fe20003f25270 */
[----:B------:R-:W-:Y:S11]  /*6fe0*/  HFMA2 R68, -RZ, RZ, 0, 5.9604644775390625e-08 ;  /* 0x00000001ff447431 */ /* 0x000ff600000001ff */
[----:B------:R-:W-:Y:S01]  /*6ff0*/  @!UPT UIADD3 URZ, UPT, UPT, URZ, URZ, URZ ;  /* 0x000000fffffff290 */ /* 0x000fe2000fffe0ff */
[----:B------:R2:W3:Y:S04]  /*7000*/  @P1 LDS.128 R60, [R104+UR51+0x200] ;  /* 0x00020033683c1984 */ /* 0x0004e80008000c00 */
[----:B------:R2:W4:Y:S04]  /*7010*/  @P1 LDS.128 R64, [R103+0x200] ;  /* 0x0002000067401984 */ /* 0x0005280000000c00 */
[----:B------:R2:W1:Y:S04]  /*7020*/  @P1 LDS.128 R72, [R104+UR51+0xa00] ;  /* 0x000a003368481984 */ /* 0x0004680008000c00 */
[----:B------:R2:W1:Y:S02]  /*7030*/  @P1 LDS.128 R76, [R103+0xa00] ;  /* 0x000a0000674c1984 */ /* 0x0004640000000c00 */
.L_x_112:
[----:B------:R-:W-:Y:S05]  /*7040*/  BSYNC B1 ;  /* 0x0000000000017941 */ /* 0x000fea0003800000 */
.L_x_111:
[----:B------:R-:W-:Y:S02]  /*7050*/  ISETP.NE.AND P1, PT, R98, R2, PT ;  /* 0x000000026200720c */ /* 0x000fe40003f25270 */
[----:B------:R-:W-:Y:S01]  /*7060*/  MOV R39, RZ ;  /* 0x000000ff00277202 */ /* 0x000fe20000000f00 */
[----:B------:R-:W-:Y:S10]  /*7070*/  @P0 BRA `(.L_x_116) ;  /* 0x0000000000080947 */ /* 0x000ff40003800000 */
[----:B------:R-:W5:Y:S02]  /*7080*/  SYNCS.PHASECHK.TRANS64.TRYWAIT P0, [R58+URZ+0x120], R3 ;  /* 0x000120033a0075a7 */ /* 0x000f6400080011ff */
[----:B-----5:R-:W-:Y:S05]  /*7090*/  @!P0 BRA `(.L_x_117) ;  /* 0x00000084003c8947 */ /* 0x020fea0003800000 */
.L_x_116:
[----:B------:R-:W-:Y:S01]  /*70a0*/  IMAD.MOV.U32 R38, RZ, RZ, RZ ;  /* 0x000000ffff267224 */ /* 0x000fe200078e00ff */
[----:B------:R-:W-:Y:S02]  /*70b0*/  CS2R R36, SRZ ;  /* 0x0000000000247805 */ /* 0x000fe4000001ff00 */
        /* <DEDUP_REMOVED lines=13> */
[----:B-1----:R-:W-:Y:S01]  /*7190*/  CS2R R4, SRZ ;  /* 0x0000000000047805 */ /* 0x002fe2000001ff00 */
[----:B------:R-:W-:Y:S06]  /*71a0*/  @P1 BRA `(.L_x_118) ;  /* 0x0000000000bc1947 */ /* 0x000fec0003800000 */
[----:B------:R-:W-:Y:S11]  /*71b0*/  LOP3.LUT P0, RZ, R0, 0x3, R99, 0x48, !PT ;  /* 0x0000000300ff7812 */ /* 0x000ff60007804863 */
[----:B------:R-:W-:Y:S02]  /*71c0*/  @!UPT UIADD3 URZ, UPT, UPT, URZ, URZ, URZ ;  /* 0x000000fffffff290 */ /* 0x000fe4000fffe0ff */
[----:B------:R-:W-:Y:S05]  /*71d0*/  @!P0 BRA `(.L_x_119) ;  /* 0x0000000000408947 */ /* 0x000fea0003800000 */
[----:B------:R-:W1:Y:S01]  /*71e0*/  LDCU.64 UR8, c[0x4][0x70] ;  /* 0x01000e00ff0877ac */ /* 0x000e620008000a00 */
[----:B------:R-:W-:Y:S01]  /*71f0*/  MOV R15, 0x0 ;  /* 0x00000000000f7802 */ /* 0x000fe20000000f00 */
[----:B------:R-:W-:Y:S02]  /*7200*/  HFMA2 R12, -RZ, RZ, 0, 5.9604644775390625e-08 ;  /* 0x00000001ff0c7431 */ /* 0x000fe400000001ff */
[----:B------:R-:W-:Y:S02]  /*7210*/  IMAD.MOV.U32 R8, RZ, RZ, 0x192 ;  /* 0x00000192ff087424 */ /* 0x000fe400078e00ff */
[----:B------:R-:W-:Y:S01]  /*7220*/  IMAD.MOV.U32 R13, RZ, RZ, RZ ;  /* 0x000000ffff0d7224 */ /* 0x000fe200078e00ff */
[----:B------:R-:W5:Y:S01]  /*7230*/  LDCU.64 UR6, c[0x4][0x78] ;  /* 0x01000f00ff0677ac */ /* 0x000f620008000a00 */
[----:B------:R-:W2:Y:S01]  /*7240*/  LDC.64 R14, c[0x4][R15] ;  /* 0x010000000f0e7b82 */ /* 0x000ea20000000a00 */
[----:B------:R-:W3:Y:S01]  /*7250*/  LDCU.64 UR4, c[0x4][0x10] ;  /* 0x01000200ff0477ac */ /* 0x000ee20008000a00 */
[----:B-1----:R-:W-:Y:S01]  /*7260*/  MOV R5, UR9 ;  /* 0x0000000900057c02 */ /* 0x002fe20008000f00 */
[----:B------:R-:W-:Y:S01]  /*7270*/  IMAD.U32 R4, RZ, RZ, UR8 ;  /* 0x00000008ff047e24 */ /* 0x000fe2000f8e00ff */
[----:B-----5:R-:W-:Y:S01]  /*7280*/  MOV R7, UR7 ;  /* 0x0000000700077c02 */ /* 0x020fe20008000f00 */
[----:B------:R-:W-:Y:S01]  /*7290*/  IMAD.U32 R6, RZ, RZ, UR6 ;  /* 0x00000006ff067e24 */ /* 0x000fe2000f8e00ff */
[----:B---3--:R-:W-:Y:S01]  /*72a0*/  MOV R11, UR5 ;  /* 0x00000005000b7c02 */ /* 0x008fe20008000f00 */
[----:B------:R-:W-:Y:S02]  /*72b0*/  IMAD.U32 R10, RZ, RZ, UR4 ;  /* 0x00000004ff0a7e24 */ /* 0x000fe4000f8e00ff */
[----:B------:R-:W-:Y:S07]  /*72c0*/  LEPC R20, `(.L_x_119) ;  /* 0x000000001014794e */ /* 0x000fee0000000000 */
[----:B--2-4-:R-:W-:Y:S05]  /*72d0*/  CALL.ABS.NOINC R14 ;  /* 0x000000000e007343 */ /* 0x014fea0003c00000 */
.L_x_119:
[----:B------:R-:W-:Y:S05]  /*72e0*/  WARPSYNC.ALL ;  /* 0x0000000000007948 */ /* 0x000fea0003800000 */
[C---:B------:R-:W-:Y:S01]  /*72f0*/  R2UR UR4, R59.reuse ;  /* 0x000000003b0472ca */ /* 0x040fe200000e0000 */
[----:B------:R-:W-:Y:S05]  /*7300*/  VIADD R0, R59, 0x40 ;  /* 0x000000403b007836 */ /* 0x000fea0000000000 */
[----:B------:R-:W-:Y:S04]  /*7310*/  SHF.R.U32.HI R0, RZ, 0x15, R0 ;  /* 0x00000015ff007819 */ /* 0x000fe80000011600 */
[----:B------:R-:W-:Y:S03]  /*7320*/  LOP3.LUT P0, RZ, R0, 0x3, R99, 0x48, !PT ;  /* 0x0000000300ff7812 */ /* 0x000fe60007804863 */
[----:B------:R-:W1:Y:S10]  /*7330*/  LDTM.x16 R24, tmem[UR4] ;  /* 0x00000004001879ee */ /* 0x000e740008240000 */
[----:B-1----:R-:W-:Y:S05]  /*7340*/  @!P0 BRA `(.L_x_120) ;  /* 0x0000000000408947 */ /* 0x002fea0003800000 */
        /* <DEDUP_REMOVED lines=16> */
.L_x_120:
[----:B------:R-:W-:Y:S05]  /*7450*/  WARPSYNC.ALL ;  /* 0x0000000000007948 */ /* 0x000fea0003800000 */
[----:B------:R-:W-:Y:S11]  /*7460*/  R2UR UR4, R59 ;  /* 0x000000003b0472ca */ /* 0x000ff600000e0000 */
[----:B------:R-:W-:Y:S02]  /*7470*/  @!UPT UIADD3 URZ, UPT, UPT, URZ, URZ, URZ ;  /* 0x000000fffffff290 */ /* 0x000fe4000fffe0ff */
[----:B------:R-:W1:Y:S02]  /*7480*/  LDTM.x16 R4, tmem[UR4+0x40] ;  /* 0x00004004000479ee */ /* 0x000e640008240000 */
[----:B-1----:R-:W-:Y:S01]  /*7490*/  NOP ;  /* 0x0000000000007918 */ /* 0x002fe20000000000 */
.L_x_118:
[----:B---3--:R-:W-:Y:S01]  /*74a0*/  SHF.L.U32 R20, R60, 0x10, RZ ;  /* 0x000000103c147819 */ /* 0x008fe200000006ff */
[----:B------:R-:W-:Y:S01]  /*74b0*/  FMUL R0, R52, R24 ;  /* 0x0000001834007220 */ /* 0x000fe20000400000 */
[----:B------:R-:W-:Y:S01]  /*74c0*/  ISETP.NE.AND P0, PT, R98, R2, PT ;  /* 0x000000026200720c */ /* 0x000fe20003f05270 */
[----:B------:R-:W-:Y:S01]  /*74d0*/  FMUL R2, R52, R25 ;  /* 0x0000001934027220 */ /* 0x000fe20000400000 */
[----:B------:R-:W-:Y:S01]  /*74e0*/  LOP3.LUT R21, R60, 0xffff0000, RZ, 0xc0, !PT ;  /* 0xffff00003c157812 */ /* 0x000fe200078ec0ff */
[----:B------:R-:W-:Y:S01]  /*74f0*/  FFMA R0, R53, R20, R0 ;  /* 0x0000001435007223 */ /* 0x000fe20000000000 */
[C---:B------:R-:W-:Y:S01]  /*7500*/  SHF.L.U32 R22, R61.reuse, 0x10, RZ ;  /* 0x000000103d167819 */ /* 0x040fe200000006ff */
[----:B------:R-:W-:Y:S01]  /*7510*/  FMUL R3, R52, R26 ;  /* 0x0000001a34037220 */ /* 0x000fe20000400000 */
[----:B------:R-:W-:Y:S01]  /*7520*/  LOP3.LUT R23, R61, 0xffff0000, RZ, 0xc0, !PT ;  /* 0xffff00003d177812 */ /* 0x000fe200078ec0ff */
[C---:B------:R-:W-:Y:S01]  /*7530*/  FFMA R2, R53.reuse, R21, R2 ;  /* 0x0000001535027223 */ /* 0x040fe20000000002 */
[----:B------:R-:W-:Y:S01]  /*7540*/  SHF.L.U32 R40, R62, 0x10, RZ ;  /* 0x000000103e287819 */ /* 0x000fe200000006ff */
[----:B------:R-:W-:Y:S01]  /*7550*/  FMUL R20, R52, R27 ;  /* 0x0000001b34147220 */ /* 0x000fe20000400000 */
[----:B------:R-:W-:Y:S01]  /*7560*/  LOP3.LUT R41, R62, 0xffff0000, RZ, 0xc0, !PT ;  /* 0xffff00003e297812 */ /* 0x000fe200078ec0ff */
[----:B------:R-:W-:Y:S01]  /*7570*/  FFMA R3, R53, R22, R3 ;  /* 0x0000001635037223 */ /* 0x000fe20000000003 */
[----:B------:R-:W-:Y:S01]  /*7580*/  F2FP.BF16.F32.PACK_AB R108, R2, R0 ;  /* 0x00000000026c723e */ /* 0x000fe200000010ff */
[C---:B------:R-:W-:Y:S01]  /*7590*/  FMUL R21, R52.reuse, R28 ;  /* 0x0000001c34157220 */ /* 0x040fe20000400000 */
[----:B------:R-:W-:Y:S01]  /*75a0*/  LOP3.LUT R42, R77, 0xffff0000, RZ, 0xc0, !PT ;  /* 0xffff00004d2a7812 */ /* 0x000fe200078ec0ff */
[----:B------:R-:W-:Y:S01]  /*75b0*/  FMUL R22, R52, R29 ;  /* 0x0000001d34167220 */ /* 0x000fe20000400000 */
[----:B------:R-:W-:Y:S01]  /*75c0*/  SHF.L.U32 R54, R78, 0x10, RZ ;  /* 0x000000104e367819 */ /* 0x000fe200000006ff */
[----:B------:R-:W-:Y:S01]  /*75d0*/  FFMA R20, R53, R23, R20 ;  /* 0x0000001735147223 */ /* 0x000fe20000000014 */
[----:B------:R-:W-:Y:S01]  /*75e0*/  SHF.L.U32 R23, R63, 0x10, RZ ;  /* 0x000000103f177819 */ /* 0x000fe200000006ff */
[----:B------:R-:W-:Y:S01]  /*75f0*/  FFMA R21, R53, R40, R21 ;  /* 0x0000002835157223 */ /* 0x000fe20000000015 */
[----:B------:R-:W-:Y:S01]  /*7600*/  LOP3.LUT R40, R63, 0xffff0000, RZ, 0xc0, !PT ;  /* 0xffff00003f287812 */ /* 0x000fe200078ec0ff */
[C---:B------:R-:W-:Y:S01]  /*7610*/  FFMA R22, R53.reuse, R41, R22 ;  /* 0x0000002935167223 */ /* 0x040fe20000000016 */
[----:B------:R-:W-:Y:S01]  /*7620*/  F2FP.BF16.F32.PACK_AB R109, R20, R3 ;  /* 0x00000003146d723e */ /* 0x000fe200000010ff */
[----:B------:R-:W-:Y:S01]  /*7630*/  FMUL R0, R52, R30 ;  /* 0x0000001e34007220 */ /* 0x000fe20000400000 */
[----:B----4-:R-:W-:Y:S01]  /*7640*/  LOP3.LUT R41, R66, 0xffff0000, RZ, 0xc0, !PT ;  /* 0xffff000042297812 */ /* 0x010fe200078ec0ff */
[----:B------:R-:W-:Y:S01]  /*7650*/  FMUL R2, R52, R31 ;  /* 0x0000001f34027220 */ /* 0x000fe20000400000 */
[----:B------:R-:W-:Y:S01]  /*7660*/  F2FP.BF16.F32.PACK_AB R110, R22, R21 ;  /* 0x00000015166e723e */ /* 0x000fe200000010ff */
[C---:B------:R-:W-:Y:S01]  /*7670*/  FFMA R0, R53.reuse, R23, R0 ;  /* 0x0000001735007223 */ /* 0x040fe20000000000 */
[C---:B------:R-:W-:Y:S01]  /*7680*/  SHF.L.U32 R22, R64.reuse, 0x10, RZ ;  /* 0x0000001040167819 */ /* 0x040fe200000006ff */
[----:B------:R-:W-:Y:S01]  /*7690*/  FFMA R2, R53, R40, R2 ;  /* 0x0000002835027223 */ /* 0x000fe20000000002 */
[----:B------:R-:W-:Y:S01]  /*76a0*/  LOP3.LUT R23, R64, 0xffff0000, RZ, 0xc0, !PT ;  /* 0xffff000040177812 */ /* 0x000fe200078ec0ff */
[C---:B------:R-:W-:Y:S01]  /*76b0*/  FMUL R3, R52.reuse, R32 ;  /* 0x0000002034037220 */ /* 0x040fe20000400000 */
[----:B------:R-:W-:Y:S01]  /*76c0*/  SHF.L.U32 R40, R65, 0x10, RZ ;  /* 0x0000001041287819 */ /* 0x000fe200000006ff */
[----:B------:R-:W-:Y:S01]  /*76d0*/  FMUL R20, R52, R33 ;  /* 0x0000002134147220 */ /* 0x000fe20000400000 */
[----:B------:R-:W-:Y:S01]  /*76e0*/  F2FP.BF16.F32.PACK_AB R111, R2, R0 ;  /* 0x00000000026f723e */ /* 0x000fe200000010ff */
[----:B------:R-:W-:Y:S01]  /*76f0*/  FMUL R21, R52, R34 ;  /* 0x0000002234157220 */ /* 0x000fe20000400000 */
[----:B------:R-:W-:Y:S01]  /*7700*/  LOP3.LUT R55, R78, 0xffff0000, RZ, 0xc0, !PT ;  /* 0xffff00004e377812 */ /* 0x000fe200078ec0ff */
[----:B------:R-:W-:Y:S01]  /*7710*/  FFMA R3, R53, R22, R3 ;  /* 0x0000001635037223 */ /* 0x000fe20000000003 */
[----:B------:R-:W-:Y:S01]  /*7720*/  SHF.L.U32 R56, R79, 0x10, RZ ;  /* 0x000000104f387819 */ /* 0x000fe200000006ff */
[----:B------:R-:W-:Y:S01]  /*7730*/  FFMA R20, R53, R23, R20 ;  /* 0x0000001735147223 */ /* 0x000fe20000000014 */
[----:B------:R-:W-:Y:S01]  /*7740*/  LOP3.LUT R23, R65, 0xffff0000, RZ, 0xc0, !PT ;  /* 0xffff000041177812 */ /* 0x000fe200078ec0ff */
[----:B------:R-:W-:Y:S01]  /*7750*/  FFMA R21, R53, R40, R21 ;  /* 0x0000002835157223 */ /* 0x000fe20000000015 */
[----:B------:R-:W-:Y:S01]  /*7760*/  SHF.L.U32 R40, R66, 0x10, RZ ;  /* 0x0000001042287819 */ /* 0x000fe200000006ff */
[----:B------:R-:W-:Y:S01]  /*7770*/  FMUL R0, R52, R35 ;  /* 0x0000002334007220 */ /* 0x000fe20000400000 */
[----:B------:R-:W-:Y:S01]  /*7780*/  F2FP.BF16.F32.PACK_AB R112, R20, R3 ;  /* 0x000000031470723e */ /* 0x000fe200000010ff */
[C---:B------:R-:W-:Y:S01]  /*7790*/  FMUL R2, R52.reuse, R36 ;  /* 0x0000002434027220 */ /* 0x040fe20000400000 */
[----:B------:R-:W-:Y:S01]  /*77a0*/  LOP3.LUT R57, R79, 0xffff0000, RZ, 0xc0, !PT ;  /* 0xffff00004f397812 */ /* 0x000fe200078ec0ff */
[----:B------:R-:W-:Y:S01]  /*77b0*/  FMUL R22, R52, R37 ;  /* 0x0000002534167220 */ /* 0x000fe20000400000 */
[----:B------:R-:W-:Y:S01]  /*77c0*/  ISETP.NE.AND P1, PT, R98, RZ, PT ;  /* 0x000000ff6200720c */ /* 0x000fe20003f25270 */
[----:B------:R-:W-:Y:S01]  /*77d0*/  FFMA R0, R53, R23, R0 ;  /* 0x0000001735007223 */ /* 0x000fe20000000000 */
[----:B------:R-:W-:Y:S01]  /*77e0*/  SHF.L.U32 R23, R67, 0x10, RZ ;  /* 0x0000001043177819 */ /* 0x000fe200000006ff */
[----:B------:R-:W-:Y:S01]  /*77f0*/  FFMA R2, R53, R40, R2 ;  /* 0x0000002835027223 */ /* 0x000fe20000000002 */
[----:B------:R-:W-:Y:S01]  /*7800*/  LOP3.LUT R40, R67, 0xffff0000, RZ, 0xc0, !PT ;  /* 0xffff000043287812 */ /* 0x000fe200078ec0ff */
[----:B------:R1:W-:Y:S01]  /*7810*/  @!P0 STS.128 [R104+UR51+0x200], R108 ;  /* 0x0002006c68008988 */ /* 0x0003e20008000c33 */
[----:B------:R-:W-:Y:S01]  /*7820*/  F2FP.BF16.F32.PACK_AB R113, R0, R21 ;  /* 0x000000150071723e */ /* 0x000fe200000010ff */
[C---:B------:R-:W-:Y:S01]  /*7830*/  FFMA R22, R53.reuse, R41, R22 ;  /* 0x0000002935167223 */ /* 0x040fe20000000016 */
[----:B------:R-:W-:Y:S01]  /*7840*/  LOP3.LUT R41, R74, 0xffff0000, RZ, 0xc0, !PT ;  /* 0xffff00004a297812 */ /* 0x000fe200078ec0ff */
[C---:B------:R-:W-:Y:S01]  /*7850*/  FMUL R3, R52.reuse, R38 ;  /* 0x0000002634037220 */ /* 0x040fe20000400000 */
[C---:B------:R-:W-:Y:S01]  /*7860*/  FMUL R20, R52.reuse, R39 ;  /* 0x0000002734147220 */ /* 0x040fe20000400000 */
        /* <DEDUP_REMOVED lines=9> */
[C---:B------:R-:W-:Y:S01]  /*7900*/  FFMA R0, R53.reuse, R22, R0 ;  /* 0x0000001635007223 */ /* 0x040fe20000000000 */
[C---:B------:R-:W-:Y:S01]  /*7910*/  FFMA R2, R53.reuse, R23, R2 ;  /* 0x0000001735027223 */ /* 0x040fe20000000002 */
[----:B------:R-:W-:Y:S01]  /*7920*/  F2FP.BF16.F32.PACK_AB R115, R20, R3 ;  /* 0x000000031473723e */ /* 0x000fe200000010ff */
[----:B------:R-:W-:Y:S01]  /*7930*/  FFMA R21, R53, R40, R21 ;  /* 0x0000002835157223 */ /* 0x000fe20000000015 */
[----:B------:R-:W-:Y:S01]  /*7940*/  LOP3.LUT R23, R73, 0xffff0000, RZ, 0xc0, !PT ;  /* 0xffff000049177812 */ /* 0x000fe200078ec0ff */
[----:B------:R-:W-:Y:S01]  /*7950*/  FMUL R3, R52, R7 ;  /* 0x0000000734037220 */ /* 0x000fe20000400000 */
[----:B------:R-:W-:Y:S01]  /*7960*/  SHF.L.U32 R40, R74, 0x10, RZ ;  /* 0x000000104a287819 */ /* 0x000fe200000006ff */
[----:B------:R1:W-:Y:S01]  /*7970*/  @!P0 STS.128 [R103+0x200], R112 ;  /* 0x0002007067008388 */ /* 0x0003e20000000c00 */
[C---:B------:R-:W-:Y:S01]  /*7980*/  FMUL R20, R52.reuse, R8 ;  /* 0x0000000834147220 */ /* 0x040fe20000400000 */
[----:B------:R-:W-:Y:S01]  /*7990*/  FMUL R22, R52, R9 ;  /* 0x0000000934167220 */ /* 0x000fe20000400000 */
[C---:B------:R-:W-:Y:S01]  /*79a0*/  FFMA R3, R53.reuse, R23, R3 ;  /* 0x0000001735037223 */ /* 0x040fe20000000003 */
[----:B------:R-:W-:Y:S01]  /*79b0*/  F2FP.BF16.F32.PACK_AB R116, R2, R0 ;  /* 0x000000000274723e */ /* 0x000fe200000010ff */
[----:B------:R-:W-:Y:S01]  /*79c0*/  FFMA R20, R53, R40, R20 ;  /* 0x0000002835147223 */ /* 0x000fe20000000014 */
[C---:B------:R-:W-:Y:S01]  /*79d0*/  SHF.L.U32 R23, R75.reuse, 0x10, RZ ;  /* 0x000000104b177819 */ /* 0x040fe200000006ff */
[C---:B------:R-:W-:Y:S01]  /*79e0*/  FMUL R0, R52.reuse, R10 ;  /* 0x0000000a34007220 */ /* 0x040fe20000400000 */
[----:B------:R-:W-:Y:S01]  /*79f0*/  LOP3.LUT R40, R75, 0xffff0000, RZ, 0xc0, !PT ;  /* 0xffff00004b287812 */ /* 0x000fe200078ec0ff */
[C---:B------:R-:W-:Y:S01]  /*7a00*/  FFMA R22, R53.reuse, R41, R22 ;  /* 0x0000002935167223 */ /* 0x040fe20000000016 */
[C---:B------:R-:W-:Y:S01]  /*7a10*/  FMUL R2, R52.reuse, R11 ;  /* 0x0000000b34027220 */ /* 0x040fe20000400000 */
[----:B------:R-:W-:Y:S01]  /*7a20*/  FFMA R0, R53, R23, R0 ;  /* 0x0000001735007223 */ /* 0x000fe20000000000 */
[----:B------:R-:W-:Y:S01]  /*7a30*/  F2FP.BF16.F32.PACK_AB R117, R3, R21 ;  /* 0x000000150375723e */ /* 0x000fe200000010ff */
[----:B------:R-:W-:Y:S01]  /*7a40*/  FMUL R3, R52, R12 ;  /* 0x0000000c34037220 */ /* 0x000fe20000400000 */
[----:B------:R-:W-:Y:S01]  /*7a50*/  FFMA R2, R53, R40, R2 ;  /* 0x0000002835027223 */ /* 0x000fe20000000002 */
[----:B------:R-:W-:Y:S01]  /*7a60*/  SHF.L.U32 R23, R76, 0x10, RZ ;  /* 0x000000104c177819 */ /* 0x000fe200000006ff */
[----:B------:R-:W-:Y:S01]  /*7a70*/  FMUL R21, R52, R14 ;  /* 0x0000000e34157220 */ /* 0x000fe20000400000 */
[----:B------:R-:W-:Y:S01]  /*7a80*/  F2FP.BF16.F32.PACK_AB R118, R22, R20 ;  /* 0x000000141676723e */ /* 0x000fe200000010ff */
[----:B------:R-:W-:Y:S01]  /*7a90*/  FMUL R20, R52, R13 ;  /* 0x0000000d34147220 */ /* 0x000fe20000400000 */
[----:B------:R-:W-:Y:S01]  /*7aa0*/  LOP3.LUT R40, R76, 0xffff0000, RZ, 0xc0, !PT ;  /* 0xffff00004c287812 */ /* 0x000fe200078ec0ff */
[C---:B------:R-:W-:Y:S01]  /*7ab0*/  FMUL R22, R52.reuse, R15 ;  /* 0x0000000f34167220 */ /* 0x040fe20000400000 */
[----:B------:R-:W-:Y:S01]  /*7ac0*/  SHF.L.U32 R41, R77, 0x10, RZ ;  /* 0x000000104d297819 */ /* 0x000fe200000006ff */
[C---:B------:R-:W-:Y:S01]  /*7ad0*/  FFMA R3, R53.reuse, R23, R3 ;  /* 0x0000001735037223 */ /* 0x040fe20000000003 */
[C---:B------:R-:W-:Y:S01]  /*7ae0*/  FMUL R23, R52.reuse, R16 ;  /* 0x0000001034177220 */ /* 0x040fe20000400000 */
[C---:B------:R-:W-:Y:S01]  /*7af0*/  FFMA R20, R53.reuse, R40, R20 ;  /* 0x0000002835147223 */ /* 0x040fe20000000014 */
[C---:B------:R-:W-:Y:S01]  /*7b00*/  FMUL R40, R52.reuse, R17 ;  /* 0x0000001134287220 */ /* 0x040fe20000400000 */
[C---:B------:R-:W-:Y:S01]  /*7b10*/  FFMA R21, R53.reuse, R41, R21 ;  /* 0x0000002935157223 */ /* 0x040fe20000000015 */
[C---:B------:R-:W-:Y:S01]  /*7b20*/  FFMA R22, R53.reuse, R42, R22 ;  /* 0x0000002a35167223 */ /* 0x040fe20000000016 */
[C---:B------:R-:W-:Y:S01]  /*7b30*/  FMUL R41, R52.reuse, R18 ;  /* 0x0000001234297220 */ /* 0x040fe20000400000 */
[----:B------:R-:W-:Y:S01]  /*7b40*/  FMUL R42, R52, R19 ;  /* 0x00000013342a7220 */ /* 0x000fe20000400000 */
[----:B------:R-:W-:Y:S01]  /*7b50*/  F2FP.BF16.F32.PACK_AB R119, R2, R0 ;  /* 0x000000000277723e */ /* 0x000fe200000010ff */
[C---:B------:R-:W-:Y:S01]  /*7b60*/  FFMA R23, R53.reuse, R54, R23 ;  /* 0x0000003635177223 */ /* 0x040fe20000000017 */
[C---:B------:R-:W-:Y:S01]  /*7b70*/  FFMA R40, R53.reuse, R55, R40 ;  /* 0x0000003735287223 */ /* 0x040fe20000000028 */
[C---:B------:R-:W-:Y:S01]  /*7b80*/  FFMA R41, R53.reuse, R56, R41 ;  /* 0x0000003835297223 */ /* 0x040fe20000000029 */
[----:B------:R-:W-:Y:S01]  /*7b90*/  FFMA R42, R53, R57, R42 ;  /* 0x00000039352a7223 */ /* 0x000fe2000000002a */
[----:B------:R1:W-:Y:S01]  /*7ba0*/  @!P0 STS.128 [R104+UR51+0xa00], R116 ;  /* 0x000a007468008988 */ /* 0x0003e20008000c33 */
[----:B------:R-:W-:Y:S02]  /*7bb0*/  F2FP.BF16.F32.PACK_AB R21, R22, R21 ;  /* 0x000000151615723e */ /* 0x000fe400000010ff */
[----:B------:R-:W-:Y:S02]  /*7bc0*/  F2FP.BF16.F32.PACK_AB R22, R40, R23 ;  /* 0x000000172816723e */ /* 0x000fe400000010ff */
[----:B------:R-:W-:Y:S02]  /*7bd0*/  F2FP.BF16.F32.PACK_AB R20, R20, R3 ;  /* 0x000000031414723e */ /* 0x000fe400000010ff */
[----:B------:R-:W-:Y:S05]  /*7be0*/  F2FP.BF16.F32.PACK_AB R23, R42, R41 ;  /* 0x000000292a17723e */ /* 0x000fea00000010ff */
[----:B------:R1:W-:Y:S01]  /*7bf0*/  @!P0 STS.128 [R103+0xa00], R20 ;  /* 0x000a001467008388 */ /* 0x0003e20000000c00 */
[----:B------:R-:W-:Y:S01]  /*7c00*/  @!PT LDS RZ, [RZ] ;  /* 0x00000000fffff984 */ /* 0x000fe20000000800 */
[----:B------:R-:W-:Y:S01]  /*7c10*/  @!PT LDS RZ, [RZ] ;  /* 0x00000000fffff984 */ /* 0x000fe20000000800 */
[----:B------:R-:W-:Y:S01]  /*7c20*/  @!PT LDS RZ, [RZ] ;  /* 0x00000000fffff984 */ /* 0x000fe20000000800 */
[----:B------:R-:W-:Y:S01]  /*7c30*/  @!PT LDS RZ, [RZ] ;  /* 0x00000000fffff984 */ /* 0x000fe20000000800 */
[----:B------:R3:W-:Y:S07]  /*7c40*/  MEMBAR.ALL.CTA ;  /* 0x0000000000007992 */ /* 0x0007ee0000008000 */
[----:B---3--:R-:W3:Y:S01]  /*7c50*/  FENCE.VIEW.ASYNC.S ;  /* 0x00000000000073c6 */ /* 0x008ee20000000000 */
[----:B------:R-:W-:Y:S05]  /*7c60*/  WARPSYNC.ALL ;  /* 0x0000000000007948 */ /* 0x000fea0003800000 */
[----:B------:R-:W-:Y:S01]  /*7c70*/  BSSY.RECONVERGENT B0, `(.L_x_121) ;  /* 0x0000011000007945 */ /* 0x000fe20003800200 */
[----:B---3--:R-:W-:Y:S06]  /*7c80*/  BAR.SYNC.DEFER_BLOCKING 0x1, 0x80 ;  /* 0x0042000000007b1d */ /* 0x008fec0000010000 */
[----:B------:R-:W-:Y:S05]  /*7c90*/  @P1 BRA `(.L_x_122) ;  /* 0x0000000000381947 */ /* 0x000fea0003800000 */
[----:B------:R-:W-:Y:S02]  /*7ca0*/  UIADD3 UR4, UPT, UPT, UR51, 0x200, URZ ;  /* 0x0000020033047890 */ /* 0x000fe4000fffe0ff */
[----:B------:R-:W-:Y:S01]  /*7cb0*/  UIADD3 UR8, UP0, UPT, UR58, 0xa80, URZ ;  /* 0x00000a803a087890 */ /* 0x000fe2000ff1e0ff */
[----:B------:R-:W-:Y:S01]  /*7cc0*/  UMOV UR43, UR36 ;  /* 0x00000024002b7c82 */ /* 0x000fe20008000000 */
[----:B------:R-:W-:Y:S02]  /*7cd0*/  UIADD3 UR5, UPT, UPT, UR41, 0x40, URZ ;  /* 0x0000004029057890 */ /* 0x000fe4000fffe0ff */
[----:B------:R-:W-:Y:S01]  /*7ce0*/  MOV R88, UR4 ;  /* 0x0000000400587c02 */ /* 0x000fe20008000f00 */
[----:B------:R-:W-:Y:S02]  /*7cf0*/  UIADD3.X UR9, UPT, UPT, URZ, UR59, URZ, UP0, !UPT ;  /* 0x0000003bff097290 */ /* 0x000fe400087fe4ff */
[----:B------:R-:W-:Y:S01]  /*7d00*/  UIADD3 UR4, UPT, UPT, UR51, 0xa00, URZ ;  /* 0x00000a0033047890 */ /* 0x000fe2000fffe0ff */
[----:B------:R-:W-:Y:S01]  /*7d10*/  R2UR UR40, R88 ;  /* 0x00000000582872ca */ /* 0x000fe200000e0000 */
[----:B------:R-:W-:Y:S01]  /*7d20*/  UMOV UR6, UR42 ;  /* 0x0000002a00067c82 */ /* 0x000fe20008000000 */
[----:B------:R-:W-:Y:S11]  /*7d30*/  UMOV UR7, UR36 ;  /* 0x0000002400077c82 */ /* 0x000ff60008000000 */
[----:B------:R3:W-:Y:S01]  /*7d40*/  UTMASTG.3D [UR40], [UR8] ;  /* 0x00000028080073b5 */ /* 0x0007e20008010000 */
[----:B------:R3:W-:Y:S01]  /*7d50*/  UTMASTG.3D [UR4], [UR8] ;  /* 0x00000004080073b5 */ /* 0x0007e20008010000 */
[----:B------:R0:W-:Y:S01]  /*7d60*/  UTMACMDFLUSH ;  /* 0x00000000000079b7 */ /* 0x0001e20000000000 */
[----:B---3--:R-:W-:Y:S04]  /*7d70*/  DEPBAR.LE SB0, 0x1 ;  /* 0x000080400000791a */ /* 0x008fe80000000000 */
.L_x_122:
[----:B------:R-:W-:Y:S05]  /*7d80*/  BSYNC.RECONVERGENT B0 ;  /* 0x0000000000007941 */ /* 0x000fea0003800200 */
.L_x_121:
[----:B------:R-:W-:Y:S01]  /*7d90*/  BAR.SYNC.DEFER_BLOCKING 0x1, 0x80 ;  /* 0x0042000000007b1d */ /* 0x000fe20000010000 */
[----:B------:R-:W-:Y:S01]  /*7da0*/  ISETP.NE.AND P1, PT, R105, RZ, PT ;  /* 0x000000ff6900720c */ /* 0x000fe20003f25270 */
[----:B------:R-:W-:Y:S01]  /*7db0*/  UISETP.NE.AND UP0, UPT, UR56, URZ, UPT ;  /* 0x000000ff3800728c */ /* 0x000fe2000bf05270 */
[----:B------:R-:W-:Y:S11]  /*7dc0*/  LEA R2, R68, UR51, 0x3 ;  /* 0x0000003344027c11 */ /* 0x000ff6000f8e18ff */
[----:B------:R-:W-:Y:S01]  /*7dd0*/  @P1 SHF.L.U32 R3, RZ, 0x1f, RZ ;  /* 0x0000001fff031819 */ /* 0x000fe200000006ff */
[----:B------:R-:W-:Y:S06]  /*7de0*/  BRA.U !UP0, `(.L_x_123) ;  /* 0x0000000108247547 */ /* 0x000fec000b800000 */
[----:B-1----:R-:W-:Y:S01]  /*7df0*/  IMAD.U32 R20, RZ, RZ, UR57 ;  /* 0x00000039ff147e24 */ /* 0x002fe2000f8e00ff */
[----:B------:R-:W-:Y:S01]  /*7e00*/  MOV R0, UR37 ;  /* 0x0000002500007c02 */ /* 0x000fe20008000f00 */
[----:B------:R-:W-:Y:S03]  /*7e10*/  UIADD3 UR57, UPT, UPT, UR57, 0x1, URZ ;  /* 0x0000000139397890 */ /* 0x000fe6000fffe0ff */
[----:B------:R-:W-:Y:S01]  /*7e20*/  @P1 LEA R20, R20, UR51, 0x3 ;  /* 0x0000003314141c11 */ /* 0x000fe2000f8e18ff */
[----:B------:R-:W-:Y:S04]  /*7e30*/  UISETP.NE.AND UP0, UPT, UR57, 0x4, UPT ;  /* 0x000000043900788c */ /* 0x000fe8000bf05270 */
[----:B------:R-:W-:Y:S01]  /*7e40*/  @P1 VIADD R20, R20, 0xd0 ;  /* 0x000000d014141836 */ /* 0x000fe20000000000 */
[----:B------:R-:W-:Y:S04]  /*7e50*/  USEL UR57, UR57, URZ, UP0 ;  /* 0x000000ff39397287 */ /* 0x000fe80008000000 */
[----:B------:R-:W-:Y:S04]  /*7e60*/  @P1 PRMT R0, R0, 0x654, R20 ;  /* 0x0000065400001816 */ /* 0x000fe80000000014 */
[----:B------:R3:W-:Y:S04]  /*7e70*/  @P1 SYNCS.ARRIVE.TRANS64.RED.A1T0 RZ, [R0+URZ], RZ ;  /* 0x000000ff00ff19a7 */ /* 0x0007e800081004ff */
.L_x_123:
[----:B------:R-:W4:Y:S01]  /*7e80*/  @P1 SYNCS.PHASECHK.TRANS64.TRYWAIT P0, [R2+URZ+0xb0], R3 ;  /* 0x0000b003020015a7 */ /* 0x000f2200080011ff */
[----:B------:R-:W-:Y:S01]  /*7e90*/  BSSY B1, `(.L_x_124) ;  /* 0x0000014000017945 */ /* 0x000fe20003800000 */
[----:B----4-:R-:W-:Y:S03]  /*7ea0*/  @P1 SEL R70, RZ, 0x1, !P0 ;  /* 0x00000001ff461807 */ /* 0x010fe60004000000 */
[----:B------:R-:W-:Y:S05]  /*7eb0*/  @!P1 BRA `(.L_x_125) ;  /* 0x0000000000449947 */ /* 0x000fea0003800000 */
[----:B------:R-:W-:Y:S01]  /*7ec0*/  ISETP.NE.AND P1, PT, R71, RZ, PT ;  /* 0x000000ff4700720c */ /* 0x000fe20003f25270 */
[----:B------:R-:W-:Y:S01]  /*7ed0*/  BSSY B0, `(.L_x_126) ;  /* 0x0000009000007945 */ /* 0x000fe20003800000 */
[----:B------:R-:W-:Y:S11]  /*7ee0*/  ISETP.NE.AND P0, PT, R70, RZ, PT ;  /* 0x000000ff4600720c */ /* 0x000ff60003f05270 */
[----:B-1----:R-:W-:Y:S05]  /*7ef0*/  @P1 IMAD R20, R68, 0x1000, R104 ;  /* 0x0000100044141824 */ /* 0x002fea00078e0268 */
[----:B------:R-:W-:Y:S05]  /*7f00*/  @P1 IADD3 R3, PT, PT, R20, UR51, RZ ;  /* 0x0000003314031c10 */ /* 0x000fea000fffe0ff */
[----:B------:R-:W-:Y:S01]  /*7f10*/  @P1 IMAD.IADD R3, R69, 0x1, R3 ;  /* 0x0000000145031824 */ /* 0x000fe200078e0203 */
[----:B------:R-:W-:Y:S06]  /*7f20*/  @P0 BRA `(.L_x_127) ;  /* 0x00000000000c0947 */ /* 0x000fec0003800000 */
[----:B---3--:R-:W-:Y:S04]  /*7f30*/  SHF.L.U32 R0, RZ, 0x1f, RZ ;  /* 0x0000001fff007819 */ /* 0x008fe800000006ff */
[----:B------:R-:W1:Y:S02]  /*7f40*/  SYNCS.PHASECHK.TRANS64.TRYWAIT P0, [R2+URZ+0xb0], R0 ;  /* 0x0000b000020075a7 */ /* 0x000e6400080011ff */
[----:B-1----:R-:W-:Y:S05]  /*7f50*/  @!P0 BRA `(.L_x_128) ;  /* 0x0000007400a08947 */ /* 0x002fea0003800000 */
.L_x_127:
[----:B------:R-:W-:Y:S05]  /*7f60*/  BSYNC B0 ;  /* 0x0000000000007941 */ /* 0x000fea0003800000 */
.L_x_126:
[----:B------:R-:W-:Y:S02]  /*7f70*/  ISETP.NE.AND P0, PT, R71, RZ, PT ;  /* 0x000000ff4700720c */ /* 0x000fe40003f05270 */
[----:B------:R-:W-:Y:S11]  /*7f80*/  IADD3 R68, PT, PT, R68, 0x1, RZ ;  /* 0x0000000144447810 */ /* 0x000ff60007ffe0ff */
[----:B------:R4:W1:Y:S04]  /*7f90*/  @P0 LDS.128 R60, [R20+UR51+0x200] ;  /* 0x00020033143c0984 */ /* 0x0008680008000c00 */
[----:B------:R4:W1:Y:S04]  /*7fa0*/  @P0 LDS.128 R72, [R20+UR51+0xa00] ;  /* 0x000a003314480984 */ /* 0x0008680008000c00 */
[----:B------:R4:W1:Y:S04]  /*7fb0*/  @P0 LDS.128 R64, [R3+0x200] ;  /* 0x0002000003400984 */ /* 0x0008680000000c00 */
[----:B------:R4:W1:Y:S02]  /*7fc0*/  @P0 LDS.128 R76, [R3+0xa00] ;  /* 0x000a0000034c0984 */ /* 0x0008640000000c00 */
.L_x_125:
[----:B------:R-:W-:Y:S05]  /*7fd0*/  BSYNC B1 ;  /* 0x0000000000017941 */ /* 0x000fea0003800000 */
.L_x_124:
[----:B----4-:R-:W-:Y:S05]  /*7fe0*/  VIADD R3, R59, 0x400000 ;  /* 0x004000003b037836 */ /* 0x010fea0000000000 */
[----:B-1-3--:R-:W-:Y:S04]  /*7ff0*/  SHF.R.U32.HI R0, RZ, 0x15, R3 ;  /* 0x00000015ff007819 */ /* 0x00afe80000011603 */
[----:B------:R-:W-:Y:S04]  /*8000*/  LOP3.LUT R22, R0, 0x3, RZ, 0xc0, !PT ;  /* 0x0000000300167812 */ /* 0x000fe800078ec0ff */
[----:B------:R-:W-:Y:S11]  /*8010*/  ISETP.NE.AND P0, PT, R98, R22, PT ;  /* 0x000000166200720c */ /* 0x000ff60003f05270 */
[----:B------:R-:W-:Y:S02]  /*8020*/  @!UPT UIADD3 URZ, UPT, UPT, URZ, URZ, URZ ;  /* 0x000000fffffff290 */ /* 0x000fe4000fffe0ff */
[----:B------:R-:W-:Y:S05]  /*8030*/  @P0 BRA `(.L_x_129) ;  /* 0x0000000000bc0947 */ /* 0x000fea0003800000 */
[----:B------:R-:W-:Y:S02]  /*8040*/  LOP3.LUT P0, RZ, R0, 0x3, R99, 0x48, !PT ;  /* 0x0000000300ff7812 */ /* 0x000fe40007804863 */
[----:B------:R-:W-:Y:S11]  /*8050*/  MOV R2, R3 ;  /* 0x0000000300027202 */ /* 0x000ff60000000f00 */
[----:B------:R-:W-:Y:S05]  /*8060*/  @!P0 BRA `(.L_x_130) ;  /* 0x0000000000408947 */ /* 0x000fea0003800000 */
[----:B------:R-:W1:Y:S01]  /*8070*/  LDCU.64 UR8, c[0x4][0x70] ;  /* 0x01000e00ff0877ac */ /* 0x000e620008000a00 */
[----:B------:R-:W-:Y:S01]  /*8080*/  MOV R15, 0x0 ;  /* 0x00000000000f7802 */ /* 0x000fe20000000f00 */
[----:B------:R-:W-:Y:S02]  /*8090*/  HFMA2 R12, -RZ, RZ, 0, 5.9604644775390625e-08 ;  /* 0x00000001ff0c7431 */ /* 0x000fe400000001ff */
[----:B------:R-:W-:Y:S02]  /*80a0*/  IMAD.MOV.U32 R8, RZ, RZ, 0x192 ;  /* 0x00000192ff087424 */ /* 0x000fe400078e00ff */
[----:B------:R-:W-:Y:S01]  /*80b0*/  IMAD.MOV.U32 R13, RZ, RZ, RZ ;  /* 0x000000ffff0d7224 */ /* 0x000fe200078e00ff */
[----:B------:R-:W3:Y:S01]  /*80c0*/  LDCU.64 UR6, c[0x4][0x78] ;  /* 0x01000f00ff0677ac */ /* 0x000ee20008000a00 */
[----:B------:R-:W4:Y:S01]  /*80d0*/  LDC.64 R14, c[0x4][R15] ;  /* 0x010000000f0e7b82 */ /* 0x000f220000000a00 */
[----:B------:R-:W5:Y:S01]  /*80e0*/  LDCU.64 UR4, c[0x4][0x10] ;  /* 0x01000200ff0477ac */ /* 0x000f620008000a00 */
[----:B-1----:R-:W-:Y:S01]  /*80f0*/  MOV R5, UR9 ;  /* 0x0000000900057c02 */ /* 0x002fe20008000f00 */
[----:B------:R-:W-:Y:S01]  /*8100*/  IMAD.U32 R4, RZ, RZ, UR8 ;  /* 0x00000008ff047e24 */ /* 0x000fe2000f8e00ff */
[----:B---3--:R-:W-:Y:S01]  /*8110*/  MOV R7, UR7 ;  /* 0x0000000700077c02 */ /* 0x008fe20008000f00 */
[----:B------:R-:W-:Y:S01]  /*8120*/  IMAD.U32 R6, RZ, RZ, UR6 ;  /* 0x00000006ff067e24 */ /* 0x000fe2000f8e00ff */
[----:B-----5:R-:W-:Y:S01]  /*8130*/  MOV R11, UR5 ;  /* 0x00000005000b7c02 */ /* 0x020fe20008000f00 */
[----:B------:R-:W-:Y:S02]  /*8140*/  IMAD.U32 R10, RZ, RZ, UR4 ;  /* 0x00000004ff0a7e24 */ /* 0x000fe4000f8e00ff */
[----:B------:R-:W-:Y:S07]  /*8150*/  LEPC R20, `(.L_x_130) ;  /* 0x000000001014794e */ /* 0x000fee0000000000 */
[----:B--2-4-:R-:W-:Y:S05]  /*8160*/  CALL.ABS.NOINC R14 ;  /* 0x000000000e007343 */ /* 0x014fea0003c00000 */
.L_x_130:
        /* <DEDUP_REMOVED lines=23> */
.L_x_131:
[----:B------:R-:W-:Y:S05]  /*82e0*/  WARPSYNC.ALL ;  /* 0x0000000000007948 */ /* 0x000fea0003800000 */
[----:B------:R-:W-:Y:S11]  /*82f0*/  R2UR UR4, R2 ;  /* 0x00000000020472ca */ /* 0x000ff600000e0000 */
[----:B------:R-:W-:Y:S02]  /*8300*/  @!UPT UIADD3 URZ, UPT, UPT, URZ, URZ, URZ ;  /* 0x000000fffffff290 */ /* 0x000fe4000fffe0ff */
[----:B------:R-:W1:Y:S02]  /*8310*/  LDTM.x16 R4, tmem[UR4+0x40] ;  /* 0x00004004000479ee */ /* 0x000e640008240000 */
[----:B-1----:R-:W-:Y:S01]  /*8320*/  NOP ;  /* 0x0000000000007918 */ /* 0x002fe20000000000 */
.L_x_129:
[----:B------:R-:W-:Y:S01]  /*8330*/  ISETP.NE.AND P2, PT, R105, RZ, PT ;  /* 0x000000ff6900720c */ /* 0x000fe20003f45270 */
[----:B------:R-:W-:Y:S01]  /*8340*/  FMUL R0, R52, R24 ;  /* 0x0000001834007220 */ /* 0x000fe20000400000 */
[----:B------:R-:W-:Y:S01]  /*8350*/  SHF.L.U32 R3, R60, 0x10, RZ ;  /* 0x000000103c037819 */ /* 0x000fe200000006ff */
[----:B------:R-:W-:Y:S01]  /*8360*/  FMUL R2, R52, R25 ;  /* 0x0000001934027220 */ /* 0x000fe20000400000 */
[----:B------:R-:W-:Y:S02]  /*8370*/  LOP3.LUT R20, R60, 0xffff0000, RZ, 0xc0, !PT ;  /* 0xffff00003c147812 */ /* 0x000fe400078ec0ff */
[----:B------:R-:W-:Y:S01]  /*8380*/  SHF.L.U32 R21, R61, 0x10, RZ ;  /* 0x000000103d157819 */ /* 0x000fe200000006ff */
[C---:B------:R-:W-:Y:S01]  /*8390*/  FFMA R0, R53.reuse, R3, R0 ;  /* 0x0000000335007223 */ /* 0x040fe20000000000 */
[----:B------:R-:W-:Y:S01]  /*83a0*/  ISETP.NE.AND P1, PT, R98, R22, PT ;  /* 0x000000166200720c */ /* 0x000fe20003f25270 */
[C---:B------:R-:W-:Y:S01]  /*83b0*/  FFMA R2, R53.reuse, R20, R2 ;  /* 0x0000001435027223 */ /* 0x040fe20000000002 */
[----:B------:R-:W-:Y:S01]  /*83c0*/  MOV R20, UR57 ;  /* 0x0000003900147c02 */ /* 0x000fe20008000f00 */
[----:B------:R-:W-:Y:S01]  /*83d0*/  FMUL R3, R52, R26 ;  /* 0x0000001a34037220 */ /* 0x000fe20000400000 */
[----:B------:R-:W-:Y:S02]  /*83e0*/  SHF.L.U32 R22, R62, 0x10, RZ ;  /* 0x000000103e167819 */ /* 0x000fe400000006ff */
[----:B------:R-:W-:Y:S01]  /*83f0*/  @P2 LEA R20, R20, UR51, 0x3 ;  /* 0x0000003314142c11 */ /* 0x000fe2000f8e18ff */
[----:B------:R-:W-:Y:S01]  /*8400*/  FFMA R3, R53, R21, R3 ;  /* 0x0000001535037223 */ /* 0x000fe20000000003 */
[----:B------:R-:W-:Y:S01]  /*8410*/  F2FP.BF16.F32.PACK_AB R108, R2, R0 ;  /* 0x00000000026c723e */ /* 0x000fe200000010ff */
[C---:B------:R-:W-:Y:S01]  /*8420*/  FMUL R0, R52.reuse, R27 ;  /* 0x0000001b34007220 */ /* 0x040fe20000400000 */
[----:B------:R-:W-:Y:S01]  /*8430*/  LOP3.LUT R21, R61, 0xffff0000, RZ, 0xc0, !PT ;  /* 0xffff00003d157812 */ /* 0x000fe200078ec0ff */
[----:B------:R-:W-:Y:S01]  /*8440*/  FMUL R2, R52, R28 ;  /* 0x0000001c34027220 */ /* 0x000fe20000400000 */
[----:B------:R-:W-:Y:S01]  /*8450*/  @P2 IADD3 R40, PT, PT, R20, 0xd0, RZ ;  /* 0x000000d014282810 */ /* 0x000fe20007ffe0ff */
[----:B------:R-:W-:Y:S01]  /*8460*/  FMUL R20, R52, R29 ;  /* 0x0000001d34147220 */ /* 0x000fe20000400000 */
[----:B------:R-:W-:Y:S01]  /*8470*/  LOP3.LUT R23, R62, 0xffff0000, RZ, 0xc0, !PT ;  /* 0xffff00003e177812 */ /* 0x000fe200078ec0ff */
[C---:B------:R-:W-:Y:S01]  /*8480*/  FFMA R0, R53.reuse, R21, R0 ;  /* 0x0000001535007223 */ /* 0x040fe20000000000 */
[----:B------:R-:W-:Y:S01]  /*8490*/  MOV R106, UR37 ;  /* 0x00000025006a7c02 */ /* 0x000fe20008000f00 */
[C---:B------:R-:W-:Y:S01]  /*84a0*/  FFMA R2, R53.reuse, R22, R2 ;  /* 0x0000001635027223 */ /* 0x040fe20000000002 */
[----:B------:R-:W-:Y:S01]  /*84b0*/  LOP3.LUT R41, R66, 0xffff0000, RZ, 0xc0, !PT ;  /* 0xffff000042297812 */ /* 0x000fe200078ec0ff */
[----:B------:R-:W-:Y:S01]  /*84c0*/  FFMA R20, R53, R23, R20 ;  /* 0x0000001735147223 */ /* 0x000fe20000000014 */
[----:B------:R-:W-:Y:S01]  /*84d0*/  @P2 PRMT R106, R106, 0x654, R40 ;  /* 0x000006546a6a2816 */ /* 0x000fe20000000028 */
[C---:B------:R-:W-:Y:S01]  /*84e0*/  FMUL R21, R52.reuse, R30 ;  /* 0x0000001e34157220 */ /* 0x040fe20000400000 */
[C---:B------:R-:W-:Y:S01]  /*84f0*/  SHF.L.U32 R23, R63.reuse, 0x10, RZ ;  /* 0x000000103f177819 */ /* 0x040fe200000006ff */
[----:B------:R-:W-:Y:S01]  /*8500*/  FMUL R22, R52, R31 ;  /* 0x0000001f34167220 */ /* 0x000fe20000400000 */
[----:B------:R-:W-:Y:S02]  /*8510*/  LOP3.LUT R40, R63, 0xffff0000, RZ, 0xc0, !PT ;  /* 0xffff00003f287812 */ /* 0x000fe400078ec0ff */
[----:B------:R-:W-:Y:S01]  /*8520*/  F2FP.BF16.F32.PACK_AB R110, R20, R2 ;  /* 0x00000002146e723e */ /* 0x000fe200000010ff */
[C---:B------:R-:W-:Y:S01]  /*8530*/  FFMA R21, R53.reuse, R23, R21 ;  /* 0x0000001735157223 */ /* 0x040fe20000000015 */
[----:B------:R-:W-:Y:S01]  /*8540*/  F2FP.BF16.F32.PACK_AB R109, R0, R3 ;  /* 0x00000003006d723e */ /* 0x000fe200000010ff */
[----:B------:R-:W-:Y:S01]  /*8550*/  FFMA R22, R53, R40, R22 ;  /* 0x0000002835167223 */ /* 0x000fe20000000016 */
[----:B------:R-:W-:Y:S01]  /*8560*/  SHF.L.U32 R20, R64, 0x10, RZ ;  /* 0x0000001040147819 */ /* 0x000fe200000006ff */
[----:B------:R-:W-:Y:S01]  /*8570*/  FMUL R0, R52, R32 ;  /* 0x0000002034007220 */ /* 0x000fe20000400000 */
[----:B------:R-:W-:Y:S01]  /*8580*/  LOP3.LUT R23, R64, 0xffff0000, RZ, 0xc0, !PT ;  /* 0xffff000040177812 */ /* 0x000fe200078ec0ff */
[C---:B------:R-:W-:Y:S01]  /*8590*/  FMUL R2, R52.reuse, R33 ;  /* 0x0000002134027220 */ /* 0x040fe20000400000 */
[----:B------:R-:W-:Y:S01]  /*85a0*/  SHF.L.U32 R40, R65, 0x10, RZ ;  /* 0x0000001041287819 */ /* 0x000fe200000006ff */
[----:B------:R-:W-:Y:S01]  /*85b0*/  FMUL R3, R52, R34 ;  /* 0x0000002234037220 */ /* 0x000fe20000400000 */
[----:B------:R-:W-:Y:S01]  /*85c0*/  F2FP.BF16.F32.PACK_AB R111, R22, R21 ;  /* 0x00000015166f723e */ /* 0x000fe200000010ff */
[----:B------:R-:W-:Y:S01]  /*85d0*/  FFMA R0, R53, R20, R0 ;  /* 0x0000001435007223 */ /* 0x000fe20000000000 */
[----:B------:R-:W-:Y:S01]  /*85e0*/  LOP3.LUT R42, R77, 0xffff0000, RZ, 0xc0, !PT ;  /* 0xffff00004d2a7812 */ /* 0x000fe200078ec0ff */
[----:B------:R-:W-:Y:S01]  /*85f0*/  FFMA R2, R53, R23, R2 ;  /* 0x0000001735027223 */ /* 0x000fe20000000002 */
[----:B------:R-:W-:Y:S01]  /*8600*/  LOP3.LUT R23, R65, 0xffff0000, RZ, 0xc0, !PT ;  /* 0xffff000041177812 */ /* 0x000fe200078ec0ff */
[C---:B------:R-:W-:Y:S01]  /*8610*/  FFMA R3, R53.reuse, R40, R3 ;  /* 0x0000002835037223 */ /* 0x040fe20000000003 */
[----:B------:R-:W-:Y:S01]  /*8620*/  SHF.L.U32 R40, R66, 0x10, RZ ;  /* 0x0000001042287819 */ /* 0x000fe200000006ff */
[----:B------:R-:W-:Y:S01]  /*8630*/  FMUL R20, R52, R35 ;  /* 0x0000002334147220 */ /* 0x000fe20000400000 */
[----:B------:R-:W-:Y:S01]  /*8640*/  F2FP.BF16.F32.PACK_AB R112, R2, R0 ;  /* 0x000000000270723e */ /* 0x000fe200000010ff */
[----:B------:R-:W-:Y:S01]  /*8650*/  FMUL R21, R52, R36 ;  /* 0x0000002434157220 */ /* 0x000fe20000400000 */
[----:B------:R-:W-:Y:S01]  /*8660*/  SHF.L.U32 R54, R78, 0x10, RZ ;  /* 0x000000104e367819 */ /* 0x000fe200000006ff */
[----:B------:R-:W-:Y:S01]  /*8670*/  FMUL R22, R52, R37 ;  /* 0x0000002534167220 */ /* 0x000fe20000400000 */
[----:B------:R-:W-:Y:S01]  /*8680*/  LOP3.LUT R55, R78, 0xffff0000, RZ, 0xc0, !PT ;  /* 0xffff00004e377812 */ /* 0x000fe200078ec0ff */
[----:B------:R-:W-:Y:S01]  /*8690*/  FFMA R20, R53, R23, R20 ;  /* 0x0000001735147223 */ /* 0x000fe20000000014 */
[----:B------:R-:W-:Y:S01]  /*86a0*/  SHF.L.U32 R23, R67, 0x10, RZ ;  /* 0x0000001043177819 */ /* 0x000fe200000006ff */
[----:B------:R-:W-:Y:S01]  /*86b0*/  FFMA R21, R53, R40, R21 ;  /* 0x0000002835157223 */ /* 0x000fe20000000015 */
[----:B------:R-:W-:Y:S01]  /*86c0*/  LOP3.LUT R40, R67, 0xffff0000, RZ, 0xc0, !PT ;  /* 0xffff000043287812 */ /* 0x000fe200078ec0ff */
[C---:B------:R-:W-:Y:S01]  /*86d0*/  FFMA R22, R53.reuse, R41, R22 ;  /* 0x0000002935167223 */ /* 0x040fe20000000016 */
[----:B------:R-:W-:Y:S01]  /*86e0*/  F2FP.BF16.F32.PACK_AB R113, R20, R3 ;  /* 0x000000031471723e */ /* 0x000fe200000010ff */
[----:B------:R-:W-:Y:S01]  /*86f0*/  FMUL R0, R52, R38 ;  /* 0x0000002634007220 */ /* 0x000fe20000400000 */
[----:B------:R-:W-:Y:S01]  /*8700*/  LOP3.LUT R41, R74, 0xffff0000, RZ, 0xc0, !PT ;  /* 0xffff00004a297812 */ /* 0x000fe200078ec0ff */
[----:B------:R-:W-:Y:S01]  /*8710*/  FMUL R2, R52, R39 ;  /* 0x0000002734027220 */ /* 0x000fe20000400000 */
[----:B------:R-:W-:Y:S01]  /*8720*/  F2FP.BF16.F32.PACK_AB R114, R22, R21 ;  /* 0x000000151672723e */ /* 0x000fe200000010ff */
[----:B------:R1:W-:Y:S01]  /*8730*/  @!P1 STS.128 [R104+UR51+0x1200], R108 ;  /* 0x0012006c68009988 */ /* 0x0003e20008000c33 */
[C---:B------:R-:W-:Y:S01]  /*8740*/  SHF.L.U32 R22, R72.reuse, 0x10, RZ ;  /* 0x0000001048167819 */ /* 0x040fe200000006ff */
[C---:B------:R-:W-:Y:S01]  /*8750*/  FFMA R0, R53.reuse, R23, R0 ;  /* 0x0000001735007223 */ /* 0x040fe20000000000 */
[----:B------:R-:W-:Y:S01]  /*8760*/  LOP3.LUT R23, R72, 0xffff0000, RZ, 0xc0, !PT ;  /* 0xffff000048177812 */ /* 0x000fe200078ec0ff */
[----:B------:R-:W-:Y:S01]  /*8770*/  FFMA R2, R53, R40, R2 ;  /* 0x0000002835027223 */ /* 0x000fe20000000002 */
[----:B------:R-:W-:Y:S01]  /*8780*/  SHF.L.U32 R40, R73, 0x10, RZ ;  /* 0x0000001049287819 */ /* 0x000fe200000006ff */
[C---:B------:R-:W-:Y:S01]  /*8790*/  FMUL R3, R52.reuse, R4 ;  /* 0x0000000434037220 */ /* 0x040fe20000400000 */
[C---:B------:R-:W-:Y:S01]  /*87a0*/  SHF.L.U32 R56, R79.reuse, 0x10, RZ ;  /* 0x000000104f387819 */ /* 0x040fe200000006ff */
[----:B------:R-:W-:Y:S01]  /*87b0*/  FMUL R20, R52, R5 ;  /* 0x0000000534147220 */ /* 0x000fe20000400000 */
[----:B------:R-:W-:Y:S01]  /*87c0*/  F2FP.BF16.F32.PACK_AB R115, R2, R0 ;  /* 0x000000000273723e */ /* 0x000fe200000010ff */
[----:B------:R-:W-:Y:S01]  /*87d0*/  FMUL R21, R52, R6 ;  /* 0x0000000634157220 */ /* 0x000fe20000400000 */
[----:B------:R-:W-:Y:S01]  /*87e0*/  LOP3.LUT R57, R79, 0xffff0000, RZ, 0xc0, !PT ;  /* 0xffff00004f397812 */ /* 0x000fe200078ec0ff */
[C---:B------:R-:W-:Y:S01]  /*87f0*/  FFMA R3, R53.reuse, R22, R3 ;  /* 0x0000001635037223 */ /* 0x040fe20000000003 */
[----:B------:R-:W-:Y:S01]  /*8800*/  FFMA R20, R53, R23, R20 ;  /* 0x0000001735147223 */ /* 0x000fe20000000014 */
[----:B------:R1:W-:Y:S01]  /*8810*/  @!P1 STS.128 [R103+0x1200], R112 ;  /* 0x0012007067009388 */ /* 0x0003e20000000c00 */
[----:B------:R-:W-:Y:S01]  /*8820*/  LOP3.LUT R23, R73, 0xffff0000, RZ, 0xc0, !PT ;  /* 0xffff000049177812 */ /* 0x000fe200078ec0ff */
[C---:B------:R-:W-:Y:S01]  /*8830*/  FFMA R21, R53.reuse, R40, R21 ;  /* 0x0000002835157223 */ /* 0x040fe20000000015 */
[----:B------:R-:W-:Y:S01]  /*8840*/  SHF.L.U32 R40, R74, 0x10, RZ ;  /* 0x000000104a287819 */ /* 0x000fe200000006ff */
[----:B------:R-:W-:Y:S01]  /*8850*/  FMUL R0, R52, R7 ;  /* 0x0000000734007220 */ /* 0x000fe20000400000 */
[----:B------:R-:W-:Y:S01]  /*8860*/  F2FP.BF16.F32.PACK_AB R116, R20, R3 ;  /* 0x000000031474723e */ /* 0x000fe200000010ff */
[----:B------:R-:W-:Y:S01]  /*8870*/  FMUL R2, R52, R8 ;  /* 0x0000000834027220 */ /* 0x000fe20000400000 */
[----:B------:R-:W-:Y:S01]  /*8880*/  ISETP.NE.AND P0, PT, R98, RZ, PT ;  /* 0x000000ff6200720c */ /* 0x000fe20003f05270 */
[C---:B------:R-:W-:Y:S01]  /*8890*/  FMUL R22, R52.reuse, R9 ;  /* 0x0000000934167220 */ /* 0x040fe20000400000 */
[C---:B------:R-:W-:Y:S01]  /*88a0*/  FFMA R0, R53.reuse, R23, R0 ;  /* 0x0000001735007223 */ /* 0x040fe20000000000 */
[----:B------:R-:W-:Y:S01]  /*88b0*/  FFMA R2, R53, R40, R2 ;  /* 0x0000002835027223 */ /* 0x000fe20000000002 */
[C---:B------:R-:W-:Y:S01]  /*88c0*/  SHF.L.U32 R23, R75.reuse, 0x10, RZ ;  /* 0x000000104b177819 */ /* 0x040fe200000006ff */
[C---:B------:R-:W-:Y:S01]  /*88d0*/  FMUL R3, R52.reuse, R10 ;  /* 0x0000000a34037220 */ /* 0x040fe20000400000 */
[----:B------:R-:W-:Y:S01]  /*88e0*/  LOP3.LUT R40, R75, 0xffff0000, RZ, 0xc0, !PT ;  /* 0xffff00004b287812 */ /* 0x000fe200078ec0ff */
[C---:B------:R-:W-:Y:S01]  /*88f0*/  FFMA R22, R53.reuse, R41, R22 ;  /* 0x0000002935167223 */ /* 0x040fe20000000016 */
[----:B------:R-:W-:Y:S01]  /*8900*/  FMUL R20, R52, R11 ;  /* 0x0000000b34147220 */ /* 0x000fe20000400000 */
[C---:B------:R-:W-:Y:S01]  /*8910*/  FFMA R3, R53.reuse, R23, R3 ;  /* 0x0000001735037223 */ /* 0x040fe20000000003 */
        /* <DEDUP_REMOVED lines=27> */
[----:B------:R-:W-:Y:S02]  /*8ad0*/  F2FP.BF16.F32.PACK_AB R23, R42, R41 ;  /* 0x000000292a17723e */ /* 0x000fe400000010ff */
[----:B------:R-:W-:Y:S02]  /*8ae0*/  LEA R0, R68, UR51, 0x3 ;  /* 0x0000003344007c11 */ /* 0x000fe4000f8e18ff */
[----:B------:R-:W-:Y:S01]  /*8af0*/  @P2 SHF.L.U32 R2, RZ, 0x1f, RZ ;  /* 0x0000001fff022819 */ /* 0x000fe200000006ff */
[----:B------:R1:W-:Y:S01]  /*8b00*/  @!P1 STS.128 [R103+0x1a00], R20 ;  /* 0x001a001467009388 */ /* 0x0003e20000000c00 */
[----:B------:R-:W-:Y:S01]  /*8b10*/  @!PT LDS RZ, [RZ] ;  /* 0x00000000fffff984 */ /* 0x000fe20000000800 */
[----:B------:R-:W-:Y:S01]  /*8b20*/  @!PT LDS RZ, [RZ] ;  /* 0x00000000fffff984 */ /* 0x000fe20000000800 */
[----:B------:R-:W-:Y:S01]  /*8b30*/  @!PT LDS RZ, [RZ] ;  /* 0x00000000fffff984 */ /* 0x000fe20000000800 */
[----:B------:R-:W-:Y:S01]  /*8b40*/  @!PT LDS RZ, [RZ] ;  /* 0x00000000fffff984 */ /* 0x000fe20000000800 */
[----:B------:R3:W-:Y:S07]  /*8b50*/  MEMBAR.ALL.CTA ;  /* 0x0000000000007992 */ /* 0x0007ee0000008000 */
[----:B---3--:R-:W3:Y:S02]  /*8b60*/  FENCE.VIEW.ASYNC.S ;  /* 0x00000000000073c6 */ /* 0x008ee40000000000 */
[----:B------:R-:W-:Y:S05]  /*8b70*/  WARPSYNC.ALL ;  /* 0x0000000000007948 */ /* 0x000fea0003800000 */
[----:B------:R-:W-:Y:S01]  /*8b80*/  BSSY.RECONVERGENT B0, `(.L_x_132) ;  /* 0x0000011000007945 */ /* 0x000fe20003800200 */
[----:B---3--:R-:W-:Y:S06]  /*8b90*/  BAR.SYNC.DEFER_BLOCKING 0x1, 0x80 ;  /* 0x0042000000007b1d */ /* 0x008fec0000010000 */
[----:B------:R-:W-:Y:S05]  /*8ba0*/  @P0 BRA `(.L_x_133) ;  /* 0x0000000000380947 */ /* 0x000fea0003800000 */
[----:B------:R-:W-:Y:S02]  /*8bb0*/  UIADD3 UR12, UP0, UPT, UR58, 0xa80, URZ ;  /* 0x00000a803a0c7890 */ /* 0x000fe4000ff1e0ff */
[----:B------:R-:W-:Y:S02]  /*8bc0*/  UIADD3 UR10, UPT, UPT, UR42, 0x40, URZ ;  /* 0x000000402a0a7890 */ /* 0x000fe4000fffe0ff */
[----:B------:R-:W-:Y:S02]  /*8bd0*/  UIADD3 UR8, UPT, UPT, UR51, 0x1200, URZ ;  /* 0x0000120033087890 */ /* 0x000fe4000fffe0ff */
[----:B------:R-:W-:Y:S01]  /*8be0*/  UIADD3.X UR13, UPT, UPT, URZ, UR59, URZ, UP0, !UPT ;  /* 0x0000003bff0d7290 */ /* 0x000fe200087fe4ff */
[----:B------:R-:W-:Y:S01]  /*8bf0*/  UMOV UR9, UR41 ;  /* 0x0000002900097c82 */ /* 0x000fe20008000000 */
[----:B------:R-:W-:Y:S01]  /*8c00*/  UMOV UR11, UR36 ;  /* 0x00000024000b7c82 */ /* 0x000fe20008000000 */
[----:B------:R-:W-:Y:S02]  /*8c10*/  UIADD3 UR5, UPT, UPT, UR41, 0x40, URZ ;  /* 0x0000004029057890 */ /* 0x000fe4000fffe0ff */
[----:B------:R-:W-:Y:S01]  /*8c20*/  UIADD3 UR4, UPT, UPT, UR51, 0x1a00, URZ ;  /* 0x00001a0033047890 */ /* 0x000fe2000fffe0ff */
[----:B------:R-:W-:Y:S03]  /*8c30*/  UMOV UR7, UR36 ;  /* 0x0000002400077c82 */ /* 0x000fe60008000000 */
[----:B------:R3:W-:Y:S01]  /*8c40*/  UTMASTG.3D [UR8], [UR12] ;  /* 0x000000080c0073b5 */ /* 0x0007e20008010000 */
[----:B------:R-:W-:Y:S04]  /*8c50*/  UMOV UR6, UR10 ;  /* 0x0000000a00067c82 */ /* 0x000fe80008000000 */
[----:B------:R3:W-:Y:S01]  /*8c60*/  UTMASTG.3D [UR4], [UR12] ;  /* 0x000000040c0073b5 */ /* 0x0007e20008010000 */
[----:B------:R0:W-:Y:S01]  /*8c70*/  UTMACMDFLUSH ;  /* 0x00000000000079b7 */ /* 0x0001e20000000000 */
[----:B---3--:R-:W-:Y:S04]  /*8c80*/  DEPBAR.LE SB0, 0x1 ;  /* 0x000080400000791a */ /* 0x008fe80000000000 */
.L_x_133:
[----:B------:R-:W-:Y:S05]  /*8c90*/  BSYNC.RECONVERGENT B0 ;  /* 0x0000000000007941 */ /* 0x000fea0003800200 */
.L_x_132:
[----:B------:R-:W-:Y:S01]  /*8ca0*/  BAR.SYNC.DEFER_BLOCKING 0x1, 0x80 ;  /* 0x0042000000007b1d */ /* 0x000fe20000010000 */
[----:B------:R-:W-:Y:S01]  /*8cb0*/  UIADD3 UR43, UPT, UPT, UR57, 0x1, URZ ;  /* 0x00000001392b7890 */ /* 0x000fe2000fffe0ff */
[----:B-1----:R-:W-:Y:S01]  /*8cc0*/  VIADD R23, R59, 0x10 ;  /* 0x000000103b177836 */ /* 0x002fe20000000000 */
[----:B------:R-:W-:Y:S02]  /*8cd0*/  UIADD3 UR53, UPT, UPT, UR41, 0x10, URZ ;  /* 0x0000001029357890 */ /* 0x000fe4000fffe0ff */
[----:B------:R-:W-:Y:S02]  /*8ce0*/  UISETP.NE.AND UP0, UPT, UR43, 0x4, UPT ;  /* 0x000000042b00788c */ /* 0x000fe4000bf05270 */
[----:B------:R-:W-:Y:S02]  /*8cf0*/  SHF.R.U32.HI R21, RZ, 0x15, R23 ;  /* 0x00000015ff157819 */ /* 0x000fe40000011617 */
[----:B------:R-:W-:Y:S02]  /*8d00*/  USEL UR43, UR43, URZ, UP0 ;  /* 0x000000ff2b2b7287 */ /* 0x000fe40008000000 */
[----:B------:R-:W-:Y:S01]  /*8d10*/  LOP3.LUT R22, R21, 0x3, RZ, 0xc0, !PT ;  /* 0x0000000315167812 */ /* 0x000fe200078ec0ff */
[----:B------:R1:W-:Y:S01]  /*8d20*/  @P2 SYNCS.ARRIVE.TRANS64.RED.A1T0 RZ, [R106+URZ], RZ ;  /* 0x000000ff6aff29a7 */ /* 0x0003e200081004ff */
[----:B------:R-:W-:Y:S01]  /*8d30*/  BSSY B1, `(.L_x_134) ;  /* 0x0000015000017945 */ /* 0x000fe20003800000 */
[----:B------:R-:W3:Y:S02]  /*8d40*/  @P2 SYNCS.PHASECHK.TRANS64.TRYWAIT P0, [R0+URZ+0xb0], R2 ;  /* 0x0000b002000025a7 */ /* 0x000ee400080011ff */
[----:B---3--:R-:W-:Y:S01]  /*8d50*/  @P2 SEL R70, RZ, 0x1, !P0 ;  /* 0x00000001ff462807 */ /* 0x008fe20004000000 */
[----:B-1----:R-:W-:Y:S06]  /*8d60*/  @!P2 BRA `(.L_x_135) ;  /* 0x000000000044a947 */ /* 0x002fec0003800000 */
[----:B------:R-:W-:Y:S01]  /*8d70*/  ISETP.NE.AND P1, PT, R71, RZ, PT ;  /* 0x000000ff4700720c */ /* 0x000fe20003f25270 */
[----:B------:R-:W-:Y:S01]  /*8d80*/  BSSY B0, `(.L_x_136) ;  /* 0x0000009000007945 */ /* 0x000fe20003800000 */
[----:B------:R-:W-:Y:S11]  /*8d90*/  ISETP.NE.AND P0, PT, R70, RZ, PT ;  /* 0x000000ff4600720c */ /* 0x000ff60003f05270 */
[----:B------:R-:W-:Y:S05]  /*8da0*/  @P1 IMAD R3, R68, 0x1000, R104 ;  /* 0x0000100044031824 */ /* 0x000fea00078e0268 */
[----:B------:R-:W-:Y:S05]  /*8db0*/  @P1 IADD3 R2, PT, PT, R3, UR51, RZ ;  /* 0x0000003303021c10 */ /* 0x000fea000fffe0ff */
[----:B------:R-:W-:Y:S01]  /*8dc0*/  @P1 IMAD.IADD R2, R69, 0x1, R2 ;  /* 0x0000000145021824 */ /* 0x000fe200078e0202 */
[----:B------:R-:W-:Y:S06]  /*8dd0*/  @P0 BRA `(.L_x_137) ;  /* 0x00000000000c0947 */ /* 0x000fec0003800000 */
[----:B------:R-:W-:Y:S04]  /*8de0*/  SHF.L.U32 R20, RZ, 0x1f, RZ ;  /* 0x0000001fff147819 */ /* 0x000fe800000006ff */
[----:B------:R-:W1:Y:S02]  /*8df0*/  SYNCS.PHASECHK.TRANS64.TRYWAIT P0, [R0+URZ+0xb0], R20 ;  /* 0x0000b014000075a7 */ /* 0x000e6400080011ff */
[----:B-1----:R-:W-:Y:S05]  /*8e00*/  @!P0 BRA `(.L_x_138) ;  /* 0x0000006800088947 */ /* 0x002fea0003800000 */
.L_x_137:
[----:B------:R-:W-:Y:S05]  /*8e10*/  BSYNC B0 ;  /* 0x0000000000007941 */ /* 0x000fea0003800000 */
.L_x_136:
[----:B------:R-:W-:Y:S02]  /*8e20*/  ISETP.NE.AND P0, PT, R71, RZ, PT ;  /* 0x000000ff4700720c */ /* 0x000fe40003f05270 */
[----:B------:R-:W-:Y:S11]  /*8e30*/  IADD3 R68, PT, PT, R68, 0x1, RZ ;  /* 0x0000000144447810 */ /* 0x000ff60007ffe0ff */
[----:B------:R3:W4:Y:S04]  /*8e40*/  @P0 LDS.128 R60, [R3+UR51+0x200] ;  /* 0x00020033033c0984 */ /* 0x0007280008000c00 */
[----:B------:R3:W1:Y:S04]  /*8e50*/  @P0 LDS.128 R72, [R3+UR51+0xa00] ;  /* 0x000a003303480984 */ /* 0x0006680008000c00 */
[----:B------:R3:W1:Y:S04]  /*8e60*/  @P0 LDS.128 R64, [R2+0x200] ;  /* 0x0002000002400984 */ /* 0x0006680000000c00 */
[----:B------:R3:W1:Y:S02]  /*8e70*/  @P0 LDS.128 R76, [R2+0xa00] ;  /* 0x000a0000024c0984 */ /* 0x0006640000000c00 */
.L_x_135:
[----:B------:R-:W-:Y:S05]  /*8e80*/  BSYNC B1 ;  /* 0x0000000000017941 */ /* 0x000fea0003800000 */
.L_x_134:
[----:B------:R-:W-:Y:S11]  /*8e90*/  ISETP.NE.AND P0, PT, R98, R22, PT ;  /* 0x000000166200720c */ /* 0x000ff60003f05270 */
[----:B------:R-:W-:Y:S02]  /*8ea0*/  @!UPT UIADD3 URZ, UPT, UPT, URZ, URZ, URZ ;  /* 0x000000fffffff290 */ /* 0x000fe4000fffe0ff */
[----:B------:R-:W-:Y:S05]  /*8eb0*/  @P0 BRA `(.L_x_139) ;  /* 0x0000000000bc0947 */ /* 0x000fea0003800000 */
[----:B------:R-:W-:Y:S11]  /*8ec0*/  LOP3.LUT P0, RZ, R21, 0x3, R99, 0x48, !PT ;  /* 0x0000000315ff7812 */ /* 0x000ff60007804863 */
[----:B------:R-:W-:Y:S02]  /*8ed0*/  @!UPT UIADD3 URZ, UPT, UPT, URZ, URZ, URZ ;  /* 0x000000fffffff290 */ /* 0x000fe4000fffe0ff */
[----:B------:R-:W-:Y:S05]  /*8ee0*/  @!P0 BRA `(.L_x_140) ;  /* 0x0000000000408947 */ /* 0x000fea0003800000 */
[----:B------:R-:W5:Y:S01]  /*8ef0*/  LDCU.64 UR8, c[0x4][0x70] ;  /* 0x01000e00ff0877ac */ /* 0x000f620008000a00 */
[----:B---3--:R-:W-:Y:S01]  /*8f00*/  MOV R3, 0x0 ;  /* 0x0000000000037802 */ /* 0x008fe20000000f00 */
[----:B------:R-:W-:Y:S02]  /*8f10*/  HFMA2 R12, -RZ, RZ, 0, 5.9604644775390625e-08 ;  /* 0x00000001ff0c7431 */ /* 0x000fe400000001ff */
[----:B------:R-:W-:Y:S02]  /*8f20*/  IMAD.MOV.U32 R8, RZ, RZ, 0x192 ;  /* 0x00000192ff087424 */ /* 0x000fe400078e00ff */
[----:B------:R-:W-:Y:S01]  /*8f30*/  IMAD.MOV.U32 R13, RZ, RZ, RZ ;  /* 0x000000ffff0d7224 */ /* 0x000fe200078e00ff */
[----:B------:R-:W3:Y:S01]  /*8f40*/  LDCU.64 UR6, c[0x4][0x78] ;  /* 0x01000f00ff0677ac */ /* 0x000ee20008000a00 */
[----:B------:R-:W1:Y:S01]  /*8f50*/  LDC.64 R2, c[0x4][R3] ;  /* 0x0100000003027b82 */ /* 0x000e620000000a00 */
[----:B------:R-:W2:Y:S01]  /*8f60*/  LDCU.64 UR4, c[0x4][0x10] ;  /* 0x01000200ff0477ac */ /* 0x000ea20008000a00 */
[----:B-----5:R-:W-:Y:S01]  /*8f70*/  MOV R5, UR9 ;  /* 0x0000000900057c02 */ /* 0x020fe20008000f00 */
[----:B------:R-:W-:Y:S01]  /*8f80*/  IMAD.U32 R4, RZ, RZ, UR8 ;  /* 0x00000008ff047e24 */ /* 0x000fe2000f8e00ff */
[----:B---3--:R-:W-:Y:S01]  /*8f90*/  MOV R7, UR7 ;  /* 0x0000000700077c02 */ /* 0x008fe20008000f00 */
[----:B------:R-:W-:Y:S01]  /*8fa0*/  IMAD.U32 R6, RZ, RZ, UR6 ;  /* 0x00000006ff067e24 */ /* 0x000fe2000f8e00ff */
[----:B--2---:R-:W-:Y:S01]  /*8fb0*/  MOV R11, UR5 ;  /* 0x00000005000b7c02 */ /* 0x004fe20008000f00 */
[----:B------:R-:W-:Y:S02]  /*8fc0*/  IMAD.U32 R10, RZ, RZ, UR4 ;  /* 0x00000004ff0a7e24 */ /* 0x000fe4000f8e00ff */
[----:B-1----:R-:W-:Y:S07]  /*8fd0*/  LEPC R20, `(.L_x_140) ;  /* 0x000000001014794e */ /* 0x002fee0000000000 */
[----:B----4-:R-:W-:Y:S05]  /*8fe0*/  CALL.ABS.NOINC R2 ;  /* 0x0000000002007343 */ /* 0x010fea0003c00000 */
.L_x_140:
[----:B------:R-:W-:Y:S05]  /*8ff0*/  WARPSYNC.ALL ;  /* 0x0000000000007948 */ /* 0x000fea0003800000 */
[C---:B------:R-:W-:Y:S01]  /*9000*/  R2UR UR4, R23.reuse ;  /* 0x00000000170472ca */ /* 0x040fe200000e0000 */
[----:B-1----:R-:W-:Y:S05]  /*9010*/  VIADD R0, R23, 0x40 ;  /* 0x0000004017007836 */ /* 0x002fea0000000000 */
[----:B------:R-:W-:Y:S04]  /*9020*/  SHF.R.U32.HI R0, RZ, 0x15, R0 ;  /* 0x00000015ff007819 */ /* 0x000fe80000011600 */
[----:B------:R-:W-:Y:S03]  /*9030*/  LOP3.LUT P0, RZ, R0, 0x3, R99, 0x48, !PT ;  /* 0x0000000300ff7812 */ /* 0x000fe60007804863 */
[----:B------:R-:W1:Y:S10]  /*9040*/  LDTM.x16 R24, tmem[UR4] ;  /* 0x00000004001879ee */ /* 0x000e740008240000 */
[----:B-1----:R-:W-:Y:S05]  /*9050*/  @!P0 BRA `(.L_x_141) ;  /* 0x0000000000408947 */ /* 0x002fea0003800000 */
[----:B------:R-:W1:Y:S01]  /*9060*/  LDCU.64 UR8, c[0x4][0x70] ;  /* 0x01000e00ff0877ac */ /* 0x000e620008000a00 */
[----:B---3--:R-:W-:Y:S01]  /*9070*/  MOV R3, 0x0 ;  /* 0x0000000000037802 */ /* 0x008fe20000000f00 */
[----:B------:R-:W-:Y:S02]  /*9080*/  HFMA2 R12, -RZ, RZ, 0, 5.9604644775390625e-08 ;  /* 0x00000001ff0c7431 */ /* 0x000fe400000001ff */
[----:B------:R-:W-:Y:S02]  /*9090*/  IMAD.MOV.U32 R8, RZ, RZ, 0x192 ;  /* 0x00000192ff087424 */ /* 0x000fe400078e00ff */
[----:B------:R-:W-:Y:S01]  /*90a0*/  IMAD.MOV.U32 R13, RZ, RZ, RZ ;  /* 0x000000ffff0d7224 */ /* 0x000fe200078e00ff */
[----:B------:R-:W3:Y:S01]  /*90b0*/  LDCU.64 UR6, c[0x4][0x78] ;  /* 0x01000f00ff0677ac */ /* 0x000ee20008000a00 */
[----:B------:R-:W2:Y:S01]  /*90c0*/  LDC.64 R2, c[0x4][R3] ;  /* 0x0100000003027b82 */ /* 0x000ea20000000a00 */
        /* <DEDUP_REMOVED lines=9> */
.L_x_141:
[----:B------:R-:W-:Y:S05]  /*9160*/  WARPSYNC.ALL ;  /* 0x0000000000007948 */ /* 0x000fea0003800000 */
[----:B------:R-:W-:Y:S11]  /*9170*/  R2UR UR4, R23 ;  /* 0x00000000170472ca */ /* 0x000ff600000e0000 */
[----:B------:R-:W-:Y:S02]  /*9180*/  @!UPT UIADD3 URZ, UPT, UPT, URZ, URZ, URZ ;  /* 0x000000fffffff290 */ /* 0x000fe4000fffe0ff */
[----:B------:R-:W1:Y:S02]  /*9190*/  LDTM.x16 R4, tmem[UR4+0x40] ;  /* 0x00004004000479ee */ /* 0x000e640008240000 */
[----:B-1----:R-:W-:Y:S01]  /*91a0*/  NOP ;  /* 0x0000000000007918 */ /* 0x002fe20000000000 */
.L_x_139:
[----:B------:R-:W-:Y:S01]  /*91b0*/  ISETP.NE.AND P2, PT, R105, RZ, PT ;  /* 0x000000ff6900720c */ /* 0x000fe20003f45270 */
[----:B-1----:R-:W-:Y:S01]  /*91c0*/  FMUL R0, R52, R24 ;  /* 0x0000001834007220 */ /* 0x002fe20000400000 */
[----:B---34-:R-:W-:Y:S01]  /*91d0*/  SHF.L.U32 R3, R60, 0x10, RZ ;  /* 0x000000103c037819 */ /* 0x018fe200000006ff */
        /* <DEDUP_REMOVED lines=146> */
.L_x_143:
[----:B------:R-:W-:Y:S05]  /*9b00*/  BSYNC.RECONVERGENT B0 ;  /* 0x0000000000007941 */ /* 0x000fea0003800200 */
.L_x_142:
[----:B------:R-:W-:Y:S01]  /*9b10*/  BAR.SYNC.DEFER_BLOCKING 0x1, 0x80 ;  /* 0x0042000000007b1d */ /* 0x000fe20000010000 */
[----:B------:R-:W-:Y:S04]  /*9b20*/  UIADD3 UR40, UPT, UPT, UR43, 0x1, URZ ;  /* 0x000000012b287890 */ /* 0x000fe8000fffe0ff */
[----:B------:R-:W-:Y:S04]  /*9b30*/  UISETP.NE.AND UP0, UPT, UR40, 0x4, UPT ;  /* 0x000000042800788c */ /* 0x000fe8000bf05270 */
[----:B------:R-:W-:Y:S01]  /*9b40*/  USEL UR40, UR40, URZ, UP0 ;  /* 0x000000ff28287287 */ /* 0x000fe20008000000 */
[----:B------:R3:W-:Y:S01]  /*9b50*/  @P2 SYNCS.ARRIVE.TRANS64.RED.A1T0 RZ, [R106+URZ], RZ ;  /* 0x000000ff6aff29a7 */ /* 0x0007e200081004ff */
[----:B------:R-:W-:Y:S01]  /*9b60*/  BSSY B1, `(.L_x_144) ;  /* 0x000001a000017945 */ /* 0x000fe20003800000 */
[----:B------:R-:W4:Y:S01]  /*9b70*/  @P2 SYNCS.PHASECHK.TRANS64.TRYWAIT P0, [R0+URZ+0xb0], R2 ;  /* 0x0000b002000025a7 */ /* 0x000f2200080011ff */
[----:B---3--:R-:W-:Y:S01]  /*9b80*/  HFMA2 R106, -RZ, RZ, 0, 0 ;  /* 0x00000000ff6a7431 */ /* 0x008fe200000001ff */
[----:B----4-:R-:W-:Y:S01]  /*9b90*/  @P2 SEL R70, RZ, 0x1, !P0 ;  /* 0x00000001ff462807 */ /* 0x010fe20004000000 */
[----:B------:R-:W-:Y:S06]  /*9ba0*/  @!P2 BRA `(.L_x_145) ;  /* 0x000000000054a947 */ /* 0x000fec0003800000 */
[----:B------:R-:W-:Y:S01]  /*9bb0*/  ISETP.NE.AND P1, PT, R71, RZ, PT ;  /* 0x000000ff4700720c */ /* 0x000fe20003f25270 */
[----:B------:R-:W-:Y:S01]  /*9bc0*/  BSSY B0, `(.L_x_146) ;  /* 0x0000009000007945 */ /* 0x000fe20003800000 */
[----:B------:R-:W-:Y:S11]  /*9bd0*/  ISETP.NE.AND P0, PT, R70, RZ, PT ;  /* 0x000000ff4600720c */ /* 0x000ff60003f05270 */
[----:B------:R-:W-:Y:S05]  /*9be0*/  @P1 IMAD R3, R68, 0x1000, R104 ;  /* 0x0000100044031824 */ /* 0x000fea00078e0268 */
[----:B------:R-:W-:Y:S05]  /*9bf0*/  @P1 IADD3 R2, PT, PT, R3, UR51, RZ ;  /* 0x0000003303021c10 */ /* 0x000fea000fffe0ff */
[----:B------:R-:W-:Y:S01]  /*9c00*/  @P1 IMAD.IADD R2, R69, 0x1, R2 ;  /* 0x0000000145021824 */ /* 0x000fe200078e0202 */
[----:B------:R-:W-:Y:S06]  /*9c10*/  @P0 BRA `(.L_x_147) ;  /* 0x00000000000c0947 */ /* 0x000fec0003800000 */
[----:B-1----:R-:W-:Y:S04]  /*9c20*/  SHF.L.U32 R20, RZ, 0x1f, RZ ;  /* 0x0000001fff147819 */ /* 0x002fe800000006ff */
[----:B------:R-:W1:Y:S02]  /*9c30*/  SYNCS.PHASECHK.TRANS64.TRYWAIT P0, [R0+URZ+0xb0], R20 ;  /* 0x0000b014000075a7 */ /* 0x000e6400080011ff */
[----:B-1----:R-:W-:Y:S05]  /*9c40*/  @!P0 BRA `(.L_x_148) ;  /* 0x00000058008c8947 */ /* 0x002fea0003800000 */
.L_x_147:
[----:B------:R-:W-:Y:S05]  /*9c50*/  BSYNC B0 ;  /* 0x0000000000007941 */ /* 0x000fea0003800000 */
.L_x_146:
[----:B------:R-:W-:Y:S01]  /*9c60*/  ISETP.NE.AND P0, PT, R71, RZ, PT ;  /* 0x000000ff4700720c */ /* 0x000fe20003f05270 */
[----:B------:R-:W-:Y:S11]  /*9c70*/  VIADD R68, R68, 0x1 ;  /* 0x0000000144447836 */ /* 0x000ff60000000000 */
[----:B------:R-:W-:Y:S01]  /*9c80*/  @!UPT UIADD3 URZ, UPT, UPT, URZ, URZ, URZ ;  /* 0x000000fffffff290 */ /* 0x000fe2000fffe0ff */
[----:B------:R3:W4:Y:S04]  /*9c90*/  @P0 LDS.128 R60, [R3+UR51+0x200] ;  /* 0x00020033033c0984 */ /* 0x0007280008000c00 */
[----:B------:R3:W1:Y:S04]  /*9ca0*/  @P0 LDS.128 R72, [R3+UR51+0xa00] ;  /* 0x000a003303480984 */ /* 0x0006680008000c00 */
[----:B------:R3:W1:Y:S04]  /*9cb0*/  @P0 LDS.128 R64, [R2+0x200] ;  /* 0x0002000002400984 */ /* 0x0006680000000c00 */
[----:B------:R3:W1:Y:S01]  /*9cc0*/  @P0 LDS.128 R76, [R2+0xa00] ;  /* 0x000a0000024c0984 */ /* 0x0006620000000c00 */
[C---:B------:R-:W-:Y:S04]  /*9cd0*/  ISETP.NE.AND P0, PT, R68.reuse, 0x4, PT ;  /* 0x000000044400780c */ /* 0x040fe80003f05270 */
[----:B------:R-:W-:Y:S02]  /*9ce0*/  SEL R68, R68, RZ, P0 ;  /* 0x000000ff44447207 */ /* 0x000fe40000000000 */
[----:B------:R-:W-:Y:S02]  /*9cf0*/  SEL R106, RZ, 0x1, P0 ;  /* 0x00000001ff6a7807 */ /* 0x000fe40000000000 */
.L_x_145:
[----:B------:R-:W-:Y:S05]  /*9d00*/  BSYNC B1 ;  /* 0x0000000000017941 */ /* 0x000fea0003800000 */
.L_x_144:
[----:B---3--:R-:W-:Y:S05]  /*9d10*/  VIADD R3, R59, 0x400010 ;  /* 0x004000103b037836 */ /* 0x008fea0000000000 */
[----:B-1----:R-:W-:Y:S04]  /*9d20*/  SHF.R.U32.HI R0, RZ, 0x15, R3 ;  /* 0x00000015ff007819 */ /* 0x002fe80000011603 */
        /* <DEDUP_REMOVED lines=23> */
.L_x_150:
        /* <DEDUP_REMOVED lines=23> */
.L_x_151:
[----:B------:R-:W-:Y:S05]  /*a010*/  WARPSYNC.ALL ;  /* 0x0000000000007948 */ /* 0x000fea0003800000 */
[----:B------:R-:W-:Y:S11]  /*a020*/  R2UR UR4, R2 ;  /* 0x00000000020472ca */ /* 0x000ff600000e0000 */
[----:B------:R-:W-:Y:S02]  /*a030*/  @!UPT UIADD3 URZ, UPT, UPT, URZ, URZ, URZ ;  /* 0x000000fffffff290 */ /* 0x000fe4000fffe0ff */
[----:B------:R-:W1:Y:S02]  /*a040*/  LDTM.x16 R4, tmem[UR4+0x40] ;  /* 0x00004004000479ee */ /* 0x000e640008240000 */
[----:B-1----:R-:W-:Y:S01]  /*a050*/  NOP ;  /* 0x0000000000007918 */ /* 0x002fe20000000000 */
.L_x_149:
[----:B------:R-:W-:Y:S01]  /*a060*/  ISETP.NE.AND P2, PT, R105, RZ, PT ;  /* 0x000000ff6900720c */ /* 0x000fe20003f45270 */
[----:B------:R-:W-:Y:S01]  /*a070*/  FMUL R0, R52, R24 ;  /* 0x0000001834007220 */ /* 0x000fe20000400000 */
[----:B----4-:R-:W-:Y:S01]  /*a080*/  SHF.L.U32 R3, R60, 0x10, RZ ;  /* 0x000000103c037819 */ /* 0x010fe200000006ff */
        /* <DEDUP_REMOVED lines=121> */
[----:B------:R-:W-:Y:S01]  /*a820*/  @P2 SHF.L.U32 R2, R106, 0x1f, RZ ;  /* 0x0000001f6a022819 */ /* 0x000fe200000006ff */
        /* <DEDUP_REMOVED lines=16> */
[----:B------:R-:W-:Y:S02]  /*a930*/  UIADD3 UR5, UPT, UPT, UR41, 0x50, URZ ;  /* 0x0000005029057890 */ /* 0x000fe4000fffe0ff */
[----:B------:R-:W-:Y:S01]  /*a940*/  UIADD3 UR4, UPT, UPT, UR51, 0x3a00, URZ ;  /* 0x00003a0033047890 */ /* 0x000fe2000fffe0ff */
[----:B------:R-:W-:Y:S01]  /*a950*/  UMOV UR7, UR36 ;  /* 0x0000002400077c82 */ /* 0x000fe20008000000 */
[----:B------:R-:W-:Y:S03]  /*a960*/  UMOV UR6, UR54 ;  /* 0x0000003600067c82 */ /* 0x000fe60008000000 */
[----:B------:R3:W-:Y:S04]  /*a970*/  UTMASTG.3D [UR52], [UR8] ;  /* 0x00000034080073b5 */ /* 0x0007e80008010000 */
[----:B------:R3:W-:Y:S01]  /*a980*/  UTMASTG.3D [UR4], [UR8] ;  /* 0x00000004080073b5 */ /* 0x0007e20008010000 */
[----:B------:R0:W-:Y:S01]  /*a990*/  UTMACMDFLUSH ;  /* 0x00000000000079b7 */ /* 0x0001e20000000000 */
[----:B---3--:R-:W-:Y:S04]  /*a9a0*/  DEPBAR.LE SB0, 0x1 ;  /* 0x000080400000791a */ /* 0x008fe80000000000 */
.L_x_153:
[----:B------:R-:W-:Y:S05]  /*a9b0*/  BSYNC.RECONVERGENT B0 ;  /* 0x0000000000007941 */ /* 0x000fea0003800200 */
.L_x_152:
        /* <DEDUP_REMOVED lines=20> */
[----:B------:R-:W-:Y:S04]  /*ab00*/  SHF.L.U32 R20, R106, 0x1f, RZ ;  /* 0x0000001f6a147819 */ /* 0x000fe800000006ff */
[----:B------:R-:W1:Y:S02]  /*ab10*/  SYNCS.PHASECHK.TRANS64.TRYWAIT P0, [R0+URZ+0xb0], R20 ;  /* 0x0000b014000075a7 */ /* 0x000e6400080011ff */
[----:B-1----:R-:W-:Y:S05]  /*ab20*/  @!P0 BRA `(.L_x_158) ;  /* 0x0000004800e88947 */ /* 0x002fea0003800000 */
.L_x_157:
[----:B------:R-:W-:Y:S05]  /*ab30*/  BSYNC B0 ;  /* 0x0000000000007941 */ /* 0x000fea0003800000 */
.L_x_156:
[----:B------:R-:W-:Y:S01]  /*ab40*/  ISETP.NE.AND P0, PT, R71, RZ, PT ;  /* 0x000000ff4700720c */ /* 0x000fe20003f05270 */
[----:B------:R-:W-:Y:S11]  /*ab50*/  VIADD R68, R68, 0x1 ;  /* 0x0000000144447836 */ /* 0x000ff60000000000 */
[----:B------:R-:W-:Y:S01]  /*ab60*/  @!UPT UIADD3 URZ, UPT, UPT, URZ, URZ, URZ ;  /* 0x000000fffffff290 */ /* 0x000fe2000fffe0ff */
[----:B------:R3:W4:Y:S04]  /*ab70*/  @P0 LDS.128 R60, [R3+UR51+0x200] ;  /* 0x00020033033c0984 */ /* 0x0007280008000c00 */
[----:B------:R3:W2:Y:S04]  /*ab80*/  @P0 LDS.128 R72, [R3+UR51+0xa00] ;  /* 0x000a003303480984 */ /* 0x0006a80008000c00 */
[----:B------:R3:W2:Y:S04]  /*ab90*/  @P0 LDS.128 R64, [R2+0x200] ;  /* 0x0002000002400984 */ /* 0x0006a80000000c00 */
[----:B------:R3:W2:Y:S01]  /*aba0*/  @P0 LDS.128 R76, [R2+0xa00] ;  /* 0x000a0000024c0984 */ /* 0x0006a20000000c00 */
[C---:B------:R-:W-:Y:S04]  /*abb0*/  ISETP.NE.AND P0, PT, R68.reuse, 0x4, PT ;  /* 0x000000044400780c */ /* 0x040fe80003f05270 */
[----:B-1----:R-:W-:Y:S02]  /*abc0*/  SEL R0, RZ, 0x1, P0 ;  /* 0x00000001ff007807 */ /* 0x002fe40000000000 */
[----:B------:R-:W-:Y:S02]  /*abd0*/  SEL R68, R68, RZ, P0 ;  /* 0x000000ff44447207 */ /* 0x000fe40000000000 */
[----:B------:R-:W-:Y:S02]  /*abe0*/  LOP3.LUT R106, R106, R0, RZ, 0x3c, !PT ;  /* 0x000000006a6a7212 */ /* 0x000fe400078e3cff */
.L_x_155:
[----:B------:R-:W-:Y:S05]  /*abf0*/  BSYNC B1 ;  /* 0x0000000000017941 */ /* 0x000fea0003800000 */
.L_x_154:
[----:B------:R-:W-:Y:S11]  /*ac00*/  ISETP.NE.AND P0, PT, R98, R22, PT ;  /* 0x000000166200720c */ /* 0x000ff60003f05270 */
[----:B------:R-:W-:Y:S02]  /*ac10*/  @!UPT UIADD3 URZ, UPT, UPT, URZ, URZ, URZ ;  /* 0x000000fffffff290 */ /* 0x000fe4000fffe0ff */
[----:B------:R-:W-:Y:S05]  /*ac20*/  @P0 BRA `(.L_x_159) ;  /* 0x0000000000bc0947 */ /* 0x000fea0003800000 */
[----:B------:R-:W-:Y:S11]  /*ac30*/  LOP3.LUT P0, RZ, R21, 0x3, R99, 0x48, !PT ;  /* 0x0000000315ff7812 */ /* 0x000ff60007804863 */
[----:B------:R-:W-:Y:S02]  /*ac40*/  @!UPT UIADD3 URZ, UPT, UPT, URZ, URZ, URZ ;  /* 0x000000fffffff290 */ /* 0x000fe4000fffe0ff */
[----:B------:R-:W-:Y:S05]  /*ac50*/  @!P0 BRA `(.L_x_160) ;  /* 0x0000000000408947 */ /* 0x000fea0003800000 */
        /* <DEDUP_REMOVED lines=16> */
.L_x_160:
        /* <DEDUP_REMOVED lines=23> */
.L_x_161:
[----:B------:R-:W-:Y:S05]  /*aed0*/  WARPSYNC.ALL ;  /* 0x0000000000007948 */ /* 0x000fea0003800000 */
[----:B------:R-:W-:Y:S11]  /*aee0*/  R2UR UR4, R23 ;  /* 0x00000000170472ca */ /* 0x000ff600000e0000 */
[----:B------:R-:W-:Y:S02]  /*aef0*/  @!UPT UIADD3 URZ, UPT, UPT, URZ, URZ, URZ ;  /* 0x000000fffffff290 */ /* 0x000fe4000fffe0ff */
[----:B------:R-:W1:Y:S02]  /*af00*/  LDTM.x16 R4, tmem[UR4+0x40] ;  /* 0x00004004000479ee */ /* 0x000e640008240000 */
[----:B-1----:R-:W-:Y:S01]  /*af10*/  NOP ;  /* 0x0000000000007918 */ /* 0x002fe20000000000 */
.L_x_159:
[----:B------:R-:W-:Y:S01]  /*af20*/  ISETP.NE.AND P2, PT, R105, RZ, PT ;  /* 0x000000ff6900720c */ /* 0x000fe20003f45270 */
[----:B------:R-:W-:Y:S01]  /*af30*/  FMUL R0, R52, R24 ;  /* 0x0000001834007220 */ /* 0x000fe20000400000 */
        /* <DEDUP_REMOVED lines=22> */
[----:B--2---:R-:W-:Y:S01]  /*b0a0*/  LOP3.LUT R41, R66, 0xffff0000, RZ, 0xc0, !PT ;  /* 0xffff000042297812 */ /* 0x004fe200078ec0ff */
        /* <DEDUP_REMOVED lines=106> */
[----:B--2---:R-:W2:Y:S02]  /*b750*/  FENCE.VIEW.ASYNC.S ;  /* 0x00000000000073c6 */ /* 0x004ea40000000000 */
[----:B------:R-:W-:Y:S05]  /*b760*/  WARPSYNC.ALL ;  /* 0x0000000000007948 */ /* 0x000fea0003800000 */
[----:B------:R-:W-:Y:S01]  /*b770*/  BSSY.RECONVERGENT B0, `(.L_x_162) ;  /* 0x0000012000007945 */ /* 0x000fe20003800200 */
[----:B--2---:R-:W-:Y:S06]  /*b780*/  BAR.SYNC.DEFER_BLOCKING 0x1, 0x80 ;  /* 0x0042000000007b1d */ /* 0x004fec0000010000 */
[----:B------:R-:W-:Y:S05]  /*b790*/  @P0 BRA `(.L_x_163) ;  /* 0x00000000003c0947 */ /* 0x000fea0003800000 */
[----:B------:R-:W-:Y:S02]  /*b7a0*/  UIADD3 UR4, UPT, UPT, UR51, 0x200, URZ ;  /* 0x0000020033047890 */ /* 0x000fe4000fffe0ff */
[----:B------:R-:W-:Y:S01]  /*b7b0*/  UIADD3 UR8, UP0, UPT, UR58, 0xa80, URZ ;  /* 0x00000a803a087890 */ /* 0x000fe2000ff1e0ff */
[----:B------:R-:W-:Y:S01]  /*b7c0*/  UMOV UR54, UR42 ;  /* 0x0000002a00367c82 */ /* 0x000fe20008000000 */
[----:B------:R-:W-:Y:S02]  /*b7d0*/  UMOV UR55, UR36 ;  /* 0x0000002400377c82 */ /* 0x000fe40008000000 */
[----:B------:R-:W-:Y:S01]  /*b7e0*/  MOV R88, UR4 ;  /* 0x0000000400587c02 */ /* 0x000fe20008000f00 */
[----:B------:R-:W-:Y:S02]  /*b7f0*/  UIADD3.X UR9, UPT, UPT, URZ, UR59, URZ, UP0, !UPT ;  /* 0x0000003bff097290 */ /* 0x000fe400087fe4ff */
[----:B------:R-:W-:Y:S01]  /*b800*/  UIADD3 UR5, UPT, UPT, UR41, 0x60, URZ ;  /* 0x0000006029057890 */ /* 0x000fe2000fffe0ff */
[----:B------:R-:W-:Y:S01]  /*b810*/  R2UR UR52, R88 ;  /* 0x00000000583472ca */ /* 0x000fe200000e0000 */
[----:B------:R-:W-:Y:S01]  /*b820*/  UIADD3 UR4, UPT, UPT, UR51, 0xa00, URZ ;  /* 0x00000a0033047890 */ /* 0x000fe2000fffe0ff */
[----:B------:R-:W-:Y:S01]  /*b830*/  UMOV UR6, UR42 ;  /* 0x0000002a00067c82 */ /* 0x000fe20008000000 */
[----:B------:R-:W-:Y:S10]  /*b840*/  UMOV UR7, UR36 ;  /* 0x0000002400077c82 */ /* 0x000ff40008000000 */
[----:B------:R2:W-:Y:S01]  /*b850*/  UTMASTG.3D [UR52], [UR8] ;  /* 0x00000034080073b5 */ /* 0x0005e20008010000 */
[----:B------:R2:W-:Y:S01]  /*b860*/  UTMASTG.3D [UR4], [UR8] ;  /* 0x00000004080073b5 */ /* 0x0005e20008010000 */
[----:B------:R0:W-:Y:S01]  /*b870*/  UTMACMDFLUSH ;  /* 0x00000000000079b7 */ /* 0x0001e20000000000 */
[----:B--2---:R-:W-:Y:S04]  /*b880*/  DEPBAR.LE SB0, 0x1 ;  /* 0x000080400000791a */ /* 0x004fe80000000000 */
.L_x_163:
[----:B------:R-:W-:Y:S05]  /*b890*/  BSYNC.RECONVERGENT B0 ;  /* 0x0000000000007941 */ /* 0x000fea0003800200 */
.L_x_162:
[----:B------:R-:W-:Y:S01]  /*b8a0*/  BAR.SYNC.DEFER_BLOCKING 0x1, 0x80 ;  /* 0x0042000000007b1d */ /* 0x000fe20000010000 */
[----:B------:R-:W-:Y:S04]  /*b8b0*/  UIADD3 UR40, UPT, UPT, UR43, 0x1, URZ ;  /* 0x000000012b287890 */ /* 0x000fe8000fffe0ff */
[----:B------:R-:W-:Y:S04]  /*b8c0*/  UISETP.NE.AND UP0, UPT, UR40, 0x4, UPT ;  /* 0x000000042800788c */ /* 0x000fe8000bf05270 */
[----:B------:R-:W-:Y:S01]  /*b8d0*/  USEL UR40, UR40, URZ, UP0 ;  /* 0x000000ff28287287 */ /* 0x000fe20008000000 */
[----:B------:R2:W-:Y:S01]  /*b8e0*/  @P2 SYNCS.ARRIVE.TRANS64.RED.A1T0 RZ, [R107+URZ], RZ ;  /* 0x000000ff6bff29a7 */ /* 0x0005e200081004ff */
[----:B------:R-:W-:Y:S01]  /*b8f0*/  BSSY B1, `(.L_x_164) ;  /* 0x000001a000017945 */ /* 0x000fe20003800000 */
[----:B------:R-:W3:Y:S02]  /*b900*/  @P2 SYNCS.PHASECHK.TRANS64.TRYWAIT P0, [R0+URZ+0xb0], R2 ;  /* 0x0000b002000025a7 */ /* 0x000ee400080011ff */
[----:B---3--:R-:W-:Y:S01]  /*b910*/  @P2 SEL R70, RZ, 0x1, !P0 ;  /* 0x00000001ff462807 */ /* 0x008fe20004000000 */
[----:B--2---:R-:W-:Y:S06]  /*b920*/  @!P2 BRA `(.L_x_165) ;  /* 0x000000000058a947 */ /* 0x004fec0003800000 */
[----:B------:R-:W-:Y:S01]  /*b930*/  ISETP.NE.AND P1, PT, R71, RZ, PT ;  /* 0x000000ff4700720c */ /* 0x000fe20003f25270 */
[----:B------:R-:W-:Y:S01]  /*b940*/  BSSY B0, `(.L_x_166) ;  /* 0x0000009000007945 */ /* 0x000fe20003800000 */
[----:B------:R-:W-:Y:S11]  /*b950*/  ISETP.NE.AND P0, PT, R70, RZ, PT ;  /* 0x000000ff4600720c */ /* 0x000ff60003f05270 */
[----:B------:R-:W-:Y:S05]  /*b960*/  @P1 IMAD R3, R68, 0x1000, R104 ;  /* 0x0000100044031824 */ /* 0x000fea00078e0268 */
[----:B------:R-:W-:Y:S05]  /*b970*/  @P1 IADD3 R2, PT, PT, R3, UR51, RZ ;  /* 0x0000003303021c10 */ /* 0x000fea000fffe0ff */
[----:B------:R-:W-:Y:S01]  /*b980*/  @P1 IMAD.IADD R2, R69, 0x1, R2 ;  /* 0x0000000145021824 */ /* 0x000fe200078e0202 */
[----:B------:R-:W-:Y:S06]  /*b990*/  @P0 BRA `(.L_x_167) ;  /* 0x00000000000c0947 */ /* 0x000fec0003800000 */
[----:B-1----:R-:W-:Y:S04]  /*b9a0*/  SHF.L.U32 R20, R106, 0x1f, RZ ;  /* 0x0000001f6a147819 */ /* 0x002fe800000006ff */
[----:B------:R-:W1:Y:S02]  /*b9b0*/  SYNCS.PHASECHK.TRANS64.TRYWAIT P0, [R0+URZ+0xb0], R20 ;  /* 0x0000b014000075a7 */ /* 0x000e6400080011ff */
[----:B-1----:R-:W-:Y:S05]  /*b9c0*/  @!P0 BRA `(.L_x_168) ;  /* 0x0000003c00548947 */ /* 0x002fea0003800000 */
.L_x_167:
[----:B------:R-:W-:Y:S05]  /*b9d0*/  BSYNC B0 ;  /* 0x0000000000007941 */ /* 0x000fea0003800000 */
.L_x_166:
[----:B------:R-:W-:Y:S01]  /*b9e0*/  ISETP.NE.AND P0, PT, R71, RZ, PT ;  /* 0x000000ff4700720c */ /* 0x000fe20003f05270 */
[----:B------:R-:W-:Y:S11]  /*b9f0*/  VIADD R68, R68, 0x1 ;  /* 0x0000000144447836 */ /* 0x000ff60000000000 */
[----:B------:R-:W-:Y:S01]  /*ba00*/  @!UPT UIADD3 URZ, UPT, UPT, URZ, URZ, URZ ;  /* 0x000000fffffff290 */ /* 0x000fe2000fffe0ff */
[----:B------:R2:W3:Y:S04]  /*ba10*/  @P0 LDS.128 R60, [R3+UR51+0x200] ;  /* 0x00020033033c0984 */ /* 0x0004e80008000c00 */
[----:B------:R2:W4:Y:S04]  /*ba20*/  @P0 LDS.128 R72, [R3+UR51+0xa00] ;  /* 0x000a003303480984 */ /* 0x0005280008000c00 */
[----:B------:R2:W2:Y:S04]  /*ba30*/  @P0 LDS.128 R64, [R2+0x200] ;  /* 0x0002000002400984 */ /* 0x0004a80000000c00 */
[----:B------:R2:W2:Y:S01]  /*ba40*/  @P0 LDS.128 R76, [R2+0xa00] ;  /* 0x000a0000024c0984 */ /* 0x0004a20000000c00 */
[C---:B------:R-:W-:Y:S04]  /*ba50*/  ISETP.NE.AND P0, PT, R68.reuse, 0x4, PT ;  /* 0x000000044400780c */ /* 0x040fe80003f05270 */
[----:B-1----:R-:W-:Y:S02]  /*ba60*/  SEL R0, RZ, 0x1, P0 ;  /* 0x00000001ff007807 */ /* 0x002fe40000000000 */
[----:B------:R-:W-:Y:S02]  /*ba70*/  SEL R68, R68, RZ, P0 ;  /* 0x000000ff44447207 */ /* 0x000fe40000000000 */
[----:B------:R-:W-:Y:S02]  /*ba80*/  LOP3.LUT R106, R106, R0, RZ, 0x3c, !PT ;  /* 0x000000006a6a7212 */ /* 0x000fe400078e3cff */
.L_x_165:
[----:B------:R-:W-:Y:S05]  /*ba90*/  BSYNC B1 ;  /* 0x0000000000017941 */ /* 0x000fea0003800000 */
.L_x_164:
[----:B--2---:R-:W-:Y:S05]  /*baa0*/  VIADD R3, R59, 0x400020 ;  /* 0x004000203b037836 */ /* 0x004fea0000000000 */
[----:B------:R-:W-:Y:S04]  /*bab0*/  SHF.R.U32.HI R0, RZ, 0x15, R3 ;  /* 0x00000015ff007819 */ /* 0x000fe80000011603 */
[----:B-1----:R-:W-:Y:S04]  /*bac0*/  LOP3.LUT R22, R0, 0x3, RZ, 0xc0, !PT ;  /* 0x0000000300167812 */ /* 0x002fe800078ec0ff */
        /* <DEDUP_REMOVED lines=11> */
[----:B------:R-:W2:Y:S01]  /*bb80*/  LDCU.64 UR6, c[0x4][0x78] ;  /* 0x01000f00ff0677ac */ /* 0x000ea20008000a00 */
[----:B------:R-:W3:Y:S01]  /*bb90*/  LDC.64 R14, c[0x4][R15] ;  /* 0x010000000f0e7b82 */ /* 0x000ee20000000a00 */
[----:B------:R-:W5:Y:S01]  /*bba0*/  LDCU.64 UR4, c[0x4][0x10] ;  /* 0x01000200ff0477ac */ /* 0x000f620008000a00 */
[----:B-1----:R-:W-:Y:S01]  /*bbb0*/  MOV R5, UR9 ;  /* 0x0000000900057c02 */ /* 0x002fe20008000f00 */
[----:B------:R-:W-:Y:S01]  /*bbc0*/  IMAD.U32 R4, RZ, RZ, UR8 ;  /* 0x00000008ff047e24 */ /* 0x000fe2000f8e00ff */
[----:B--2---:R-:W-:Y:S01]  /*bbd0*/  MOV R7, UR7 ;  /* 0x0000000700077c02 */ /* 0x004fe20008000f00 */
[----:B------:R-:W-:Y:S01]  /*bbe0*/  IMAD.U32 R6, RZ, RZ, UR6 ;  /* 0x00000006ff067e24 */ /* 0x000fe2000f8e00ff */
[----:B-----5:R-:W-:Y:S01]  /*bbf0*/  MOV R11, UR5 ;  /* 0x00000005000b7c02 */ /* 0x020fe20008000f00 */
[----:B------:R-:W-:Y:S02]  /*bc00*/  IMAD.U32 R10, RZ, RZ, UR4 ;  /* 0x00000004ff0a7e24 */ /* 0x000fe4000f8e00ff */
[----:B------:R-:W-:Y:S07]  /*bc10*/  LEPC R20, `(.L_x_170) ;  /* 0x000000001014794e */ /* 0x000fee0000000000 */
[----:B---34-:R-:W-:Y:S05]  /*bc20*/  CALL.ABS.NOINC R14 ;  /* 0x000000000e007343 */ /* 0x018fea0003c00000 */
.L_x_170:
        /* <DEDUP_REMOVED lines=23> */
.L_x_171:
[----:B------:R-:W-:Y:S05]  /*bda0*/  WARPSYNC.ALL ;  /* 0x0000000000007948 */ /* 0x000fea0003800000 */
[----:B------:R-:W-:Y:S11]  /*bdb0*/  R2UR UR4, R2 ;  /* 0x00000000020472ca */ /* 0x000ff600000e0000 */
[----:B------:R-:W-:Y:S02]  /*bdc0*/  @!UPT UIADD3 URZ, UPT, UPT, URZ, URZ, URZ ;  /* 0x000000fffffff290 */ /* 0x000fe4000fffe0ff */
[----:B------:R-:W1:Y:S02]  /*bdd0*/  LDTM.x16 R4, tmem[UR4+0x40] ;  /* 0x00004004000479ee */ /* 0x000e640008240000 */
[----:B-1----:R-:W-:Y:S01]  /*bde0*/  NOP ;  /* 0x0000000000007918 */ /* 0x002fe20000000000 */
.L_x_169:
[----:B------:R-:W-:Y:S01]  /*bdf0*/  ISETP.NE.AND P2, PT, R105, RZ, PT ;  /* 0x000000ff6900720c */ /* 0x000fe20003f45270 */
[----:B------:R-:W-:Y:S01]  /*be00*/  FMUL R0, R52, R24 ;  /* 0x0000001834007220 */ /* 0x000fe20000400000 */
[----:B---3--:R-:W-:Y:S01]  /*be10*/  SHF.L.U32 R3, R60, 0x10, RZ ;  /* 0x000000103c037819 */ /* 0x008fe200000006ff */
        /* <DEDUP_REMOVED lines=145> */
[----:B--2---:R-:W-:Y:S04]  /*c730*/  DEPBAR.LE SB0, 0x1 ;  /* 0x000080400000791a */ /* 0x004fe80000000000 */
.L_x_173:
[----:B------:R-:W-:Y:S05]  /*c740*/  BSYNC.RECONVERGENT B0 ;  /* 0x0000000000007941 */ /* 0x000fea0003800200 */
.L_x_172:
        /* <DEDUP_REMOVED lines=10> */
[----:B------:R-:W2:Y:S02]  /*c7f0*/  @P2 SYNCS.PHASECHK.TRANS64.TRYWAIT P0, [R0+URZ+0xb0], R2 ;  /* 0x0000b002000025a7 */ /* 0x000ea400080011ff */
[----:B--2---:R-:W-:Y:S01]  /*c800*/  @P2 SEL R70, RZ, 0x1, !P0 ;  /* 0x00000001ff462807 */ /* 0x004fe20004000000 */
        /* <DEDUP_REMOVED lines=11> */
.L_x_177:
[----:B------:R-:W-:Y:S05]  /*c8c0*/  BSYNC B0 ;  /* 0x0000000000007941 */ /* 0x000fea0003800000 */
.L_x_176:
        /* <DEDUP_REMOVED lines=11> */
.L_x_175:
[----:B------:R-:W-:Y:S05]  /*c980*/  BSYNC B1 ;  /* 0x0000000000017941 */ /* 0x000fea0003800000 */
.L_x_174:
[----:B------:R-:W-:Y:S11]  /*c990*/  ISETP.NE.AND P0, PT, R98, R22, PT ;  /* 0x000000166200720c */ /* 0x000ff60003f05270 */
[----:B------:R-:W-:Y:S02]  /*c9a0*/  @!UPT UIADD3 URZ, UPT, UPT, URZ, URZ, URZ ;  /* 0x000000fffffff290 */ /* 0x000fe4000fffe0ff */
[----:B------:R-:W-:Y:S05]  /*c9b0*/  @P0 BRA `(.L_x_179) ;  /* 0x0000000000bc0947 */ /* 0x000fea0003800000 */
[----:B------:R-:W-:Y:S11]  /*c9c0*/  LOP3.LUT P0, RZ, R21, 0x3, R99, 0x48, !PT ;  /* 0x0000000315ff7812 */ /* 0x000ff60007804863 */
[----:B------:R-:W-:Y:S02]  /*c9d0*/  @!UPT UIADD3 URZ, UPT, UPT, URZ, URZ, URZ ;  /* 0x000000fffffff290 */ /* 0x000fe4000fffe0ff */
[----:B------:R-:W-:Y:S05]  /*c9e0*/  @!P0 BRA `(.L_x_180) ;  /* 0x0000000000408947 */ /* 0x000fea0003800000 */
[----:B------:R-:W1:Y:S01]  /*c9f0*/  LDCU.64 UR8, c[0x4][0x70] ;  /* 0x01000e00ff0877ac */ /* 0x000e620008000a00 */
[----:B--2---:R-:W-:Y:S01]  /*ca00*/  MOV R3, 0x0 ;  /* 0x0000000000037802 */ /* 0x004fe20000000f00 */
        /* <DEDUP_REMOVED lines=14> */
.L_x_180:
        /* <DEDUP_REMOVED lines=23> */
.L_x_181:
[----:B------:R-:W-:Y:S05]  /*cc60*/  WARPSYNC.ALL ;  /* 0x0000000000007948 */ /* 0x000fea0003800000 */
[----:B------:R-:W-:Y:S11]  /*cc70*/  R2UR UR4, R23 ;  /* 0x00000000170472ca */ /* 0x000ff600000e0000 */
[----:B------:R-:W-:Y:S02]  /*cc80*/  @!UPT UIADD3 URZ, UPT, UPT, URZ, URZ, URZ ;  /* 0x000000fffffff290 */ /* 0x000fe4000fffe0ff */
[----:B------:R-:W1:Y:S02]  /*cc90*/  LDTM.x16 R4, tmem[UR4+0x40] ;  /* 0x00004004000479ee */ /* 0x000e640008240000 */
[----:B-1----:R-:W-:Y:S01]  /*cca0*/  NOP ;  /* 0x0000000000007918 */ /* 0x002fe20000000000 */
.L_x_179:
[----:B------:R-:W-:Y:S01]  /*ccb0*/  ISETP.NE.AND P2, PT, R105, RZ, PT ;  /* 0x000000ff6900720c */ /* 0x000fe20003f45270 */
[----:B------:R-:W-:Y:S01]  /*ccc0*/  FMUL R0, R52, R24 ;  /* 0x0000001834007220 */ /* 0x000fe20000400000 */
[----:B--23--:R-:W-:Y:S01]  /*ccd0*/  SHF.L.U32 R3, R60, 0x10, RZ ;  /* 0x000000103c037819 */ /* 0x00cfe200000006ff */
        /* <DEDUP_REMOVED lines=145> */
[----:B--2---:R-:W-:Y:S04]  /*d5f0*/  DEPBAR.LE SB0, 0x1 ;  /* 0x000080400000791a */ /* 0x004fe80000000000 */
.L_x_183:
[----:B------:R-:W-:Y:S05]  /*d600*/  BSYNC.RECONVERGENT B0 ;  /* 0x0000000000007941 */ /* 0x000fea0003800200 */
.L_x_182:
        /* <DEDUP_REMOVED lines=17> */
[----:B------:R-:W2:Y:S02]  /*d720*/  SYNCS.PHASECHK.TRANS64.TRYWAIT P0, [R0+URZ+0xb0], R106 ;  /* 0x0000b06a000075a7 */ /* 0x000ea400080011ff */
[----:B--2---:R-:W-:Y:S05]  /*d730*/  @!P0 BRA `(.L_x_188) ;  /* 0x0000002000208947 */ /* 0x004fea0003800000 */
.L_x_187:
[----:B------:R-:W-:Y:S05]  /*d740*/  BSYNC B0 ;  /* 0x0000000000007941 */ /* 0x000fea0003800000 */
.L_x_186:
[----:B------:R-:W-:Y:S11]  /*d750*/  ISETP.NE.AND P0, PT, R71, RZ, PT ;  /* 0x000000ff4700720c */ /* 0x000ff60003f05270 */
[----:B------:R-:W-:Y:S02]  /*d760*/  @!UPT UIADD3 URZ, UPT, UPT, URZ, URZ, URZ ;  /* 0x000000fffffff290 */ /* 0x000fe4000fffe0ff */
[----:B------:R3:W4:Y:S04]  /*d770*/  @P0 LDS.128 R60, [R68+UR51+0x200] ;  /* 0x00020033443c0984 */ /* 0x0007280008000c00 */
[----:B------:R3:W1:Y:S04]  /*d780*/  @P0 LDS.128 R72, [R68+UR51+0xa00] ;  /* 0x000a003344480984 */ /* 0x0006680008000c00 */
[----:B------:R3:W1:Y:S04]  /*d790*/  @P0 LDS.128 R64, [R2+0x200] ;  /* 0x0002000002400984 */ /* 0x0006680000000c00 */
[----:B------:R3:W1:Y:S02]  /*d7a0*/  @P0 LDS.128 R76, [R2+0xa00] ;  /* 0x000a0000024c0984 */ /* 0x0006640000000c00 */
.L_x_185:
[----:B------:R-:W-:Y:S05]  /*d7b0*/  BSYNC B1 ;  /* 0x0000000000017941 */ /* 0x000fea0003800000 */
.L_x_184:
[----:B------:R-:W-:Y:S05]  /*d7c0*/  VIADD R59, R59, 0x400030 ;  /* 0x004000303b3b7836 */ /* 0x000fea0000000000 */
[----:B--2---:R-:W-:Y:S04]  /*d7d0*/  SHF.R.U32.HI R0, RZ, 0x15, R59 ;  /* 0x00000015ff007819 */ /* 0x004fe8000001163b */
[----:B---3--:R-:W-:Y:S04]  /*d7e0*/  LOP3.LUT R2, R0, 0x3, RZ, 0xc0, !PT ;  /* 0x0000000300027812 */ /* 0x008fe800078ec0ff */
[----:B------:R-:W-:Y:S11]  /*d7f0*/  ISETP.NE.AND P0, PT, R98, R2, PT ;  /* 0x000000026200720c */ /* 0x000ff60003f05270 */
[----:B------:R-:W-:Y:S02]  /*d800*/  @!UPT UIADD3 URZ, UPT, UPT, URZ, URZ, URZ ;  /* 0x000000fffffff290 */ /* 0x000fe4000fffe0ff */
[----:B------:R-:W-:Y:S05]  /*d810*/  @P0 BRA `(.L_x_189) ;  /* 0x0000000000bc0947 */ /* 0x000fea0003800000 */
[----:B------:R-:W-:Y:S02]  /*d820*/  LOP3.LUT P0, RZ, R0, 0x3, R99, 0x48, !PT ;  /* 0x0000000300ff7812 */ /* 0x000fe40007804863 */
[----:B------:R-:W-:Y:S11]  /*d830*/  MOV R16, R59 ;  /* 0x0000003b00107202 */ /* 0x000ff60000000f00 */
[----:B------:R-:W-:Y:S05]  /*d840*/  @!P0 BRA `(.L_x_190) ;  /* 0x0000000000408947 */ /* 0x000fea0003800000 */
[----:B------:R-:W2:Y:S01]  /*d850*/  LDCU.64 UR8, c[0x4][0x70] ;  /* 0x01000e00ff0877ac */ /* 0x000ea20008000a00 */
[----:B------:R-:W-:Y:S01]  /*d860*/  MOV R15, 0x0 ;  /* 0x00000000000f7802 */ /* 0x000fe20000000f00 */
[----:B------:R-:W-:Y:S02]  /*d870*/  HFMA2 R12, -RZ, RZ, 0, 5.9604644775390625e-08 ;  /* 0x00000001ff0c7431 */ /* 0x000fe400000001ff */
[----:B------:R-:W-:Y:S02]  /*d880*/  IMAD.MOV.U32 R8, RZ, RZ, 0x192 ;  /* 0x00000192ff087424 */ /* 0x000fe400078e00ff */
[----:B------:R-:W-:Y:S01]  /*d890*/  IMAD.MOV.U32 R13, RZ, RZ, RZ ;  /* 0x000000ffff0d7224 */ /* 0x000fe200078e00ff */
[----:B------:R-:W3:Y:S01]  /*d8a0*/  LDCU.64 UR6, c[0x4][0x78] ;  /* 0x01000f00ff0677ac */ /* 0x000ee20008000a00 */
[----:B------:R-:W1:Y:S01]  /*d8b0*/  LDC.64 R14, c[0x4][R15] ;  /* 0x010000000f0e7b82 */ /* 0x000e620000000a00 */
[----:B------:R-:W5:Y:S01]  /*d8c0*/  LDCU.64 UR4, c[0x4][0x10] ;  /* 0x01000200ff0477ac */ /* 0x000f620008000a00 */
[----:B--2---:R-:W-:Y:S01]  /*d8d0*/  MOV R5, UR9 ;  /* 0x0000000900057c02 */ /* 0x004fe20008000f00 */
[----:B------:R-:W-:Y:S01]  /*d8e0*/  IMAD.U32 R4, RZ, RZ, UR8 ;  /* 0x00000008ff047e24 */ /* 0x000fe2000f8e00ff */
[----:B---3--:R-:W-:Y:S01]  /*d8f0*/  MOV R7, UR7 ;  /* 0x0000000700077c02 */ /* 0x008fe20008000f00 */
[----:B------:R-:W-:Y:S01]  /*d900*/  IMAD.U32 R6, RZ, RZ, UR6 ;  /* 0x00000006ff067e24 */ /* 0x000fe2000f8e00ff */
[----:B-----5:R-:W-:Y:S01]  /*d910*/  MOV R11, UR5 ;  /* 0x00000005000b7c02 */ /* 0x020fe20008000f00 */
[----:B------:R-:W-:Y:S02]  /*d920*/  IMAD.U32 R10, RZ, RZ, UR4 ;  /* 0x00000004ff0a7e24 */ /* 0x000fe4000f8e00ff */
[----:B-1----:R-:W-:Y:S07]  /*d930*/  LEPC R20, `(.L_x_190) ;  /* 0x000000001014794e */ /* 0x002fee0000000000 */
[----:B----4-:R-:W-:Y:S05]  /*d940*/  CALL.ABS.NOINC R14 ;  /* 0x000000000e007343 */ /* 0x010fea0003c00000 */
.L_x_190:
[----:B------:R-:W-:Y:S05]  /*d950*/  WARPSYNC.ALL ;  /* 0x0000000000007948 */ /* 0x000fea0003800000 */
[C---:B------:R-:W-:Y:S01]  /*d960*/  R2UR UR4, R16.reuse ;  /* 0x00000000100472ca */ /* 0x040fe200000e0000 */
[----:B------:R-:W-:Y:S05]  /*d970*/  VIADD R0, R16, 0x40 ;  /* 0x0000004010007836 */ /* 0x000fea0000000000 */
[----:B------:R-:W-:Y:S04]  /*d980*/  SHF.R.U32.HI R0, RZ, 0x15, R0 ;  /* 0x00000015ff007819 */ /* 0x000fe80000011600 */
[----:B------:R-:W-:Y:S03]  /*d990*/  LOP3.LUT P0, RZ, R0, 0x3, R99, 0x48, !PT ;  /* 0x0000000300ff7812 */ /* 0x000fe60007804863 */
[----:B------:R-:W2:Y:S10]  /*d9a0*/  LDTM.x16 R24, tmem[UR4] ;  /* 0x00000004001879ee */ /* 0x000eb40008240000 */
[----:B--2---:R-:W-:Y:S05]  /*d9b0*/  @!P0 BRA `(.L_x_191) ;  /* 0x0000000000408947 */ /* 0x004fea0003800000 */
        /* <DEDUP_REMOVED lines=16> */
.L_x_191:
[----:B------:R-:W-:Y:S05]  /*dac0*/  WARPSYNC.ALL ;  /* 0x0000000000007948 */ /* 0x000fea0003800000 */
[----:B------:R-:W-:Y:S11]  /*dad0*/  R2UR UR4, R16 ;  /* 0x00000000100472ca */ /* 0x000ff600000e0000 */
[----:B------:R-:W-:Y:S02]  /*dae0*/  @!UPT UIADD3 URZ, UPT, UPT, URZ, URZ, URZ ;  /* 0x000000fffffff290 */ /* 0x000fe4000fffe0ff */
[----:B------:R-:W2:Y:S02]  /*daf0*/  LDTM.x16 R4, tmem[UR4+0x40] ;  /* 0x00004004000479ee */ /* 0x000ea40008240000 */
[----:B--2---:R-:W-:Y:S01]  /*db00*/  NOP ;  /* 0x0000000000007918 */ /* 0x004fe20000000000 */
.L_x_189:
[----:B------:R-:W-:Y:S01]  /*db10*/  ISETP.NE.AND P1, PT, R98, R2, PT ;  /* 0x000000026200720c */ /* 0x000fe20003f25270 */
[----:B------:R-:W-:Y:S05]  /*db20*/  WARPSYNC.ALL ;  /* 0x0000000000007948 */ /* 0x000fea0003800000 */
[C---:B----4-:R-:W-:Y:S01]  /*db30*/  SHF.L.U32 R3, R60.reuse, 0x10, RZ ;  /* 0x000000103c037819 */ /* 0x050fe200000006ff */
[----:B------:R-:W-:Y:S01]  /*db40*/  NOP ;  /* 0x0000000000007918 */ /* 0x000fe20000000000 */
[----:B------:R-:W-:Y:S01]  /*db50*/  LOP3.LUT R40, R60, 0xffff0000, RZ, 0xc0, !PT ;  /* 0xffff00003c287812 */ /* 0x000fe200078ec0ff */
[C---:B------:R-:W-:Y:S01]  /*db60*/  FMUL R0, R52.reuse, R24 ;  /* 0x0000001834007220 */ /* 0x040fe20000400000 */
[C---:B------:R-:W-:Y:S01]  /*db70*/  SHF.L.U32 R41, R61.reuse, 0x10, RZ ;  /* 0x000000103d297819 */ /* 0x040fe200000006ff */
[----:B------:R-:W-:Y:S01]  /*db80*/  FMUL R2, R52, R25 ;  /* 0x0000001934027220 */ /* 0x000fe20000400000 */
[----:B------:R-:W-:Y:S01]  /*db90*/  LOP3.LUT R42, R61, 0xffff0000, RZ, 0xc0, !PT ;  /* 0xffff00003d2a7812 */ /* 0x000fe200078ec0ff */
[C---:B------:R-:W-:Y:S01]  /*dba0*/  FFMA R0, R53.reuse, R3, R0 ;  /* 0x0000000335007223 */ /* 0x040fe20000000000 */
[----:B------:R-:W-:Y:S01]  /*dbb0*/  R2UR UR4, R58 ;  /* 0x000000003a0472ca */ /* 0x000fe200000e0000 */
[----:B------:R-:W-:Y:S01]  /*dbc0*/  FFMA R2, R53, R40, R2 ;  /* 0x0000002835027223 */ /* 0x000fe20000000002 */
[----:B------:R-:W-:Y:S01]  /*dbd0*/  SHF.L.U32 R54, R62, 0x10, RZ ;  /* 0x000000103e367819 */ /* 0x000fe200000006ff */
[----:B-1----:R-:W-:Y:S01]  /*dbe0*/  FMUL R20, R52, R4 ;  /* 0x0000000434147220 */ /* 0x002fe20000400000 */
[----:B------:R-:W-:Y:S01]  /*dbf0*/  LOP3.LUT R55, R62, 0xffff0000, RZ, 0xc0, !PT ;  /* 0xffff00003e377812 */ /* 0x000fe200078ec0ff */
[----:B------:R-:W-:Y:S01]  /*dc00*/  FMUL R3, R52, R26 ;  /* 0x0000001a34037220 */ /* 0x000fe20000400000 */
[----:B------:R-:W-:Y:S01]  /*dc10*/  F2FP.BF16.F32.PACK_AB R108, R2, R0 ;  /* 0x00000000026c723e */ /* 0x000fe200000010ff */
[----:B------:R-:W-:Y:S01]  /*dc20*/  FMUL R4, R52, R27 ;  /* 0x0000001b34047220 */ /* 0x000fe20000400000 */
[----:B------:R-:W-:Y:S01]  /*dc30*/  SHF.L.U32 R56, R63, 0x10, RZ ;  /* 0x000000103f387819 */ /* 0x000fe200000006ff */
[----:B------:R-:W-:Y:S01]  /*dc40*/  FFMA R3, R53, R41, R3 ;  /* 0x0000002935037223 */ /* 0x000fe20000000003 */
[----:B------:R-:W-:Y:S01]  /*dc50*/  LOP3.LUT R57, R63, 0xffff0000, RZ, 0xc0, !PT ;  /* 0xffff00003f397812 */ /* 0x000fe200078ec0ff */
[----:B------:R-:W-:Y:S01]  /*dc60*/  FFMA R4, R53, R42, R4 ;  /* 0x0000002a35047223 */ /* 0x000fe20000000004 */
[----:B------:R-:W-:Y:S01]  /*dc70*/  SHF.L.U32 R58, R64, 0x10, RZ ;  /* 0x00000010403a7819 */ /* 0x000fe200000006ff */
[----:B------:R-:W-:Y:S01]  /*dc80*/  FMUL R0, R52, R28 ;  /* 0x0000001c34007220 */ /* 0x000fe20000400000 */
[----:B------:R-:W-:Y:S01]  /*dc90*/  LOP3.LUT R59, R64, 0xffff0000, RZ, 0xc0, !PT ;  /* 0xffff0000403b7812 */ /* 0x000fe200078ec0ff */
[----:B------:R-:W-:Y:S01]  /*dca0*/  FMUL R2, R52, R29 ;  /* 0x0000001d34027220 */ /* 0x000fe20000400000 */
[----:B------:R-:W-:Y:S01]  /*dcb0*/  F2FP.BF16.F32.PACK_AB R109, R4, R3 ;  /* 0x00000003046d723e */ /* 0x000fe200000010ff */
[C---:B------:R-:W-:Y:S01]  /*dcc0*/  FMUL R21, R52.reuse, R5 ;  /* 0x0000000534157220 */ /* 0x040fe20000400000 */
[C---:B------:R-:W-:Y:S01]  /*dcd0*/  SHF.L.U32 R60, R65.reuse, 0x10, RZ ;  /* 0x00000010413c7819 */ /* 0x040fe200000006ff */
[C---:B------:R-:W-:Y:S01]  /*dce0*/  FMUL R5, R52.reuse, R30 ;  /* 0x0000001e34057220 */ /* 0x040fe20000400000 */
[----:B------:R-:W-:Y:S01]  /*dcf0*/  LOP3.LUT R61, R65, 0xffff0000, RZ, 0xc0, !PT ;  /* 0xffff0000413d7812 */ /* 0x000fe200078ec0ff */
[----:B------:R-:W-:Y:S01]  /*dd00*/  FMUL R22, R52, R6 ;  /* 0x0000000634167220 */ /* 0x000fe20000400000 */
[----:B------:R-:W-:Y:S01]  /*dd10*/  SHF.L.U32 R62, R66, 0x10, RZ ;  /* 0x00000010423e7819 */ /* 0x000fe200000006ff */
        /* <DEDUP_REMOVED lines=10> */
[----:B------:R-:W-:Y:S01]  /*ddc0*/  FMUL R3, R52, R33 ;  /* 0x0000002134037220 */ /* 0x000fe20000400000 */
[----:B------:R-:W-:Y:S01]  /*ddd0*/  F2FP.BF16.F32.PACK_AB R110, R2, R0 ;  /* 0x00000000026e723e */ /* 0x000fe200000010ff */
[----:B------:R-:W-:Y:S01]  /*dde0*/  FFMA R5, R53, R56, R5 ;  /* 0x0000003835057223 */ /* 0x000fe20000000005 */
[----:B------:R-:W-:Y:S01]  /*ddf0*/  SHF.L.U32 R68, R73, 0x10, RZ ;  /* 0x0000001049447819 */ /* 0x000fe200000006ff */
[----:B------:R-:W-:Y:S01]  /*de00*/  FFMA R6, R53, R57, R6 ;  /* 0x0000003935067223 */ /* 0x000fe20000000006 */
[----:B------:R-:W-:Y:S01]  /*de10*/  LOP3.LUT R69, R73, 0xffff0000, RZ, 0xc0, !PT ;  /* 0xffff000049457812 */ /* 0x000fe200078ec0ff */
[C---:B------:R-:W-:Y:S01]  /*de20*/  FFMA R7, R53.reuse, R58, R7 ;  /* 0x0000003a35077223 */ /* 0x040fe20000000007 */
[----:B------:R-:W-:Y:S01]  /*de30*/  SHF.L.U32 R70, R74, 0x10, RZ ;  /* 0x000000104a467819 */ /* 0x000fe200000006ff */
[----:B------:R-:W-:Y:S01]  /*de40*/  UIADD3 UR4, UPT, UPT, UR4, 0x130, URZ ;  /* 0x0000013004047890 */ /* 0x000fe2000fffe0ff */
[----:B------:R-:W-:Y:S01]  /*de50*/  F2FP.BF16.F32.PACK_AB R111, R6, R5 ;  /* 0x00000005066f723e */ /* 0x000fe200000010ff */
[----:B------:R-:W-:Y:S01]  /*de60*/  FFMA R3, R53, R59, R3 ;  /* 0x0000003b35037223 */ /* 0x000fe20000000003 */
[----:B------:R-:W-:Y:S01]  /*de70*/  LOP3.LUT R71, R74, 0xffff0000, RZ, 0xc0, !PT ;  /* 0xffff00004a477812 */ /* 0x000fe200078ec0ff */
[C---:B------:R-:W-:Y:S01]  /*de80*/  FMUL R0, R52.reuse, R34 ;  /* 0x0000002234007220 */ /* 0x040fe20000400000 */
[----:B------:R-:W-:Y:S01]  /*de90*/  SHF.L.U32 R72, R75, 0x10, RZ ;  /* 0x000000104b487819 */ /* 0x000fe200000006ff */
[C---:B------:R-:W-:Y:S01]  /*dea0*/  FMUL R2, R52.reuse, R35 ;  /* 0x0000002334027220 */ /* 0x040fe20000400000 */
[----:B------:R-:W-:Y:S01]  /*deb0*/  UPRMT UR4, UR37, 0x654, UR4 ;  /* 0x0000065425047896 */ /* 0x000fe20008000004 */
[C---:B------:R-:W-:Y:S01]  /*dec0*/  FMUL R4, R52.reuse, R36 ;  /* 0x0000002434047220 */ /* 0x040fe20000400000 */
[C---:B------:R-:W-:Y:S01]  /*ded0*/  FMUL R5, R52.reuse, R37 ;  /* 0x0000002534057220 */ /* 0x040fe20000400000 */
[----:B------:R-:W-:Y:S01]  /*dee0*/  F2FP.BF16.F32.PACK_AB R28, R3, R7 ;  /* 0x00000007031c723e */ /* 0x000fe200000010ff */
[C---:B------:R-:W-:Y:S01]  /*def0*/  FFMA R0, R53.reuse, R60, R0 ;  /* 0x0000003c35007223 */ /* 0x040fe20000000000 */
[C---:B------:R-:W-:Y:S01]  /*df00*/  FMUL R6, R52.reuse, R38 ;  /* 0x0000002634067220 */ /* 0x040fe20000400000 */
[C---:B------:R-:W-:Y:S01]  /*df10*/  FFMA R2, R53.reuse, R61, R2 ;  /* 0x0000003d35027223 */ /* 0x040fe20000000002 */
[C---:B------:R-:W-:Y:S01]  /*df20*/  FMUL R3, R52.reuse, R39 ;  /* 0x0000002734037220 */ /* 0x040fe20000400000 */
[C---:B------:R-:W-:Y:S01]  /*df30*/  FFMA R4, R53.reuse, R62, R4 ;  /* 0x0000003e35047223 */ /* 0x040fe20000000004 */
[C---:B------:R-:W-:Y:S01]  /*df40*/  FFMA R5, R53.reuse, R63, R5 ;  /* 0x0000003f35057223 */ /* 0x040fe20000000005 */
[C---:B------:R-:W-:Y:S01]  /*df50*/  FFMA R6, R53.reuse, R64, R6 ;  /* 0x0000004035067223 */ /* 0x040fe20000000006 */
[C---:B------:R-:W-:Y:S01]  /*df60*/  FFMA R3, R53.reuse, R65, R3 ;  /* 0x0000004135037223 */ /* 0x040fe20000000003 */
[----:B------:R-:W-:Y:S01]  /*df70*/  FFMA R20, R53, R66, R20 ;  /* 0x0000004235147223 */ /* 0x000fe20000000014 */
[----:B------:R-:W-:Y:S01]  /*df80*/  FMUL R8, R52, R8 ;  /* 0x0000000834087220 */ /* 0x000fe20000400000 */
[----:B------:R-:W-:Y:S01]  /*df90*/  SYNCS.ARRIVE.TRANS64.RED.A1T0 RZ, [UR4], RZ ;  /* 0x000000ffffff79a7 */ /* 0x000fe20008100404 */
[----:B------:R1:W-:Y:S01]  /*dfa0*/  @!P1 STS.128 [R104+UR51+0x3200], R108 ;  /* 0x0032006c68009988 */ /* 0x0003e20008000c33 */
[----:B------:R-:W-:Y:S01]  /*dfb0*/  LOP3.LUT R73, R75, 0xffff0000, RZ, 0xc0, !PT ;  /* 0xffff00004b497812 */ /* 0x000fe200078ec0ff */
[C---:B------:R-:W-:Y:S01]  /*dfc0*/  FFMA R21, R53.reuse, R67, R21 ;  /* 0x0000004335157223 */ /* 0x040fe20000000015 */
[----:B------:R-:W-:Y:S01]  /*dfd0*/  SHF.L.U32 R24, R76, 0x10, RZ ;  /* 0x000000104c187819 */ /* 0x000fe200000006ff */
[----:B------:R-:W-:Y:S01]  /*dfe0*/  FMUL R9, R52, R9 ;  /* 0x0000000934097220 */ /* 0x000fe20000400000 */
[----:B------:R-:W-:Y:S01]  /*dff0*/  LOP3.LUT R25, R76, 0xffff0000, RZ, 0xc0, !PT ;  /* 0xffff00004c197812 */ /* 0x000fe200078ec0ff */
[C---:B------:R-:W-:Y:S01]  /*e000*/  FFMA R22, R53.reuse, R68, R22 ;  /* 0x0000004435167223 */ /* 0x040fe20000000016 */
[C---:B------:R-:W-:Y:S01]  /*e010*/  FMUL R10, R52.reuse, R10 ;  /* 0x0000000a340a7220 */ /* 0x040fe20000400000 */
[C---:B------:R-:W-:Y:S01]  /*e020*/  FFMA R23, R53.reuse, R69, R23 ;  /* 0x0000004535177223 */ /* 0x040fe20000000017 */
[----:B------:R-:W-:Y:S01]  /*e030*/  FMUL R11, R52, R11 ;  /* 0x0000000b340b7220 */ /* 0x000fe20000400000 */
[----:B------:R-:W-:Y:S01]  /*e040*/  F2FP.BF16.F32.PACK_AB R29, R2, R0 ;  /* 0x00000000021d723e */ /* 0x000fe200000010ff */
[----:B------:R-:W-:Y:S01]  /*e050*/  FFMA R8, R53, R70, R8 ;  /* 0x0000004635087223 */ /* 0x000fe20000000008 */
[----:B------:R-:W-:Y:S01]  /*e060*/  F2FP.BF16.F32.PACK_AB R30, R5, R4 ;  /* 0x00000004051e723e */ /* 0x000fe200000010ff */
[C---:B------:R-:W-:Y:S01]  /*e070*/  FMUL R12, R52.reuse, R12 ;  /* 0x0000000c340c7220 */ /* 0x040fe20000400000 */
[----:B------:R-:W-:Y:S01]  /*e080*/  F2FP.BF16.F32.PACK_AB R31, R3, R6 ;  /* 0x00000006031f723e */ /* 0x000fe200000010ff */
[----:B------:R-:W-:Y:S01]  /*e090*/  FFMA R9, R53, R71, R9 ;  /* 0x0000004735097223 */ /* 0x000fe20000000009 */
[C---:B------:R-:W-:Y:S01]  /*e0a0*/  FMUL R13, R52.reuse, R13 ;  /* 0x0000000d340d7220 */ /* 0x040fe20000400000 */
[----:B------:R-:W-:Y:S01]  /*e0b0*/  SHF.L.U32 R26, R77, 0x10, RZ ;  /* 0x000000104d1a7819 */ /* 0x000fe200000006ff */
[----:B------:R-:W-:Y:S01]  /*e0c0*/  FFMA R10, R53, R72, R10 ;  /* 0x00000048350a7223 */ /* 0x000fe2000000000a */
[----:B------:R1:W-:Y:S01]  /*e0d0*/  @!P1 STS.128 [R103+0x3200], R28 ;  /* 0x0032001c67009388 */ /* 0x0003e20000000c00 */
[C---:B------:R-:W-:Y:S01]  /*e0e0*/  FMUL R14, R52.reuse, R14 ;  /* 0x0000000e340e7220 */ /* 0x040fe20000400000 */
[----:B------:R-:W-:Y:S01]  /*e0f0*/  LOP3.LUT R27, R77, 0xffff0000, RZ, 0xc0, !PT ;  /* 0xffff00004d1b7812 */ /* 0x000fe200078ec0ff */
[C---:B------:R-:W-:Y:S01]  /*e100*/  FFMA R11, R53.reuse, R73, R11 ;  /* 0x00000049350b7223 */ /* 0x040fe2000000000b */
[----:B------:R-:W-:Y:S01]  /*e110*/  FMUL R15, R52, R15 ;  /* 0x0000000f340f7220 */ /* 0x000fe20000400000 */
[----:B------:R-:W-:Y:S01]  /*e120*/  SHF.L.U32 R40, R78, 0x10, RZ ;  /* 0x000000104e287819 */ /* 0x000fe200000006ff */
[C---:B------:R-:W-:Y:S01]  /*e130*/  FFMA R12, R53.reuse, R24, R12 ;  /* 0x00000018350c7223 */ /* 0x040fe2000000000c */
[----:B------:R-:W-:Y:S01]  /*e140*/  FMUL R16, R52, R16 ;  /* 0x0000001034107220 */ /* 0x000fe20000400000 */
[----:B------:R-:W-:Y:S01]  /*e150*/  LOP3.LUT R74, R78, 0xffff0000, RZ, 0xc0, !PT ;  /* 0xffff00004e4a7812 */ /* 0x000fe200078ec0ff */
[----:B------:R-:W-:Y:S01]  /*e160*/  FFMA R13, R53, R25, R13 ;  /* 0x00000019350d7223 */ /* 0x000fe2000000000d */
[C---:B------:R-:W-:Y:S01]  /*e170*/  FMUL R17, R52.reuse, R17 ;  /* 0x0000001134117220 */ /* 0x040fe20000400000 */
[----:B------:R-:W-:Y:S01]  /*e180*/  SHF.L.U32 R75, R79, 0x10, RZ ;  /* 0x000000104f4b7819 */ /* 0x000fe200000006ff */
[----:B------:R-:W-:Y:S01]  /*e190*/  FFMA R14, R53, R26, R14 ;  /* 0x0000001a350e7223 */ /* 0x000fe2000000000e */
[----:B------:R-:W-:Y:S01]  /*e1a0*/  F2FP.BF16.F32.PACK_AB R20, R21, R20 ;  /* 0x000000141514723e */ /* 0x000fe200000010ff */
[C---:B------:R-:W-:Y:S01]  /*e1b0*/  FMUL R18, R52.reuse, R18 ;  /* 0x0000001234127220 */ /* 0x040fe20000400000 */
[----:B------:R-:W-:Y:S01]  /*e1c0*/  LOP3.LUT R76, R79, 0xffff0000, RZ, 0xc0, !PT ;  /* 0xffff00004f4c7812 */ /* 0x000fe200078ec0ff */
[----:B------:R-:W-:Y:S01]  /*e1d0*/  FFMA R15, R53, R27, R15 ;  /* 0x0000001b350f7223 */ /* 0x000fe2000000000f */
[----:B------:R-:W-:Y:S01]  /*e1e0*/  F2FP.BF16.F32.PACK_AB R21, R23, R22 ;  /* 0x000000161715723e */ /* 0x000fe200000010ff */
[----:B------:R-:W-:Y:S01]  /*e1f0*/  FMUL R19, R52, R19 ;  /* 0x0000001334137220 */ /* 0x000fe20000400000 */
[----:B------:R-:W-:Y:S01]  /*e200*/  F2FP.BF16.F32.PACK_AB R22, R9, R8 ;  /* 0x000000080916723e */ /* 0x000fe200000010ff */
[----:B------:R-:W-:Y:S01]  /*e210*/  FFMA R16, R53, R40, R16 ;  /* 0x0000002835107223 */ /* 0x000fe20000000010 */
[----:B------:R-:W-:Y:S01]  /*e220*/  F2FP.BF16.F32.PACK_AB R23, R11, R10 ;  /* 0x0000000a0b17723e */ /* 0x000fe200000010ff */
[C---:B------:R-:W-:Y:S01]  /*e230*/  FFMA R17, R53.reuse, R74, R17 ;  /* 0x0000004a35117223 */ /* 0x040fe20000000011 */
[C---:B------:R-:W-:Y:S01]  /*e240*/  FFMA R18, R53.reuse, R75, R18 ;  /* 0x0000004b35127223 */ /* 0x040fe20000000012 */
[----:B------:R-:W-:Y:S01]  /*e250*/  FFMA R19, R53, R76, R19 ;  /* 0x0000004c35137223 */ /* 0x000fe20000000013 */
[----:B------:R-:W-:Y:S01]  /*e260*/  F2FP.BF16.F32.PACK_AB R12, R13, R12 ;  /* 0x0000000c0d0c723e */ /* 0x000fe200000010ff */
[----:B------:R1:W-:Y:S01]  /*e270*/  @!P1 STS.128 [R104+UR51+0x3a00], R20 ;  /* 0x003a001468009988 */ /* 0x0003e20008000c33 */
[----:B------:R-:W-:Y:S01]  /*e280*/  F2FP.BF16.F32.PACK_AB R13, R15, R14 ;  /* 0x0000000e0f0d723e */ /* 0x000fe200000010ff */
[----:B------:R-:W-:Y:S01]  /*e290*/  BSSY.RECONVERGENT B0, `(.L_x_192) ;  /* 0x000001a000007945 */ /* 0x000fe20003800200 */
[----:B------:R-:W-:Y:S02]  /*e2a0*/  F2FP.BF16.F32.PACK_AB R14, R17, R16 ;  /* 0x00000010110e723e */ /* 0x000fe400000010ff */
[----:B------:R-:W-:Y:S02]  /*e2b0*/  F2FP.BF16.F32.PACK_AB R15, R19, R18 ;  /* 0x00000012130f723e */ /* 0x000fe400000010ff */
[----:B------:R-:W-:Y:S03]  /*e2c0*/  ISETP.NE.AND P0, PT, R98, RZ, PT ;  /* 0x000000ff6200720c */ /* 0x000fe60003f05270 */
[----:B------:R1:W-:Y:S01]  /*e2d0*/  @!P1 STS.128 [R103+0x3a00], R12 ;  /* 0x003a000c67009388 */ /* 0x0003e20000000c00 */
[----:B------:R-:W-:Y:S01]  /*e2e0*/  @!PT LDS RZ, [RZ] ;  /* 0x00000000fffff984 */ /* 0x000fe20000000800 */
[----:B------:R-:W-:Y:S01]  /*e2f0*/  @!PT LDS RZ, [RZ] ;  /* 0x00000000fffff984 */ /* 0x000fe20000000800 */
[----:B------:R-:W-:Y:S01]  /*e300*/  @!PT LDS RZ, [RZ] ;  /* 0x00000000fffff984 */ /* 0x000fe20000000800 */
[----:B------:R-:W-:Y:S01]  /*e310*/  @!PT LDS RZ, [RZ] ;  /* 0x00000000fffff984 */ /* 0x000fe20000000800 */
[----:B------:R2:W-:Y:S07]  /*e320*/  MEMBAR.ALL.CTA ;  /* 0x0000000000007992 */ /* 0x0005ee0000008000 */
[----:B--2---:R-:W2:Y:S02]  /*e330*/  FENCE.VIEW.ASYNC.S ;  /* 0x00000000000073c6 */ /* 0x004ea40000000000 */
        /* <DEDUP_REMOVED lines=15> */
.L_x_193:
[----:B------:R-:W-:Y:S05]  /*e430*/  BSYNC.RECONVERGENT B0 ;  /* 0x0000000000007941 */ /* 0x000fea0003800200 */
.L_x_192:
[----:B------:R-:W-:Y:S01]  /*e440*/  BAR.SYNC.DEFER_BLOCKING 0x1, 0x80 ;  /* 0x0042000000007b1d */ /* 0x000fe20000010000 */
[----:B------:R-:W-:Y:S01]  /*e450*/  UISETP.NE.AND UP0, UPT, UR56, -0x8, UPT ;  /* 0xfffffff83800788c */ /* 0x000fe2000bf05270 */
[----:B------:R-:W-:Y:S08]  /*e460*/  IADD3 R94, PT, PT, R94, 0x1, RZ ;  /* 0x000000015e5e7810 */ /* 0x000ff00007ffe0ff */
[----:B------:R-:W-:Y:S05]  /*e470*/  BRA.U !UP0, `(.L_x_194) ;  /* 0x0000000108287547 */ /* 0x000fea000b800000 */
[----:B------:R-:W-:Y:S01]  /*e480*/  ISETP.NE.AND P0, PT, R105, RZ, PT ;  /* 0x000000ff6900720c */ /* 0x000fe20003f05270 */
[----:B------:R-:W-:Y:S01]  /*e490*/  IMAD.U32 R2, RZ, RZ, UR57 ;  /* 0x00000039ff027e24 */ /* 0x000fe2000f8e00ff */
[----:B------:R-:W-:Y:S01]  /*e4a0*/  UIADD3 UR57, UPT, UPT, UR57, 0x1, URZ ;  /* 0x0000000139397890 */ /* 0x000fe2000fffe0ff */
[----:B------:R-:W-:Y:S03]  /*e4b0*/  IMAD.U32 R0, RZ, RZ, UR37 ;  /* 0x00000025ff007e24 */ /* 0x000fe6000f8e00ff */
[----:B------:R-:W-:Y:S04]  /*e4c0*/  UISETP.NE.AND UP0, UPT, UR57, 0x4, UPT ;  /* 0x000000043900788c */ /* 0x000fe8000bf05270 */
[----:B------:R-:W-:Y:S03]  /*e4d0*/  USEL UR57, UR57, URZ, UP0 ;  /* 0x000000ff39397287 */ /* 0x000fe60008000000 */
[----:B------:R-:W-:Y:S05]  /*e4e0*/  @P0 LEA R2, R2, UR51, 0x3 ;  /* 0x0000003302020c11 */ /* 0x000fea000f8e18ff */
[----:B------:R-:W-:Y:S05]  /*e4f0*/  @P0 VIADD R2, R2, 0xd0 ;  /* 0x000000d002020836 */ /* 0x000fea0000000000 */
[----:B------:R-:W-:Y:S04]  /*e500*/  @P0 PRMT R0, R0, 0x654, R2 ;  /* 0x0000065400000816 */ /* 0x000fe80000000002 */
[----:B------:R2:W-:Y:S03]  /*e510*/  @P0 SYNCS.ARRIVE.TRANS64.RED.A1T0 RZ, [R0+URZ], RZ ;  /* 0x000000ff00ff09a7 */ /* 0x0005e600081004ff */
.L_x_194:
[----:B------:R-:W-:Y:S01]  /*e520*/  ISETP.NE.AND P2, PT, R100, RZ, PT ;  /* 0x000000ff6400720c */ /* 0x000fe20003f45270 */
[----:B------:R-:W-:Y:S01]  /*e530*/  VIADD R2, R50, UR38 ;  /* 0x0000002632027c36 */ /* 0x000fe20008000000 */
[----:B------:R-:W-:Y:S01]  /*e540*/  ISETP.NE.AND P0, PT, R102, 0x2, PT ;  /* 0x000000026600780c */ /* 0x000fe20003f05270 */
[----:B--2---:R-:W-:Y:S01]  /*e550*/  VIADD R0, R51, UR39 ;  /* 0x0000002733007c36 */ /* 0x004fe20008000000 */
[----:B------:R-:W-:Y:S01]  /*e560*/  ISETP.NE.AND P1, PT, R94, 0x2, PT ;  /* 0x000000025e00780c */ /* 0x000fe20003f25270 */
[----:B------:R-:W-:Y:S01]  /*e570*/  UIADD3 UR56, UPT, UPT, UR56, 0x8, URZ ;  /* 0x0000000838387890 */ /* 0x000fe2000fffe0ff */
[----:B------:R-:W-:Y:S02]  /*e580*/  R2UR UR12, R2 ;  /* 0x00000000020c72ca */ /* 0x000fe400000e0000 */
[----:B------:R-:W-:Y:S02]  /*e590*/  R2UR UR20, R0 ;  /* 0x00000000001472ca */ /* 0x000fe400000e0000 */
[----:B------:R-:W-:Y:S02]  /*e5a0*/  SEL R2, RZ, 0x1, P0 ;  /* 0x00000001ff027807 */ /* 0x000fe40000000000 */
[----:B------:R-:W-:Y:S02]  /*e5b0*/  SEL R0, RZ, 0x1, P1 ;  /* 0x00000001ff007807 */ /* 0x000fe40000800000 */
[----:B------:R-:W-:Y:S02]  /*e5c0*/  @P2 R2UR UR36, R91 ;  /* 0x000000005b2422ca */ /* 0x000fe400000e0000 */
[----:B------:R-:W-:Y:S02]  /*e5d0*/  LOP3.LUT R92, R92, R2, RZ, 0x3c, !PT ;  /* 0x000000025c5c7212 */ /* 0x000fe400078e3cff */
[----:B------:R-:W-:Y:S02]  /*e5e0*/  LOP3.LUT R93, R93, R0, RZ, 0x3c, !PT ;  /* 0x000000005d5d7212 */ /* 0x000fe400078e3cff */
[----:B------:R-:W-:Y:S02]  /*e5f0*/  SEL R102, R102, RZ, P0 ;  /* 0x000000ff66667207 */ /* 0x000fe40000000000 */
[----:B------:R-:W-:Y:S01]  /*e600*/  SEL R94, R94, RZ, P1 ;  /* 0x000000ff5e5e7207 */ /* 0x000fe20000800000 */
[----:B------:R-:W-:Y:S06]  /*e610*/  @P2 BRA `(.L_x_195) ;  /* 0xffffff7c00202947 */ /* 0x000fec000383ffff */
[----:B------:R-:W-:-:S09]  /*e620*/  UISETP.NE.AND UP0, UPT, UR50, URZ, UPT ;  /* 0x000000ff3200728c */ /* 0x000fd2000bf05270 */
[----:B------:R-:W-:Y:S05]  /*e630*/  BRA.U !UP0, `(.L_x_196) ;  /* 0x0000000108487547 */ /* 0x000fea000b800000 */
[----:B------:R-:W2:Y:S02]  /*e640*/  LDCU.64 UR4, c[0x0][0xc90] ;  /* 0x00019200ff0477ac */ /* 0x000ea40008000a00 */
[----:B--2---:R-:W-:-:S04]  /*e650*/  UISETP.NE.U32.AND UP0, UPT, UR4, URZ, UPT ;  /* 0x000000ff0400728c */ /* 0x004fc8000bf05070 */
[----:B------:R-:W-:-:S09]  /*e660*/  UISETP.NE.AND.EX UP0, UPT, UR5, URZ, UPT, UP0 ;  /* 0x000000ff0500728c */ /* 0x000fd2000bf05300 */
[----:B------:R-:W-:Y:S05]  /*e670*/  BRA.U UP0, `(.L_x_197) ;  /* 0x00000001000c7547 */ /* 0x000fea000b800000 */
[----:B------:R-:W-:-:S13]  /*e680*/  FSETP.NEU.AND P0, PT, R53, RZ, PT ;  /* 0x000000ff3500720b */ /* 0x000fda0003f0d000 */
[----:B------:R-:W-:Y:S05]  /*e690*/  @!P0 EXIT ;  /* 0x000000000000894d */ /* 0x000fea0003800000 */
[----:B------:R-:W-:Y:S05]  /*e6a0*/  BRA `(.L_x_196) ;  /* 0x00000000002c7947 */ /* 0x000fea0003800000 */
.L_x_197:
[----:B------:R-:W-:Y:S01]  /*e6b0*/  ISETP.NE.AND P0, PT, R101, RZ, PT ;  /* 0x000000ff6500720c */ /* 0x000fe20003f05270 */
[----:B------:R-:W-:-:S12]  /*e6c0*/  BSSY.RECONVERGENT B0, `(.L_x_196) ;  /* 0x0000009000007945 */ /* 0x000fd80003800200 */
[----:B------:R-:W-:Y:S05]  /*e6d0*/  @P0 BRA `(.L_x_198) ;  /* 0x0000000000140947 */ /* 0x000fea0003800000 */
[----:B------:R-:W2:Y:S02]  /*e6e0*/  LDCU.64 UR4, c[0x0][0xc88] ;  /* 0x00019100ff0477ac */ /* 0x000ea40008000a00 */
[----:B--2---:R-:W-:-:S04]  /*e6f0*/  ISETP.NE.U32.AND P0, PT, RZ, UR4, PT ;  /* 0x00000004ff007c0c */ /* 0x004fc8000bf05070 */
[----:B------:R-:W-:-:S13]  /*e700*/  ISETP.NE.AND.EX P0, PT, RZ, UR5, PT, P0 ;  /* 0x00000005ff007c0c */ /* 0x000fda000bf05300 */
[----:B------:R-:W-:Y:S05]  /*e710*/  @!P0 EXIT ;  /* 0x000000000000894d */ /* 0x000fea0003800000 */
[----:B------:R-:W-:Y:S05]  /*e720*/  BRA `(.L_x_199) ;  /* 0x0000000000087947 */ /* 0x000fea0003800000 */
.L_x_198:
[----:B------:R-:W-:-:S13]  /*e730*/  FSETP.NEU.AND P0, PT, R53, RZ, PT ;  /* 0x000000ff3500720b */ /* 0x000fda0003f0d000 */
[----:B------:R-:W-:Y:S05]  /*e740*/  @!P0 EXIT ;  /* 0x000000000000894d */ /* 0x000fea0003800000 */
.L_x_199:
[----:B------:R-:W-:Y:S05]  /*e750*/  BSYNC.RECONVERGENT B0 ;  /* 0x0000000000007941 */ /* 0x000fea0003800200 */
.L_x_196:
[----:B------:R-:W-:Y:S01]  /*e760*/  ULEA UR4, UR57, UR51, 0x3 ;  /* 0x0000003339047291 */ /* 0x000fe2000f8e18ff */
[----:B------:R-:W-:-:S04]  /*e770*/  DEPBAR.LE SB0, 0x0 ;  /* 0x000080000000791a */ /* 0x000fc80000000000 */
[----:B------:R-:W-:-:S04]  /*e780*/  UIADD3 UR4, UPT, UPT, UR4, 0xd0, URZ ;  /* 0x000000d004047890 */ /* 0x000fc8000fffe0ff */
[----:B------:R-:W-:-:S09]  /*e790*/  UPRMT UR4, UR37, 0x654, UR4 ;  /* 0x0000065425047896 */ /* 0x000fd20008000004 */
[----:B------:R-:W-:Y:S01]  /*e7a0*/  SYNCS.ARRIVE.TRANS64.RED.A1T0 RZ, [UR4], RZ ;  /* 0x000000ffffff79a7 */ /* 0x000fe20008100404 */
[----:B------:R-:W-:Y:S05]  /*e7b0*/  EXIT ;  /* 0x000000000000794d */ /* 0x000fea0003800000 */
.L_x_25:
[----:B--2---:R2:W3:Y:S02]  /*e7c0*/  SYNCS.PHASECHK.TRANS64.TRYWAIT P0, [R2+URZ+0x150], R3 ;  /* 0x00015003020075a7 */ /* 0x0044e400080011ff */
[----:B---3--:R-:W-:Y:S05]  /*e7d0*/  @!P0 NANOSLEEP.SYNCS 0x989680 ;  /* 0x009896800000895d */ /* 0x008fea0003900000 */
[----:B------:R-:W3:Y:S02]  /*e7e0*/  @!P0 SYNCS.PHASECHK.TRANS64 P0, [R2+URZ+0x150], R3 ;  /* 0x00015003020085a7 */ /* 0x000ee400080010ff */
[----:B---3--:R-:W-:Y:S05]  /*e7f0*/  @!P0 BRA `(.L_x_25) ;  /* 0xfffffffc00f08947 */ /* 0x008fea000383ffff */
[----:B------:R-:W-:Y:S05]  /*e800*/  BRA `(.L_x_200) ;  /* 0xffffff3000d87947 */ /* 0x000fea000383ffff */
.L_x_28:
[----:B-1----:R-:W-:-:S07]  /*e810*/  MOV R2, UR33 ;  /* 0x0000002100027c02 */ /* 0x002fce0008000f00 */
.L_x_201:
[----:B-1----:R1:W2:Y:S02]  /*e820*/  SYNCS.PHASECHK.TRANS64.TRYWAIT P0, [R2+URZ+0x58], R4 ;  /* 0x00005804020075a7 */ /* 0x0022a400080011ff */
[----:B--2---:R-:W-:Y:S05]  /*e830*/  @!P0 NANOSLEEP.SYNCS 0x989680 ;  /* 0x009896800000895d */ /* 0x004fea0003900000 */
[----:B------:R-:W2:Y:S02]  /*e840*/  @!P0 SYNCS.PHASECHK.TRANS64 P0, [R2+URZ+0x58], R4 ;  /* 0x00005804020085a7 */ /* 0x000ea400080010ff */
[----:B--2---:R-:W-:Y:S05]  /*e850*/  @!P0 BRA `(.L_x_201) ;  /* 0xfffffffc00f08947 */ /* 0x004fea000383ffff */
[----:B------:R-:W-:Y:S05]  /*e860*/  BRA `(.L_x_27) ;  /* 0xffffff3400287947 */ /* 0x000fea000383ffff */
.L_x_37:
[----:B------:R-:W-:-:S07]  /*e870*/  MOV R2, UR33 ;  /* 0x0000002100027c02 */ /* 0x000fce0008000f00 */
.L_x_202:
[----:B-1----:R1:W2:Y:S02]  /*e880*/  SYNCS.PHASECHK.TRANS64.TRYWAIT P0, [R2+URZ+0x58], R4 ;  /* 0x00005804020075a7 */ /* 0x0022a400080011ff */
[----:B--2---:R-:W-:Y:S05]  /*e890*/  @!P0 NANOSLEEP.SYNCS 0x989680 ;  /* 0x009896800000895d */ /* 0x004fea0003900000 */
[----:B------:R-:W2:Y:S02]  /*e8a0*/  @!P0 SYNCS.PHASECHK.TRANS64 P0, [R2+URZ+0x58], R4 ;  /* 0x00005804020085a7 */ /* 0x000ea400080010ff */
[----:B--2---:R-:W-:Y:S05]  /*e8b0*/  @!P0 BRA `(.L_x_202) ;  /* 0xfffffffc00f08947 */ /* 0x004fea000383ffff */
[----:B------:R-:W-:Y:S05]  /*e8c0*/  BRA `(.L_x_36) ;  /* 0xffffff38004c7947 */ /* 0x000fea000383ffff */
.L_x_44:
[----:B-1----:R1:W2:Y:S02]  /*e8d0*/  SYNCS.PHASECHK.TRANS64.TRYWAIT P0, [R2+URZ+0x100], R3 ;  /* 0x00010003020075a7 */ /* 0x0022a400080011ff */
[----:B--2---:R-:W-:Y:S05]  /*e8e0*/  @!P0 NANOSLEEP.SYNCS 0x989680 ;  /* 0x009896800000895d */ /* 0x004fea0003900000 */
[----:B------:R-:W2:Y:S02]  /*e8f0*/  @!P0 SYNCS.PHASECHK.TRANS64 P0, [R2+URZ+0x100], R3 ;  /* 0x00010003020085a7 */ /* 0x000ea400080010ff */
[----:B--2---:R-:W-:Y:S05]  /*e900*/  @!P0 BRA `(.L_x_44) ;  /* 0xfffffffc00f08947 */ /* 0x004fea000383ffff */
[----:B------:R-:W-:Y:S05]  /*e910*/  BRA `(.L_x_203) ;  /* 0xffffff3c00507947 */ /* 0x000fea000383ffff */
.L_x_48:
[----:B----4-:R-:W-:-:S07]  /*e920*/  MOV R0, UR5 ;  /* 0x0000000500007c02 */ /* 0x010fce0008000f00 */
.L_x_204:
[----:B-1----:R1:W2:Y:S02]  /*e930*/  SYNCS.PHASECHK.TRANS64.TRYWAIT P0, [R0+URZ], R2 ;  /* 0x00000002000075a7 */ /* 0x0022a400080011ff */
[----:B--2---:R-:W-:Y:S05]  /*e940*/  @!P0 NANOSLEEP.SYNCS 0x989680 ;  /* 0x009896800000895d */ /* 0x004fea0003900000 */
[----:B------:R-:W2:Y:S02]  /*e950*/  @!P0 SYNCS.PHASECHK.TRANS64 P0, [R0+URZ], R2 ;  /* 0x00000002000085a7 */ /* 0x000ea400080010ff */
[----:B--2---:R-:W-:Y:S05]  /*e960*/  @!P0 BRA `(.L_x_204) ;  /* 0xfffffffc00f08947 */ /* 0x004fea000383ffff */
[----:B------:R-:W-:Y:S05]  /*e970*/  BRA `(.L_x_205) ;  /* 0xffffff4000c87947 */ /* 0x000fea000383ffff */
.L_x_49:
[----:B----4-:R-:W-:-:S07]  /*e980*/  MOV R0, UR5 ;  /* 0x0000000500007c02 */ /* 0x010fce0008000f00 */
.L_x_206:
[----:B-1----:R1:W2:Y:S02]  /*e990*/  SYNCS.PHASECHK.TRANS64.TRYWAIT P0, [R0+URZ], R3 ;  /* 0x00000003000075a7 */ /* 0x0022a400080011ff */
[----:B--2---:R-:W-:Y:S05]  /*e9a0*/  @!P0 NANOSLEEP.SYNCS 0x989680 ;  /* 0x009896800000895d */ /* 0x004fea0003900000 */
[----:B------:R-:W2:Y:S02]  /*e9b0*/  @!P0 SYNCS.PHASECHK.TRANS64 P0, [R0+URZ], R3 ;  /* 0x00000003000085a7 */ /* 0x000ea400080010ff */
[----:B--2---:R-:W-:Y:S05]  /*e9c0*/  @!P0 BRA `(.L_x_206) ;  /* 0xfffffffc00f08947 */ /* 0x004fea000383ffff */
[----:B------:R-:W-:Y:S05]  /*e9d0*/  BRA `(.L_x_207) ;  /* 0xffffff4000d47947 */ /* 0x000fea000383ffff */
.L_x_50:
[----:B----4-:R-:W-:-:S07]  /*e9e0*/  MOV R0, UR5 ;  /* 0x0000000500007c02 */ /* 0x010fce0008000f00 */
.L_x_208:
[----:B-1----:R1:W2:Y:S02]  /*e9f0*/  SYNCS.PHASECHK.TRANS64.TRYWAIT P0, [R0+URZ], R3 ;  /* 0x00000003000075a7 */ /* 0x0022a400080011ff */
[----:B--2---:R-:W-:Y:S05]  /*ea00*/  @!P0 NANOSLEEP.SYNCS 0x989680 ;  /* 0x009896800000895d */ /* 0x004fea0003900000 */
[----:B------:R-:W2:Y:S02]  /*ea10*/  @!P0 SYNCS.PHASECHK.TRANS64 P0, [R0+URZ], R3 ;  /* 0x00000003000085a7 */ /* 0x000ea400080010ff */
[----:B--2---:R-:W-:Y:S05]  /*ea20*/  @!P0 BRA `(.L_x_208) ;  /* 0xfffffffc00f08947 */ /* 0x004fea000383ffff */
[----:B------:R-:W-:Y:S05]  /*ea30*/  BRA `(.L_x_209) ;  /* 0xffffff4000e07947 */ /* 0x000fea000383ffff */
.L_x_51:
[----:B----4-:R-:W-:-:S07]  /*ea40*/  MOV R0, UR5 ;  /* 0x0000000500007c02 */ /* 0x010fce0008000f00 */
.L_x_210:
[----:B-1----:R1:W2:Y:S02]  /*ea50*/  SYNCS.PHASECHK.TRANS64.TRYWAIT P0, [R0+URZ], R3 ;  /* 0x00000003000075a7 */ /* 0x0022a400080011ff */
[----:B--2---:R-:W-:Y:S05]  /*ea60*/  @!P0 NANOSLEEP.SYNCS 0x989680 ;  /* 0x009896800000895d */ /* 0x004fea0003900000 */
[----:B------:R-:W2:Y:S02]  /*ea70*/  @!P0 SYNCS.PHASECHK.TRANS64 P0, [R0+URZ], R3 ;  /* 0x00000003000085a7 */ /* 0x000ea400080010ff */
[----:B--2---:R-:W-:Y:S05]  /*ea80*/  @!P0 BRA `(.L_x_210) ;  /* 0xfffffffc00f08947 */ /* 0x004fea000383ffff */
[----:B------:R-:W-:Y:S05]  /*ea90*/  BRA `(.L_x_211) ;  /* 0xffffff4000ec7947 */ /* 0x000fea000383ffff */
.L_x_52:
[----:B----4-:R-:W-:-:S07]  /*eaa0*/  MOV R0, UR5 ;  /* 0x0000000500007c02 */ /* 0x010fce0008000f00 */
.L_x_212:
[----:B-1----:R1:W2:Y:S02]  /*eab0*/  SYNCS.PHASECHK.TRANS64.TRYWAIT P0, [R0+URZ], R3 ;  /* 0x00000003000075a7 */ /* 0x0022a400080011ff */
[----:B--2---:R-:W-:Y:S05]  /*eac0*/  @!P0 NANOSLEEP.SYNCS 0x989680 ;  /* 0x009896800000895d */ /* 0x004fea0003900000 */
[----:B------:R-:W2:Y:S02]  /*ead0*/  @!P0 SYNCS.PHASECHK.TRANS64 P0, [R0+URZ], R3 ;  /* 0x00000003000085a7 */ /* 0x000ea400080010ff */
[----:B--2---:R-:W-:Y:S05]  /*eae0*/  @!P0 BRA `(.L_x_212) ;  /* 0xfffffffc00f08947 */ /* 0x004fea000383ffff */
[----:B------:R-:W-:Y:S05]  /*eaf0*/  BRA `(.L_x_213) ;  /* 0xffffff4000f87947 */ /* 0x000fea000383ffff */
.L_x_53:
[----:B----4-:R-:W-:-:S07]  /*eb00*/  MOV R0, UR5 ;  /* 0x0000000500007c02 */ /* 0x010fce0008000f00 */
.L_x_214:
[----:B-1----:R1:W2:Y:S02]  /*eb10*/  SYNCS.PHASECHK.TRANS64.TRYWAIT P0, [R0+URZ], R3 ;  /* 0x00000003000075a7 */ /* 0x0022a400080011ff */
[----:B--2---:R-:W-:Y:S05]  /*eb20*/  @!P0 NANOSLEEP.SYNCS 0x989680 ;  /* 0x009896800000895d */ /* 0x004fea0003900000 */
[----:B------:R-:W2:Y:S02]  /*eb30*/  @!P0 SYNCS.PHASECHK.TRANS64 P0, [R0+URZ], R3 ;  /* 0x00000003000085a7 */ /* 0x000ea400080010ff */
[----:B--2---:R-:W-:Y:S05]  /*eb40*/  @!P0 BRA `(.L_x_214) ;  /* 0xfffffffc00f08947 */ /* 0x004fea000383ffff */
[----:B------:R-:W-:Y:S05]  /*eb50*/  BRA `(.L_x_215) ;  /* 0xffffff4400047947 */ /* 0x000fea000383ffff */
.L_x_54:
[----:B----4-:R-:W-:-:S07]  /*eb60*/  MOV R0, UR5 ;  /* 0x0000000500007c02 */ /* 0x010fce0008000f00 */
.L_x_216:
[----:B-1----:R1:W2:Y:S02]  /*eb70*/  SYNCS.PHASECHK.TRANS64.TRYWAIT P0, [R0+URZ], R3 ;  /* 0x00000003000075a7 */ /* 0x0022a400080011ff */
[----:B--2---:R-:W-:Y:S05]  /*eb80*/  @!P0 NANOSLEEP.SYNCS 0x989680 ;  /* 0x009896800000895d */ /* 0x004fea0003900000 */
[----:B------:R-:W2:Y:S02]  /*eb90*/  @!P0 SYNCS.PHASECHK.TRANS64 P0, [R0+URZ], R3 ;  /* 0x00000003000085a7 */ /* 0x000ea400080010ff */
[----:B--2---:R-:W-:Y:S05]  /*eba0*/  @!P0 BRA `(.L_x_216) ;  /* 0xfffffffc00f08947 */ /* 0x004fea000383ffff */
[----:B------:R-:W-:Y:S05]  /*ebb0*/  BRA `(.L_x_217) ;  /* 0xffffff4400107947 */ /* 0x000fea000383ffff */
.L_x_55:
[----:B----4-:R-:W-:-:S07]  /*ebc0*/  MOV R0, UR5 ;  /* 0x0000000500007c02 */ /* 0x010fce0008000f00 */
.L_x_218:
[----:B-1----:R1:W2:Y:S02]  /*ebd0*/  SYNCS.PHASECHK.TRANS64.TRYWAIT P0, [R0+URZ], R3 ;  /* 0x00000003000075a7 */ /* 0x0022a400080011ff */
[----:B--2---:R-:W-:Y:S05]  /*ebe0*/  @!P0 NANOSLEEP.SYNCS 0x989680 ;  /* 0x009896800000895d */ /* 0x004fea0003900000 */
[----:B------:R-:W2:Y:S02]  /*ebf0*/  @!P0 SYNCS.PHASECHK.TRANS64 P0, [R0+URZ], R3 ;  /* 0x00000003000085a7 */ /* 0x000ea400080010ff */
[----:B--2---:R-:W-:Y:S05]  /*ec00*/  @!P0 BRA `(.L_x_218) ;  /* 0xfffffffc00f08947 */ /* 0x004fea000383ffff */
[----:B------:R-:W-:Y:S05]  /*ec10*/  BRA `(.L_x_219) ;  /* 0xffffff44001c7947 */ /* 0x000fea000383ffff */
.L_x_56:
[----:B----4-:R-:W-:-:S07]  /*ec20*/  MOV R0, UR5 ;  /* 0x0000000500007c02 */ /* 0x010fce0008000f00 */
.L_x_220:
[----:B-1----:R1:W2:Y:S02]  /*ec30*/  SYNCS.PHASECHK.TRANS64.TRYWAIT P0, [R0+URZ], R3 ;  /* 0x00000003000075a7 */ /* 0x0022a400080011ff */
[----:B--2---:R-:W-:Y:S05]  /*ec40*/  @!P0 NANOSLEEP.SYNCS 0x989680 ;  /* 0x009896800000895d */ /* 0x004fea0003900000 */
[----:B------:R-:W2:Y:S02]  /*ec50*/  @!P0 SYNCS.PHASECHK.TRANS64 P0, [R0+URZ], R3 ;  /* 0x00000003000085a7 */ /* 0x000ea400080010ff */
[----:B--2---:R-:W-:Y:S05]  /*ec60*/  @!P0 BRA `(.L_x_220) ;  /* 0xfffffffc00f08947 */ /* 0x004fea000383ffff */
[----:B------:R-:W-:Y:S05]  /*ec70*/  BRA `(.L_x_221) ;  /* 0xffffff4400287947 */ /* 0x000fea000383ffff */
.L_x_57:
[----:B----4-:R-:W-:-:S07]  /*ec80*/  MOV R0, UR5 ;  /* 0x0000000500007c02 */ /* 0x010fce0008000f00 */
.L_x_222:
[----:B-1----:R1:W2:Y:S02]  /*ec90*/  SYNCS.PHASECHK.TRANS64.TRYWAIT P0, [R0+URZ], R3 ;  /* 0x00000003000075a7 */ /* 0x0022a400080011ff */
[----:B--2---:R-:W-:Y:S05]  /*eca0*/  @!P0 NANOSLEEP.SYNCS 0x989680 ;  /* 0x009896800000895d */ /* 0x004fea0003900000 */
[----:B------:R-:W2:Y:S02]  /*ecb0*/  @!P0 SYNCS.PHASECHK.TRANS64 P0, [R0+URZ], R3 ;  /* 0x00000003000085a7 */ /* 0x000ea400080010ff */
[----:B--2---:R-:W-:Y:S05]  /*ecc0*/  @!P0 BRA `(.L_x_222) ;  /* 0xfffffffc00f08947 */ /* 0x004fea000383ffff */
[----:B------:R-:W-:Y:S05]  /*ecd0*/  BRA `(.L_x_223) ;  /* 0xffffff4400347947 */ /* 0x000fea000383ffff */
.L_x_60:
[----:B--2---:R2:W3:Y:S02]  /*ece0*/  SYNCS.PHASECHK.TRANS64.TRYWAIT P0, [R0+URZ+0x140], R4 ;  /* 0x00014004000075a7 */ /* 0x0044e400080011ff */
[----:B---3--:R-:W-:Y:S05]  /*ecf0*/  @!P0 NANOSLEEP.SYNCS 0x989680 ;  /* 0x009896800000895d */ /* 0x008fea0003900000 */
[----:B------:R-:W3:Y:S02]  /*ed00*/  @!P0 SYNCS.PHASECHK.TRANS64 P0, [R0+URZ+0x140], R4 ;  /* 0x00014004000085a7 */ /* 0x000ee400080010ff */
[----:B---3--:R-:W-:Y:S05]  /*ed10*/  @!P0 BRA `(.L_x_60) ;  /* 0xfffffffc00f08947 */ /* 0x008fea000383ffff */
[----:B------:R-:W-:Y:S05]  /*ed20*/  BRA `(.L_x_224) ;  /* 0xffffff4400907947 */ /* 0x000fea000383ffff */
.L_x_61:
[----:B------:R-:W-:-:S07]  /*ed30*/  MOV R0, UR5 ;  /* 0x0000000500007c02 */ /* 0x000fce0008000f00 */
.L_x_225:
[----:B--2---:R2:W3:Y:S02]  /*ed40*/  SYNCS.PHASECHK.TRANS64.TRYWAIT P0, [R0+URZ+0x110], R5 ;  /* 0x00011005000075a7 */ /* 0x0044e400080011ff */
[----:B---3--:R-:W-:Y:S05]  /*ed50*/  @!P0 NANOSLEEP.SYNCS 0x989680 ;  /* 0x009896800000895d */ /* 0x008fea0003900000 */
[----:B------:R-:W3:Y:S02]  /*ed60*/  @!P0 SYNCS.PHASECHK.TRANS64 P0, [R0+URZ+0x110], R5 ;  /* 0x00011005000085a7 */ /* 0x000ee400080010ff */
[----:B---3--:R-:W-:Y:S05]  /*ed70*/  @!P0 BRA `(.L_x_225) ;  /* 0xfffffffc00f08947 */ /* 0x008fea000383ffff */
[----:B------:R-:W-:Y:S05]  /*ed80*/  BRA `(.L_x_226) ;  /* 0xffffff4400a07947 */ /* 0x000fea000383ffff */
.L_x_62:
[----:B--2---:R2:W3:Y:S02]  /*ed90*/  SYNCS.PHASECHK.TRANS64.TRYWAIT P1, [R0+URZ+0x100], R4 ;  /* 0x00010004000075a7 */ /* 0x0044e400080211ff */
[----:B---3--:R-:W-:Y:S05]  /*eda0*/  @!P1 NANOSLEEP.SYNCS 0x989680 ;  /* 0x009896800000995d */ /* 0x008fea0003900000 */
[----:B------:R-:W3:Y:S02]  /*edb0*/  @!P1 SYNCS.PHASECHK.TRANS64 P1, [R0+URZ+0x100], R4 ;  /* 0x00010004000095a7 */ /* 0x000ee400080210ff */
[----:B---3--:R-:W-:Y:S05]  /*edc0*/  @!P1 BRA `(.L_x_62) ;  /* 0xfffffffc00f09947 */ /* 0x008fea000383ffff */
[----:B------:R-:W-:Y:S05]  /*edd0*/  BRA `(.L_x_227) ;  /* 0xffffff4400d07947 */ /* 0x000fea000383ffff */
.L_x_65:
[----:B------:R-:W-:-:S07]  /*ede0*/  MOV R0, UR5 ;  /* 0x0000000500007c02 */ /* 0x000fce0008000f00 */
.L_x_228:
[----:B--2---:R2:W3:Y:S02]  /*edf0*/  SYNCS.PHASECHK.TRANS64.TRYWAIT P0, [R0+URZ+0x110], R2 ;  /* 0x00011002000075a7 */ /* 0x0044e400080011ff */
[----:B---3--:R-:W-:Y:S05]  /*ee00*/  @!P0 NANOSLEEP.SYNCS 0x989680 ;  /* 0x009896800000895d */ /* 0x008fea0003900000 */
[----:B------:R-:W3:Y:S02]  /*ee10*/  @!P0 SYNCS.PHASECHK.TRANS64 P0, [R0+URZ+0x110], R2 ;  /* 0x00011002000085a7 */ /* 0x000ee400080010ff */
[----:B---3--:R-:W-:Y:S05]  /*ee20*/  @!P0 BRA `(.L_x_228) ;  /* 0xfffffffc00f08947 */ /* 0x008fea000383ffff */
[----:B------:R-:W-:Y:S05]  /*ee30*/  BRA `(.L_x_64) ;  /* 0xffffff4800247947 */ /* 0x000fea000383ffff */
.L_x_72:
[----:B--2---:R2:W3:Y:S02]  /*ee40*/  SYNCS.PHASECHK.TRANS64.TRYWAIT P1, [R0+URZ+0x100], R2 ;  /* 0x00010002000075a7 */ /* 0x0044e400080211ff */
[----:B---3--:R-:W-:Y:S05]  /*ee50*/  @!P1 NANOSLEEP.SYNCS 0x989680 ;  /* 0x009896800000995d */ /* 0x008fea0003900000 */
[----:B------:R-:W3:Y:S02]  /*ee60*/  @!P1 SYNCS.PHASECHK.TRANS64 P1, [R0+URZ+0x100], R2 ;  /* 0x00010002000095a7 */ /* 0x000ee400080210ff */
[----:B---3--:R-:W-:Y:S05]  /*ee70*/  @!P1 BRA `(.L_x_72) ;  /* 0xfffffffc00f09947 */ /* 0x008fea000383ffff */
[----:B------:R-:W-:Y:S05]  /*ee80*/  BRA `(.L_x_229) ;  /* 0xffffff4c00e87947 */ /* 0x000fea000383ffff */
.L_x_73:
[----:B------:R-:W-:-:S07]  /*ee90*/  MOV R2, UR11 ;  /* 0x0000000b00027c02 */ /* 0x000fce0008000f00 */
.L_x_230:
[----:B--2---:R2:W3:Y:S02]  /*eea0*/  SYNCS.PHASECHK.TRANS64.TRYWAIT P0, [R2+URZ+0x130], R0 ;  /* 0x00013000020075a7 */ /* 0x0044e400080011ff */
[----:B---3--:R-:W-:Y:S05]  /*eeb0*/  @!P0 NANOSLEEP.SYNCS 0x989680 ;  /* 0x009896800000895d */ /* 0x008fea0003900000 */
[----:B------:R-:W3:Y:S02]  /*eec0*/  @!P0 SYNCS.PHASECHK.TRANS64 P0, [R2+URZ+0x130], R0 ;  /* 0x00013000020085a7 */ /* 0x000ee400080010ff */
[----:B---3--:R-:W-:Y:S05]  /*eed0*/  @!P0 BRA `(.L_x_230) ;  /* 0xfffffffc00f08947 */ /* 0x008fea000383ffff */
[----:B------:R-:W-:Y:S05]  /*eee0*/  BRA `(.L_x_231) ;  /* 0xffffff5000207947 */ /* 0x000fea000383ffff */
.L_x_76:
[----:B------:R-:W-:Y:S07]  /*eef0*/  MOV R0, UR10 ;  /* 0x0000000a00007c02 */ /* 0x000fee0008000f00 */
.L_x_232:
[----:B--2---:R2:W3:Y:S02]  /*ef00*/  SYNCS.PHASECHK.TRANS64.TRYWAIT P0, [R0+URZ], R2 ;  /* 0x00000002000075a7 */ /* 0x0044e400080011ff */
[----:B---3--:R-:W-:Y:S05]  /*ef10*/  @!P0 NANOSLEEP.SYNCS 0x989680 ;  /* 0x009896800000895d */ /* 0x008fea0003900000 */
[----:B------:R-:W3:Y:S02]  /*ef20*/  @!P0 SYNCS.PHASECHK.TRANS64 P0, [R0+URZ], R2 ;  /* 0x00000002000085a7 */ /* 0x000ee400080010ff */
[----:B---3--:R-:W-:Y:S05]  /*ef30*/  @!P0 BRA `(.L_x_232) ;  /* 0xfffffffc00f08947 */ /* 0x008fea000383ffff */
[----:B------:R-:W-:Y:S05]  /*ef40*/  BRA `(.L_x_75) ;  /* 0xffffff50003c7947 */ /* 0x000fea000383ffff */
.L_x_79:
[----:B------:R-:W-:-:S07]  /*ef50*/  MOV R0, UR5 ;  /* 0x0000000500007c02 */ /* 0x000fce0008000f00 */
.L_x_233:
[----:B-1----:R1:W3:Y:S02]  /*ef60*/  SYNCS.PHASECHK.TRANS64.TRYWAIT P0, [R0+URZ], R2 ;  /* 0x00000002000075a7 */ /* 0x0022e400080011ff */
[----:B---3--:R-:W-:Y:S05]  /*ef70*/  @!P0 NANOSLEEP.SYNCS 0x989680 ;  /* 0x009896800000895d */ /* 0x008fea0003900000 */
[----:B------:R-:W3:Y:S02]  /*ef80*/  @!P0 SYNCS.PHASECHK.TRANS64 P0, [R0+URZ], R2 ;  /* 0x00000002000085a7 */ /* 0x000ee400080010ff */
[----:B---3--:R-:W-:Y:S05]  /*ef90*/  @!P0 BRA `(.L_x_233) ;  /* 0xfffffffc00f08947 */ /* 0x008fea000383ffff */
[----:B------:R-:W-:Y:S05]  /*efa0*/  BRA `(.L_x_234) ;  /* 0xffffff5400247947 */ /* 0x000fea000383ffff */
.L_x_80:
[----:B------:R-:W-:-:S07]  /*efb0*/  MOV R0, UR6 ;  /* 0x0000000600007c02 */ /* 0x000fce0008000f00 */
.L_x_235:
[----:B-1----:R1:W3:Y:S02]  /*efc0*/  SYNCS.PHASECHK.TRANS64.TRYWAIT P0, [R0+URZ], R2 ;  /* 0x00000002000075a7 */ /* 0x0022e400080011ff */
[----:B---3--:R-:W-:Y:S05]  /*efd0*/  @!P0 NANOSLEEP.SYNCS 0x989680 ;  /* 0x009896800000895d */ /* 0x008fea0003900000 */
[----:B------:R-:W3:Y:S02]  /*efe0*/  @!P0 SYNCS.PHASECHK.TRANS64 P0, [R0+URZ], R2 ;  /* 0x00000002000085a7 */ /* 0x000ee400080010ff */
[----:B---3--:R-:W-:Y:S05]  /*eff0*/  @!P0 BRA `(.L_x_235) ;  /* 0xfffffffc00f08947 */ /* 0x008fea000383ffff */
[----:B------:R-:W-:Y:S05]  /*f000*/  BRA `(.L_x_236) ;  /* 0xffffff5400307947 */ /* 0x000fea000383ffff */
.L_x_85:
[----:B--2---:R2:W3:Y:S02]  /*f010*/  SYNCS.PHASECHK.TRANS64.TRYWAIT P0, [R0+URZ+0x100], R2 ;  /* 0x00010002000075a7 */ /* 0x0044e400080011ff */
[----:B---3--:R-:W-:Y:S05]  /*f020*/  @!P0 NANOSLEEP.SYNCS 0x989680 ;  /* 0x009896800000895d */ /* 0x008fea0003900000 */
[----:B------:R-:W3:Y:S02]  /*f030*/  @!P0 SYNCS.PHASECHK.TRANS64 P0, [R0+URZ+0x100], R2 ;  /* 0x00010002000085a7 */ /* 0x000ee400080010ff */
[----:B---3--:R-:W-:Y:S05]  /*f040*/  @!P0 BRA `(.L_x_85) ;  /* 0xfffffffc00f08947 */ /* 0x008fea000383ffff */
[----:B------:R-:W-:Y:S05]  /*f050*/  BRA `(.L_x_237) ;  /* 0xffffff5800207947 */ /* 0x000fea000383ffff */
.L_x_88:
[----:B------:R-:W-:Y:S07]  /*f060*/  MOV R0, UR5 ;  /* 0x0000000500007c02 */ /* 0x000fee0008000f00 */
.L_x_238:
[----:B-1----:R1:W2:Y:S02]  /*f070*/  SYNCS.PHASECHK.TRANS64.TRYWAIT P0, [R0+URZ+0xf8], R2 ;  /* 0x0000f802000075a7 */ /* 0x0022a400080011ff */
[----:B--2---:R-:W-:Y:S05]  /*f080*/  @!P0 NANOSLEEP.SYNCS 0x989680 ;  /* 0x009896800000895d */ /* 0x004fea0003900000 */
[----:B------:R-:W2:Y:S02]  /*f090*/  @!P0 SYNCS.PHASECHK.TRANS64 P0, [R0+URZ+0xf8], R2 ;  /* 0x0000f802000085a7 */ /* 0x000ea400080010ff */
[----:B--2---:R-:W-:Y:S05]  /*f0a0*/  @!P0 BRA `(.L_x_238) ;  /* 0xfffffffc00f08947 */ /* 0x004fea000383ffff */
[----:B------:R-:W-:Y:S05]  /*f0b0*/  BRA `(.L_x_87) ;  /* 0xffffff5c00207947 */ /* 0x000fea000383ffff */
.L_x_91:
[----:B------:R-:W-:Y:S07]  /*f0c0*/  MOV R0, UR5 ;  /* 0x0000000500007c02 */ /* 0x000fee0008000f00 */
.L_x_239:
[----:B-1----:R1:W2:Y:S02]  /*f0d0*/  SYNCS.PHASECHK.TRANS64.TRYWAIT P0, [R0+URZ+0xd0], R28 ;  /* 0x0000d01c000075a7 */ /* 0x0022a400080011ff */
[----:B--2---:R-:W-:Y:S05]  /*f0e0*/  @!P0 NANOSLEEP.SYNCS 0x989680 ;  /* 0x009896800000895d */ /* 0x004fea0003900000 */
[----:B------:R-:W2:Y:S02]  /*f0f0*/  @!P0 SYNCS.PHASECHK.TRANS64 P0, [R0+URZ+0xd0], R28 ;  /* 0x0000d01c000085a7 */ /* 0x000ea400080010ff */
[----:B--2---:R-:W-:Y:S05]  /*f100*/  @!P0 BRA `(.L_x_239) ;  /* 0xfffffffc00f08947 */ /* 0x004fea000383ffff */
[----:B------:R-:W-:Y:S05]  /*f110*/  BRA `(.L_x_240) ;  /* 0xffffff5c00787947 */ /* 0x000fea000383ffff */
.L_x_92:
[----:B------:R-:W-:Y:S07]  /*f120*/  MOV R0, UR5 ;  /* 0x0000000500007c02 */ /* 0x000fee0008000f00 */
.L_x_241:
[----:B-1----:R1:W2:Y:S02]  /*f130*/  SYNCS.PHASECHK.TRANS64.TRYWAIT P0, [R0+URZ+0xd8], R28 ;  /* 0x0000d81c000075a7 */ /* 0x0022a400080011ff */
[----:B--2---:R-:W-:Y:S05]  /*f140*/  @!P0 NANOSLEEP.SYNCS 0x989680 ;  /* 0x009896800000895d */ /* 0x004fea0003900000 */
[----:B------:R-:W2:Y:S02]  /*f150*/  @!P0 SYNCS.PHASECHK.TRANS64 P0, [R0+URZ+0xd8], R28 ;  /* 0x0000d81c000085a7 */ /* 0x000ea400080010ff */
[----:B--2---:R-:W-:Y:S05]  /*f160*/  @!P0 BRA `(.L_x_241) ;  /* 0xfffffffc00f08947 */ /* 0x004fea000383ffff */
[----:B------:R-:W-:Y:S05]  /*f170*/  BRA `(.L_x_242) ;  /* 0xffffff5c00d07947 */ /* 0x000fea000383ffff */
.L_x_93:
[----:B------:R-:W-:Y:S07]  /*f180*/  MOV R0, UR5 ;  /* 0x0000000500007c02 */ /* 0x000fee0008000f00 */
.L_x_243:
[----:B-1----:R1:W2:Y:S02]  /*f190*/  SYNCS.PHASECHK.TRANS64.TRYWAIT P0, [R0+URZ+0xe0], R28 ;  /* 0x0000e01c000075a7 */ /* 0x0022a400080011ff */
[----:B--2---:R-:W-:Y:S05]  /*f1a0*/  @!P0 NANOSLEEP.SYNCS 0x989680 ;  /* 0x009896800000895d */ /* 0x004fea0003900000 */
[----:B------:R-:W2:Y:S02]  /*f1b0*/  @!P0 SYNCS.PHASECHK.TRANS64 P0, [R0+URZ+0xe0], R28 ;  /* 0x0000e01c000085a7 */ /* 0x000ea400080010ff */
[----:B--2---:R-:W-:Y:S05]  /*f1c0*/  @!P0 BRA `(.L_x_243) ;  /* 0xfffffffc00f08947 */ /* 0x004fea000383ffff */
[----:B------:R-:W-:Y:S05]  /*f1d0*/  BRA `(.L_x_244) ;  /* 0xffffff6000307947 */ /* 0x000fea000383ffff */
.L_x_94:
[----:B------:R-:W-:Y:S07]  /*f1e0*/  MOV R0, UR5 ;  /* 0x0000000500007c02 */ /* 0x000fee0008000f00 */
.L_x_245:
[----:B-1----:R1:W2:Y:S02]  /*f1f0*/  SYNCS.PHASECHK.TRANS64.TRYWAIT P0, [R0+URZ+0xe8], R28 ;  /* 0x0000e81c000075a7 */ /* 0x0022a400080011ff */
[----:B--2---:R-:W-:Y:S05]  /*f200*/  @!P0 NANOSLEEP.SYNCS 0x989680 ;  /* 0x009896800000895d */ /* 0x004fea0003900000 */
[----:B------:R-:W2:Y:S02]  /*f210*/  @!P0 SYNCS.PHASECHK.TRANS64 P0, [R0+URZ+0xe8], R28 ;  /* 0x0000e81c000085a7 */ /* 0x000ea400080010ff */
[----:B--2---:R-:W-:Y:S05]  /*f220*/  @!P0 BRA `(.L_x_245) ;  /* 0xfffffffc00f08947 */ /* 0x004fea000383ffff */
[----:B------:R-:W-:Y:S05]  /*f230*/  BRA `(.L_x_246) ;  /* 0xffffff6000907947 */ /* 0x000fea000383ffff */
.L_x_95:
[----:B------:R-:W-:Y:S07]  /*f240*/  MOV R0, UR5 ;  /* 0x0000000500007c02 */ /* 0x000fee0008000f00 */
.L_x_247:
[----:B-1----:R1:W2:Y:S02]  /*f250*/  SYNCS.PHASECHK.TRANS64.TRYWAIT P0, [R0+URZ+0xd0], R34 ;  /* 0x0000d022000075a7 */ /* 0x0022a400080011ff */
[----:B--2---:R-:W-:Y:S05]  /*f260*/  @!P0 NANOSLEEP.SYNCS 0x989680 ;  /* 0x009896800000895d */ /* 0x004fea0003900000 */
[----:B------:R-:W2:Y:S02]  /*f270*/  @!P0 SYNCS.PHASECHK.TRANS64 P0, [R0+URZ+0xd0], R34 ;  /* 0x0000d022000085a7 */ /* 0x000ea400080010ff */
[----:B--2---:R-:W-:Y:S05]  /*f280*/  @!P0 BRA `(.L_x_247) ;  /* 0xfffffffc00f08947 */ /* 0x004fea000383ffff */
[----:B------:R-:W-:Y:S05]  /*f290*/  BRA `(.L_x_248) ;  /* 0xffffff6000f47947 */ /* 0x000fea000383ffff */
.L_x_96:
[----:B------:R-:W-:Y:S07]  /*f2a0*/  MOV R0, UR5 ;  /* 0x0000000500007c02 */ /* 0x000fee0008000f00 */
.L_x_249:
[----:B-1----:R1:W2:Y:S02]  /*f2b0*/  SYNCS.PHASECHK.TRANS64.TRYWAIT P0, [R0+URZ+0xd8], R34 ;  /* 0x0000d822000075a7 */ /* 0x0022a400080011ff */
[----:B--2---:R-:W-:Y:S05]  /*f2c0*/  @!P0 NANOSLEEP.SYNCS 0x989680 ;  /* 0x009896800000895d */ /* 0x004fea0003900000 */
[----:B------:R-:W2:Y:S02]  /*f2d0*/  @!P0 SYNCS.PHASECHK.TRANS64 P0, [R0+URZ+0xd8], R34 ;  /* 0x0000d822000085a7 */ /* 0x000ea400080010ff */
[----:B--2---:R-:W-:Y:S05]  /*f2e0*/  @!P0 BRA `(.L_x_249) ;  /* 0xfffffffc00f08947 */ /* 0x004fea000383ffff */
[----:B------:R-:W-:Y:S05]  /*f2f0*/  BRA `(.L_x_250) ;  /* 0xffffff6400547947 */ /* 0x000fea000383ffff */
.L_x_97:
[----:B------:R-:W-:Y:S07]  /*f300*/  MOV R0, UR5 ;  /* 0x0000000500007c02 */ /* 0x000fee0008000f00 */
.L_x_251:
[----:B-1----:R1:W2:Y:S02]  /*f310*/  SYNCS.PHASECHK.TRANS64.TRYWAIT P0, [R0+URZ+0xe0], R34 ;  /* 0x0000e022000075a7 */ /* 0x0022a400080011ff */
[----:B--2---:R-:W-:Y:S05]  /*f320*/  @!P0 NANOSLEEP.SYNCS 0x989680 ;  /* 0x009896800000895d */ /* 0x004fea0003900000 */
[----:B------:R-:W2:Y:S02]  /*f330*/  @!P0 SYNCS.PHASECHK.TRANS64 P0, [R0+URZ+0xe0], R34 ;  /* 0x0000e022000085a7 */ /* 0x000ea400080010ff */
[----:B--2---:R-:W-:Y:S05]  /*f340*/  @!P0 BRA `(.L_x_251) ;  /* 0xfffffffc00f08947 */ /* 0x004fea000383ffff */
[----:B------:R-:W-:Y:S05]  /*f350*/  BRA `(.L_x_252) ;  /* 0xffffff6400b07947 */ /* 0x000fea000383ffff */
.L_x_98:
[----:B------:R-:W-:Y:S07]  /*f360*/  MOV R0, UR5 ;  /* 0x0000000500007c02 */ /* 0x000fee0008000f00 */
.L_x_253:
[----:B-1----:R1:W2:Y:S02]  /*f370*/  SYNCS.PHASECHK.TRANS64.TRYWAIT P0, [R0+URZ+0xe8], R34 ;  /* 0x0000e822000075a7 */ /* 0x0022a400080011ff */
[----:B--2---:R-:W-:Y:S05]  /*f380*/  @!P0 NANOSLEEP.SYNCS 0x989680 ;  /* 0x009896800000895d */ /* 0x004fea0003900000 */
[----:B------:R-:W2:Y:S02]  /*f390*/  @!P0 SYNCS.PHASECHK.TRANS64 P0, [R0+URZ+0xe8], R34 ;  /* 0x0000e822000085a7 */ /* 0x000ea400080010ff */
[----:B--2---:R-:W-:Y:S05]  /*f3a0*/  @!P0 BRA `(.L_x_253) ;  /* 0xfffffffc00f08947 */ /* 0x004fea000383ffff */
[----:B------:R-:W-:Y:S05]  /*f3b0*/  BRA `(.L_x_254) ;  /* 0xffffff68004c7947 */ /* 0x000fea000383ffff */
.L_x_100:
[----:B------:R-:W-:-:S07]  /*f3c0*/  MOV R0, UR5 ;  /* 0x0000000500007c02 */ /* 0x000fce0008000f00 */
.L_x_255:
[----:B-1----:R1:W3:Y:S02]  /*f3d0*/  SYNCS.PHASECHK.TRANS64.TRYWAIT P0, [R0+URZ+0xd0], R28 ;  /* 0x0000d01c000075a7 */ /* 0x0022e400080011ff */
[----:B---3--:R-:W-:Y:S05]  /*f3e0*/  @!P0 NANOSLEEP.SYNCS 0x989680 ;  /* 0x009896800000895d */ /* 0x008fea0003900000 */
[----:B------:R-:W3:Y:S02]  /*f3f0*/  @!P0 SYNCS.PHASECHK.TRANS64 P0, [R0+URZ+0xd0], R28 ;  /* 0x0000d01c000085a7 */ /* 0x000ee400080010ff */
[----:B---3--:R-:W-:Y:S05]  /*f400*/  @!P0 BRA `(.L_x_255) ;  /* 0xfffffffc00f08947 */ /* 0x008fea000383ffff */
[----:B------:R-:W-:Y:S05]  /*f410*/  BRA `(.L_x_256) ;  /* 0xffffff6800cc7947 */ /* 0x000fea000383ffff */
.L_x_101:
[----:B-1----:R-:W-:-:S07]  /*f420*/  MOV R0, UR5 ;  /* 0x0000000500007c02 */ /* 0x002fce0008000f00 */
.L_x_257:
[----:B-1----:R1:W3:Y:S02]  /*f430*/  SYNCS.PHASECHK.TRANS64.TRYWAIT P0, [R0+URZ+0xd8], R28 ;  /* 0x0000d81c000075a7 */ /* 0x0022e400080011ff */
[----:B---3--:R-:W-:Y:S05]  /*f440*/  @!P0 NANOSLEEP.SYNCS 0x989680 ;  /* 0x009896800000895d */ /* 0x008fea0003900000 */
[----:B------:R-:W3:Y:S02]  /*f450*/  @!P0 SYNCS.PHASECHK.TRANS64 P0, [R0+URZ+0xd8], R28 ;  /* 0x0000d81c000085a7 */ /* 0x000ee400080010ff */
[----:B---3--:R-:W-:Y:S05]  /*f460*/  @!P0 BRA `(.L_x_257) ;  /* 0xfffffffc00f08947 */ /* 0x008fea000383ffff */
[----:B------:R-:W-:Y:S05]  /*f470*/  BRA `(.L_x_258) ;  /* 0xffffff6800bc7947 */ /* 0x000fea000383ffff */
.L_x_102:
[----:B------:R-:W-:-:S07]  /*f480*/  MOV R2, UR5 ;  /* 0x0000000500027c02 */ /* 0x000fce0008000f00 */
.L_x_259:
[----:B-1----:R1:W3:Y:S02]  /*f490*/  SYNCS.PHASECHK.TRANS64.TRYWAIT P0, [R2+URZ+0xe0], R28 ;  /* 0x0000e01c020075a7 */ /* 0x0022e400080011ff */
[----:B---3--:R-:W-:Y:S05]  /*f4a0*/  @!P0 NANOSLEEP.SYNCS 0x989680 ;  /* 0x009896800000895d */ /* 0x008fea0003900000 */
[----:B------:R-:W3:Y:S02]  /*f4b0*/  @!P0 SYNCS.PHASECHK.TRANS64 P0, [R2+URZ+0xe0], R28 ;  /* 0x0000e01c020085a7 */ /* 0x000ee400080010ff */
[----:B---3--:R-:W-:Y:S05]  /*f4c0*/  @!P0 BRA `(.L_x_259) ;  /* 0xfffffffc00f08947 */ /* 0x008fea000383ffff */
[----:B------:R-:W-:Y:S05]  /*f4d0*/  BRA `(.L_x_260) ;  /* 0xffffff6800b07947 */ /* 0x000fea000383ffff */
.L_x_104:
[----:B--2---:R2:W4:Y:S02]  /*f4e0*/  SYNCS.PHASECHK.TRANS64.TRYWAIT P0, [R0+URZ+0x100], R2 ;  /* 0x00010002000075a7 */ /* 0x00452400080011ff */
[----:B----4-:R-:W-:Y:S05]  /*f4f0*/  @!P0 NANOSLEEP.SYNCS 0x989680 ;  /* 0x009896800000895d */ /* 0x010fea0003900000 */
[----:B------:R-:W4:Y:S02]  /*f500*/  @!P0 SYNCS.PHASECHK.TRANS64 P0, [R0+URZ+0x100], R2 ;  /* 0x00010002000085a7 */ /* 0x000f2400080010ff */
[----:B----4-:R-:W-:Y:S05]  /*f510*/  @!P0 BRA `(.L_x_104) ;  /* 0xfffffffc00f08947 */ /* 0x010fea000383ffff */
[----:B------:R-:W-:Y:S05]  /*f520*/  BRA `(.L_x_261) ;  /* 0xffffff6c00707947 */ /* 0x000fea000383ffff */
.L_x_115:
[----:B-1----:R-:W-:Y:S04]  /*f530*/  MOV R4, UR51 ;  /* 0x0000003300047c02 */ /* 0x002fe80008000f00 */
[----:B------:R1:W2:Y:S03]  /*f540*/  SYNCS.PHASECHK.TRANS64.TRYWAIT P1, [R4+URZ+0xb0], R5 ;  /* 0x0000b005040075a7 */ /* 0x0002a600080211ff */
[----:B--2---:R-:W-:Y:S05]  /*f550*/  @!P1 NANOSLEEP.SYNCS 0x989680 ;  /* 0x009896800000995d */ /* 0x004fea0003900000 */
[----:B------:R-:W2:Y:S02]  /*f560*/  @!P1 SYNCS.PHASECHK.TRANS64 P1, [R4+URZ+0xb0], R5 ;  /* 0x0000b005040095a7 */ /* 0x000ea400080210ff */
[----:B--2---:R-:W-:Y:S05]  /*f570*/  @!P1 BRA `(.L_x_115) ;  /* 0xfffffffc00ec9947 */ /* 0x004fea000383ffff */
[----:B------:R-:W-:Y:S05]  /*f580*/  BRA `(.L_x_114) ;  /* 0xffffff78008c7947 */ /* 0x000fea000383ffff */
.L_x_117:
[----:B------:R1:W1:Y:S02]  /*f590*/  SYNCS.PHASECHK.TRANS64.TRYWAIT P0, [R58+URZ+0x120], R3 ;  /* 0x000120033a0075a7 */ /* 0x00026400080011ff */
[----:B-1----:R-:W-:Y:S05]  /*f5a0*/  @!P0 NANOSLEEP.SYNCS 0x989680 ;  /* 0x009896800000895d */ /* 0x002fea0003900000 */
[----:B------:R-:W1:Y:S02]  /*f5b0*/  @!P0 SYNCS.PHASECHK.TRANS64 P0, [R58+URZ+0x120], R3 ;  /* 0x000120033a0085a7 */ /* 0x000e6400080010ff */
[----:B-1----:R-:W-:Y:S05]  /*f5c0*/  @!P0 BRA `(.L_x_117) ;  /* 0xfffffffc00f08947 */ /* 0x002fea000383ffff */
[----:B------:R-:W-:Y:S05]  /*f5d0*/  BRA `(.L_x_116) ;  /* 0xffffff7800b07947 */ /* 0x000fea000383ffff */
.L_x_128:
[----:B-1----:R1:W3:Y:S02]  /*f5e0*/  SYNCS.PHASECHK.TRANS64.TRYWAIT P0, [R2+URZ+0xb0], R0 ;  /* 0x0000b000020075a7 */ /* 0x0022e400080011ff */
[----:B---3--:R-:W-:Y:S05]  /*f5f0*/  @!P0 NANOSLEEP.SYNCS 0x989680 ;  /* 0x009896800000895d */ /* 0x008fea0003900000 */
[----:B------:R-:W3:Y:S02]  /*f600*/  @!P0 SYNCS.PHASECHK.TRANS64 P0, [R2+URZ+0xb0], R0 ;  /* 0x0000b000020085a7 */ /* 0x000ee400080010ff */
[----:B---3--:R-:W-:Y:S05]  /*f610*/  @!P0 BRA `(.L_x_128) ;  /* 0xfffffffc00f08947 */ /* 0x008fea000383ffff */
[----:B------:R-:W-:Y:S05]  /*f620*/  BRA `(.L_x_127) ;  /* 0xffffff88004c7947 */ /* 0x000fea000383ffff */
.L_x_138:
[----:B-1----:R1:W3:Y:S02]  /*f630*/  SYNCS.PHASECHK.TRANS64.TRYWAIT P0, [R0+URZ+0xb0], R20 ;  /* 0x0000b014000075a7 */ /* 0x0022e400080011ff */
[----:B---3--:R-:W-:Y:S05]  /*f640*/  @!P0 NANOSLEEP.SYNCS 0x989680 ;  /* 0x009896800000895d */ /* 0x008fea0003900000 */
[----:B------:R-:W3:Y:S02]  /*f650*/  @!P0 SYNCS.PHASECHK.TRANS64 P0, [R0+URZ+0xb0], R20 ;  /* 0x0000b014000085a7 */ /* 0x000ee400080010ff */
[----:B---3--:R-:W-:Y:S05]  /*f660*/  @!P0 BRA `(.L_x_138) ;  /* 0xfffffffc00f08947 */ /* 0x008fea000383ffff */
[----:B------:R-:W-:Y:S05]  /*f670*/  BRA `(.L_x_137) ;  /* 0xffffff9400e47947 */ /* 0x000fea000383ffff */
.L_x_148:
[----:B-1----:R1:W3:Y:S02]  /*f680*/  SYNCS.PHASECHK.TRANS64.TRYWAIT P0, [R0+URZ+0xb0], R20 ;  /* 0x0000b014000075a7 */ /* 0x0022e400080011ff */
[----:B---3--:R-:W-:Y:S05]  /*f690*/  @!P0 NANOSLEEP.SYNCS 0x989680 ;  /* 0x009896800000895d */ /* 0x008fea0003900000 */
[----:B------:R-:W3:Y:S02]  /*f6a0*/  @!P0 SYNCS.PHASECHK.TRANS64 P0, [R0+URZ+0xb0], R20 ;  /* 0x0000b014000085a7 */ /* 0x000ee400080010ff */
[----:B---3--:R-:W-:Y:S05]  /*f6b0*/  @!P0 BRA `(.L_x_148) ;  /* 0xfffffffc00f08947 */ /* 0x008fea000383ffff */
[----:B------:R-:W-:Y:S05]  /*f6c0*/  BRA `(.L_x_147) ;  /* 0xffffffa400607947 */ /* 0x000fea000383ffff */
.L_x_158:
[----:B-1----:R1:W3:Y:S02]  /*f6d0*/  SYNCS.PHASECHK.TRANS64.TRYWAIT P0, [R0+URZ+0xb0], R20 ;  /* 0x0000b014000075a7 */ /* 0x0022e400080011ff */
[----:B---3--:R-:W-:Y:S05]  /*f6e0*/  @!P0 NANOSLEEP.SYNCS 0x989680 ;  /* 0x009896800000895d */ /* 0x008fea0003900000 */
[----:B------:R-:W3:Y:S02]  /*f6f0*/  @!P0 SYNCS.PHASECHK.TRANS64 P0, [R0+URZ+0xb0], R20 ;  /* 0x0000b014000085a7 */ /* 0x000ee400080010ff */
[----:B---3--:R-:W-:Y:S05]  /*f700*/  @!P0 BRA `(.L_x_158) ;  /* 0xfffffffc00f08947 */ /* 0x008fea000383ffff */
[----:B------:R-:W-:Y:S05]  /*f710*/  BRA `(.L_x_157) ;  /* 0xffffffb400047947 */ /* 0x000fea000383ffff */
.L_x_168:
[----:B-1----:R1:W2:Y:S02]  /*f720*/  SYNCS.PHASECHK.TRANS64.TRYWAIT P0, [R0+URZ+0xb0], R20 ;  /* 0x0000b014000075a7 */ /* 0x0022a400080011ff */
[----:B--2---:R-:W-:Y:S05]  /*f730*/  @!P0 NANOSLEEP.SYNCS 0x989680 ;  /* 0x009896800000895d */ /* 0x004fea0003900000 */
[----:B------:R-:W2:Y:S02]  /*f740*/  @!P0 SYNCS.PHASECHK.TRANS64 P0, [R0+URZ+0xb0], R20 ;  /* 0x0000b014000085a7 */ /* 0x000ea400080010ff */
[----:B--2---:R-:W-:Y:S05]  /*f750*/  @!P0 BRA `(.L_x_168) ;  /* 0xfffffffc00f08947 */ /* 0x004fea000383ffff */
[----:B------:R-:W-:Y:S05]  /*f760*/  BRA `(.L_x_167) ;  /* 0xffffffc000987947 */ /* 0x000fea000383ffff */
.L_x_178:
[----:B-1----:R1:W2:Y:S02]  /*f770*/  SYNCS.PHASECHK.TRANS64.TRYWAIT P0, [R0+URZ+0xb0], R20 ;  /* 0x0000b014000075a7 */ /* 0x0022a400080011ff */
[----:B--2---:R-:W-:Y:S05]  /*f780*/  @!P0 NANOSLEEP.SYNCS 0x989680 ;  /* 0x009896800000895d */ /* 0x004fea0003900000 */
[----:B------:R-:W2:Y:S02]  /*f790*/  @!P0 SYNCS.PHASECHK.TRANS64 P0, [R0+URZ+0xb0], R20 ;  /* 0x0000b014000085a7 */ /* 0x000ea400080010ff */
[----:B--2---:R-:W-:Y:S05]  /*f7a0*/  @!P0 BRA `(.L_x_178) ;  /* 0xfffffffc00f08947 */ /* 0x004fea000383ffff */
[----:B------:R-:W-:Y:S05]  /*f7b0*/  BRA `(.L_x_177) ;  /* 0xffffffd000407947 */ /* 0x000fea000383ffff */
.L_x_188:
[----:B--2---:R2:W3:Y:S02]  /*f7c0*/  SYNCS.PHASECHK.TRANS64.TRYWAIT P0, [R0+URZ+0xb0], R106 ;  /* 0x0000b06a000075a7 */ /* 0x0044e400080011ff */
[----:B---3--:R-:W-:Y:S05]  /*f7d0*/  @!P0 NANOSLEEP.SYNCS 0x989680 ;  /* 0x009896800000895d */ /* 0x008fea0003900000 */
[----:B------:R-:W3:Y:S02]  /*f7e0*/  @!P0 SYNCS.PHASECHK.TRANS64 P0, [R0+URZ+0xb0], R106 ;  /* 0x0000b06a000085a7 */ /* 0x000ee400080010ff */
[----:B---3--:R-:W-:Y:S05]  /*f7f0*/  @!P0 BRA `(.L_x_188) ;  /* 0xfffffffc00f08947 */ /* 0x008fea000383ffff */
[----:B------:R-:W-:Y:S05]  /*f800*/  BRA `(.L_x_187) ;  /* 0xffffffdc00cc7947 */ /* 0x000fea000383ffff */
        .weak           $__internal_0_$__cuda_sm10x_tcgen05_guardrail_trap_col_being_dealloced_not_returned_by_alloc
        .type           $__internal_0_$__cuda_sm10x_tcgen05_guardrail_trap_col_being_dealloced_not_returned_by_alloc,@function
        .size           $__internal_0_$__cuda_sm10x_tcgen05_guardrail_trap_col_being_dealloced_not_returned_by_alloc,($__internal_1_$__cuda_sm10x_tcgen05_guardrail_trap_phase_invalid_during_alloc - $__internal_0_$__cuda_sm10x_tcgen05_guardrail_trap_col_being_dealloced_not_returned_by_alloc)
$__internal_0_$__cuda_sm10x_tcgen05_guardrail_trap_col_being_dealloced_not_returned_by_alloc:
[----:B------:R-:W-:Y:S05]  /*f810*/  BPT.TRAP 0x1 ;  /* 0x000000040000795c */ /* 0x000fea0000300000 */
[----:B------:R-:W-:-:S04]  /*f820*/  HFMA2 R3, -RZ, RZ, 0, 0 ;  /* 0x00000000ff037431 */ /* 0x000fc800000001ff */
[----:B------:R-:W-:Y:S05]  /*f830*/  RET.REL.NODEC R2 `(_ZN7cutlass13device_kernelINS_4gemm6kernel13GemmUniversalIN4cute5tupleIJiiiiEEENS1_10collective13CollectiveMmaINS1_46MainloopSm100TmaUmmaWarpSpecializedBlockScaledILi11ELi2ELi2ENS5_IJNS4_1CILi4EEENSA_ILi2EEENSA_ILi1EEEEEEEENS5_IJNSA_ILi128EEESG_SG_EEENS5_IJNS_12float_e2m1_tENS_13float_ue4m3_tEEEENS5_IJNS5_IJlSD_lEEENS4_6LayoutINS5_IJNS5_IJNS5_IJNSA_ILi32EEESB_EEEiEEENS5_IJNS5_IJNSA_ILi16EEESB_EEEiEEENS5_IJSD_iEEEEEENS5_IJSS_NS5_IJNS5_IJNSA_ILi0EEESD_EEENSA_ILi512EEEEEENS5_IJSV_iEEEEEEEEEEESK_S12_NS4_8TiledMMAINS4_8MMA_AtomIJNS4_17SM100_MMA_MXF4_SSISI_SI_fSJ_Li128ELi128ELi16ELNS4_4UMMA5MajorE0ELS17_0ELNS16_7ScaleInE0ELS18_0EEEEEENSM_INS5_IJSD_SD_SD_EEENS5_IJSV_SV_SV_EEEEENS5_IJNS4_10UnderscoreES1E_S1E_EEEEENS5_IJNS4_23SM90_TMA_LOAD_MULTICASTES1H_EEENS5_IJNS4_14ComposedLayoutINS4_7SwizzleILi2ELi4ELi3EEENS4_18smem_ptr_flag_bitsILi4EEENSM_INS5_IJNSA_ILi8EEESG_EEENS5_IJSG_SD_EEEEEEENSM_INS5_IJNS5_IJNS5_IJSO_SD_EEESR_EEESD_NS5_IJSD_SC_EEEEEENS5_IJNS5_IJNS5_IJSR_SX_EEESW_EEESV_NS5_IJSB_SX_EEEEEEEEEEEvNS4_8identityES1I_S22_vS23_EENS_8epilogue10collective18CollectiveEpilogueINS25_23Sm100TmaWarpSpecializedILi4ELi2ELi16ELb1ELb0EEEJNS5_IJNSA_ILi64EEESG_SG_EEENS5_IJNSM_IS2A_SD_EENSM_INS5_IJSQ_SC_EEENS5_IJSD_S2A_EEEEEEEENS_10bfloat16_tESL_S2H_SL_NS25_6fusion15FusionCallbacksIS29_NS2I_17LinearCombinationIS2H_fS2H_fLNS_15FloatRoundStyleE2EEES2B_S2G_JEEENS4_5SM1004TMEM4LOAD26SM100_TMEM_LOAD_32dp32b16xENS4_13SM90_TMA_LOADENS1J_INS1K_ILi1ELi4ELi3EEENS1M_ILi16EEENSM_INS5_IJS1O_SQ_EEENS5_IJSQ_SD_EEEEEEENS4_39AutoVectorizingCopyWithAssumedAlignmentILi128EEENS4_14SM90_TMA_STOREES2Y_S30_S30_EEEvvEEEEvNT_6ParamsE) ;  /* 0xffffff0402f07950 */ /* 0x000fea0003c3ffff */
        .weak           $__internal_1_$__cuda_sm10x_tcgen05_guardrail_trap_phase_invalid_during_alloc
        .type           $__internal_1_$__cuda_sm10x_tcgen05_guardrail_trap_phase_invalid_during_alloc,@function
        .size           $__internal_1_$__cuda_sm10x_tcgen05_guardrail_trap_phase_invalid_during_alloc,($__internal_2_$__cuda_sm10x_tcgen05_guardrail_trap_unallocated_columns_being_dealloced - $__internal_1_$__cuda_sm10x_tcgen05_guardrail_trap_phase_invalid_during_alloc)
$__internal_1_$__cuda_sm10x_tcgen05_guardrail_trap_phase_invalid_during_alloc:
[----:B------:R-:W-:Y:S05]  /*f840*/  BPT.TRAP 0x1 ;  /* 0x000000040000795c */ /* 0x000fea0000300000 */
[----:B------:R-:W-:-:S04]  /*f850*/  MOV R3, 0x0 ;  /* 0x0000000000037802 */ /* 0x000fc80000000f00 */
[----:B------:R-:W-:Y:S05]  /*f860*/  RET.REL.NODEC R2 `(_ZN7cutlass13device_kernelINS_4gemm6kernel13GemmUniversalIN4cute5tupleIJiiiiEEENS1_10collective13CollectiveMmaINS1_46MainloopSm100TmaUmmaWarpSpecializedBlockScaledILi11ELi2ELi2ENS5_IJNS4_1CILi4EEENSA_ILi2EEENSA_ILi1EEEEEEEENS5_IJNSA_ILi128EEESG_SG_EEENS5_IJNS_12float_e2m1_tENS_13float_ue4m3_tEEEENS5_IJNS5_IJlSD_lEEENS4_6LayoutINS5_IJNS5_IJNS5_IJNSA_ILi32EEESB_EEEiEEENS5_IJNS5_IJNSA_ILi16EEESB_EEEiEEENS5_IJSD_iEEEEEENS5_IJSS_NS5_IJNS5_IJNSA_ILi0EEESD_EEENSA_ILi512EEEEEENS5_IJSV_iEEEEEEEEEEESK_S12_NS4_8TiledMMAINS4_8MMA_AtomIJNS4_17SM100_MMA_MXF4_SSISI_SI_fSJ_Li128ELi128ELi16ELNS4_4UMMA5MajorE0ELS17_0ELNS16_7ScaleInE0ELS18_0EEEEEENSM_INS5_IJSD_SD_SD_EEENS5_IJSV_SV_SV_EEEEENS5_IJNS4_10UnderscoreES1E_S1E_EEEEENS5_IJNS4_23SM90_TMA_LOAD_MULTICASTES1H_EEENS5_IJNS4_14ComposedLayoutINS4_7SwizzleILi2ELi4ELi3EEENS4_18smem_ptr_flag_bitsILi4EEENSM_INS5_IJNSA_ILi8EEESG_EEENS5_IJSG_SD_EEEEEEENSM_INS5_IJNS5_IJNS5_IJSO_SD_EEESR_EEESD_NS5_IJSD_SC_EEEEEENS5_IJNS5_IJNS5_IJSR_SX_EEESW_EEESV_NS5_IJSB_SX_EEEEEEEEEEEvNS4_8identityES1I_S22_vS23_EENS_8epilogue10collective18CollectiveEpilogueINS25_23Sm100TmaWarpSpecializedILi4ELi2ELi16ELb1ELb0EEEJNS5_IJNSA_ILi64EEESG_SG_EEENS5_IJNSM_IS2A_SD_EENSM_INS5_IJSQ_SC_EEENS5_IJSD_S2A_EEEEEEEENS_10bfloat16_tESL_S2H_SL_NS25_6fusion15FusionCallbacksIS29_NS2I_17LinearCombinationIS2H_fS2H_fLNS_15FloatRoundStyleE2EEES2B_S2G_JEEENS4_5SM1004TMEM4LOAD26SM100_TMEM_LOAD_32dp32b16xENS4_13SM90_TMA_LOADENS1J_INS1K_ILi1ELi4ELi3EEENS1M_ILi16EEENSM_INS5_IJS1O_SQ_EEENS5_IJSQ_SD_EEEEEEENS4_39AutoVectorizingCopyWithAssumedAlignmentILi128EEENS4_14SM90_TMA_STOREES2Y_S30_S30_EEEvvEEEEvNT_6ParamsE) ;  /* 0xffffff0402e47950 */ /* 0x000fea0003c3ffff */
        .weak           $__internal_2_$__cuda_sm10x_tcgen05_guardrail_trap_unallocated_columns_being_dealloced
        .type           $__internal_2_$__cuda_sm10x_tcgen05_guardrail_trap_unallocated_columns_being_dealloced,@function
        .size           $__internal_2_$__cuda_sm10x_tcgen05_guardrail_trap_unallocated_columns_being_dealloced,(.L_x_263 - $__internal_2_$__cuda_sm10x_tcgen05_guardrail_trap_unallocated_columns_being_dealloced)
$__internal_2_$__cuda_sm10x_tcgen05_guardrail_trap_unallocated_columns_being_dealloced:
[----:B------:R-:W-:Y:S05]  /*f870*/  BPT.TRAP 0x1 ;  /* 0x000000040000795c */ /* 0x000fea0000300000 */
[----:B------:R-:W-:-:S04]  /*f880*/  HFMA2 R3, -RZ, RZ, 0, 0 ;  /* 0x00000000ff037431 */ /* 0x000fc800000001ff */
[----:B------:R-:W-:Y:S05]  /*f890*/  RET.REL.NODEC R2 `(_ZN7cutlass13device_kernelINS_4gemm6kernel13GemmUniversalIN4cute5tupleIJiiiiEEENS1_10collective13CollectiveMmaINS1_46MainloopSm100TmaUmmaWarpSpecializedBlockScaledILi11ELi2ELi2ENS5_IJNS4_1CILi4EEENSA_ILi2EEENSA_ILi1EEEEEEEENS5_IJNSA_ILi128EEESG_SG_EEENS5_IJNS_12float_e2m1_tENS_13float_ue4m3_tEEEENS5_IJNS5_IJlSD_lEEENS4_6LayoutINS5_IJNS5_IJNS5_IJNSA_ILi32EEESB_EEEiEEENS5_IJNS5_IJNSA_ILi16EEESB_EEEiEEENS5_IJSD_iEEEEEENS5_IJSS_NS5_IJNS5_IJNSA_ILi0EEESD_EEENSA_ILi512EEEEEENS5_IJSV_iEEEEEEEEEEESK_S12_NS4_8TiledMMAINS4_8MMA_AtomIJNS4_17SM100_MMA_MXF4_SSISI_SI_fSJ_Li128ELi128ELi16ELNS4_4UMMA5MajorE0ELS17_0ELNS16_7ScaleInE0ELS18_0EEEEEENSM_INS5_IJSD_SD_SD_EEENS5_IJSV_SV_SV_EEEEENS5_IJNS4_10UnderscoreES1E_S1E_EEEEENS5_IJNS4_23SM90_TMA_LOAD_MULTICASTES1H_EEENS5_IJNS4_14ComposedLayoutINS4_7SwizzleILi2ELi4ELi3EEENS4_18smem_ptr_flag_bitsILi4EEENSM_INS5_IJNSA_ILi8EEESG_EEENS5_IJSG_SD_EEEEEEENSM_INS5_IJNS5_IJNS5_IJSO_SD_EEESR_EEESD_NS5_IJSD_SC_EEEEEENS5_IJNS5_IJNS5_IJSR_SX_EEESW_EEESV_NS5_IJSB_SX_EEEEEEEEEEEvNS4_8identityES1I_S22_vS23_EENS_8epilogue10collective18CollectiveEpilogueINS25_23Sm100TmaWarpSpecializedILi4ELi2ELi16ELb1ELb0EEEJNS5_IJNSA_ILi64EEESG_SG_EEENS5_IJNSM_IS2A_SD_EENSM_INS5_IJSQ_SC_EEENS5_IJSD_S2A_EEEEEEEENS_10bfloat16_tESL_S2H_SL_NS25_6fusion15FusionCallbacksIS29_NS2I_17LinearCombinationIS2H_fS2H_fLNS_15FloatRoundStyleE2EEES2B_S2G_JEEENS4_5SM1004TMEM4LOAD26SM100_TMEM_LOAD_32dp32b16xENS4_13SM90_TMA_LOADENS1J_INS1K_ILi1ELi4ELi3EEENS1M_ILi16EEENSM_INS5_IJS1O_SQ_EEENS5_IJSQ_SD_EEEEEEENS4_39AutoVectorizingCopyWithAssumedAlignmentILi128EEENS4_14SM90_TMA_STOREES2Y_S30_S30_EEEvvEEEEvNT_6ParamsE) ;  /* 0xffffff0402d87950 */ /* 0x000fea0003c3ffff */
.L_x_262:
[----:B------:R-:W-:-:S00]  /*f8a0*/  BRA `(.L_x_262) ;  /* 0xfffffffc00fc7947 */ /* 0x000fc0000383ffff */
[----:B------:R-:W-:-:S00]  /*f8b0*/  NOP ;  /* 0x0000000000007918 */ /* 0x000fc00000000000 */
        /* <DEDUP_REMOVED lines=12> */
.L_x_263:


//--------------------- .nv.global.init           --------------------------
	.section	.nv.global.init,"aw",@progbits
.nv.global.init:
	.type		$str$29,@object
	.size		$str$29,($str$30 - $str$29)
$str$29:
        /*0000*/ 	.byte	0x28, 0x61, 0x64, 0x64, 0x72, 0x65, 0x73, 0x73, 0x20, 0x26, 0x20, 0x6d, 0x61, 0x73, 0x6b, 0x29
        /*0010*/ 	.byte	0x20, 0x3d, 0x3d, 0x20, 0x30, 0x00
	.type		$str$30,@object
	.size		$str$30,($str$26 - $str$30)
$str$30:
        /*0016*/ 	.byte	0x2f, 0x74, 0x6d, 0x70, 0x2f, 0x63, 0x75, 0x74, 0x6c, 0x61, 0x73, 0x73, 0x5f, 0x73, 0x77, 0x65
        /*0026*/ 	.byte	0x65, 0x70, 0x5f, 0x73, 0x72, 0x63, 0x2f, 0x69, 0x6e, 0x63, 0x6c, 0x75, 0x64, 0x65, 0x2f, 0x63
        /*0036*/ 	.byte	0x75, 0x74, 0x65, 0x2f, 0x70, 0x6f, 0x69, 0x6e, 0x74, 0x65, 0x72, 0x5f, 0x66, 0x6c, 0x61, 0x67
        /*0046*/ 	.byte	0x67, 0x65, 0x64, 0x2e, 0x68, 0x70, 0x70, 0x00
	.type		$str$26,@object
	.size		$str$26,($str$25 - $str$26)
$str$26:
        /*004e*/ 	.byte	0x2f, 0x74, 0x6d, 0x70, 0x2f, 0x63, 0x75, 0x74, 0x6c, 0x61, 0x73, 0x73, 0x5f, 0x73, 0x77, 0x65
        /*005e*/ 	.byte	0x65, 0x70, 0x5f, 0x73, 0x72, 0x63, 0x2f, 0x69, 0x6e, 0x63, 0x6c, 0x75, 0x64, 0x65, 0x2f, 0x63
        /*006e*/ 	.byte	0x75, 0x74, 0x65, 0x2f, 0x61, 0x74, 0x6f, 0x6d, 0x2f, 0x63, 0x6f, 0x70, 0x79, 0x5f, 0x74, 0x72
        /*007e*/ 	.byte	0x61, 0x69, 0x74, 0x73, 0x5f, 0x73, 0x6d, 0x31, 0x30, 0x30, 0x2e, 0x68, 0x70, 0x70, 0x00
	.type		$str$25,@object
	.size		$str$25,(__unnamed_1 - $str$25)
$str$25:
        /*008d*/ 	.byte	0x28, 0x28, 0x75, 0x69, 0x6e, 0x74, 0x33, 0x32, 0x5f, 0x74, 0x28, 0x74, 0x68, 0x72, 0x65, 0x61
        /*009d*/ 	.byte	0x64, 0x49, 0x64, 0x78, 0x2e, 0x78, 0x29, 0x20, 0x2f, 0x20, 0x33, 0x32, 0x29, 0x20, 0x25, 0x20
        /*00ad*/ 	.byte	0x34, 0x29, 0x20, 0x3d, 0x3d, 0x20, 0x28, 0x28, 0x28, 0x74, 0x6d, 0x65, 0x6d, 0x5f, 0x61, 0x64
        /*00bd*/ 	.byte	0x64, 0x72, 0x20, 0x3e, 0x3e, 0x20, 0x31, 0x36, 0x29, 0x20, 0x2f, 0x20, 0x33, 0x32, 0x29, 0x20
        /*00cd*/ 	.byte	0x25, 0x20, 0x34, 0x29, 0x00
	.type		__unnamed_1,@object
	.size		__unnamed_1,(__unnamed_2 - __unnamed_1)
__unnamed_1:
        /*00d2*/ 	.byte	0x61, 0x75, 0x74, 0x6f, 0x20, 0x63, 0x75, 0x74, 0x65, 0x3a, 0x3a, 0x61, 0x73, 0x5f, 0x70, 0x6f
        /* <DEDUP_REMOVED lines=24> */
        /*0262*/ 	.byte	0x43, 0x3c, 0x32, 0x30, 0x34, 0x38, 0x3e, 0x3e, 0x3e, 0x3e, 0x5d, 0x00
	.type		__unnamed_2,@object
	.size		__unnamed_2,(.L_2 - __unnamed_2)
__unnamed_2:
        /* <DEDUP_REMOVED lines=40> */
        /*04ee*/ 	.byte	0x3a, 0x3a, 0x43, 0x3c, 0x30, 0x3e, 0x3e, 0x3e, 0x3e, 0x5d, 0x00
.L_2:


//--------------------- .nv.shared._ZN7cutlass13device_kernelINS_4gemm6kernel13GemmUniversalIN4cute5tupleIJiiiiEEENS1_10collective13CollectiveMmaINS1_46MainloopSm100TmaUmmaWarpSpecializedBlockScaledILi11ELi2ELi2ENS5_IJNS4_1CILi4EEENSA_ILi2EEENSA_ILi1EEEEEEEENS5_IJNSA_ILi128EEESG_SG_EEENS5_IJNS_12float_e2m1_tENS_13float_ue4m3_tEEEENS5_IJNS5_IJlSD_lEEENS4_6LayoutINS5_IJNS5_IJNS5_IJNSA_ILi32EEESB_EEEiEEENS5_IJNS5_IJNSA_ILi16EEESB_EEEiEEENS5_IJSD_iEEEEEENS5_IJSS_NS5_IJNS5_IJNSA_ILi0EEESD_EEENSA_ILi512EEEEEENS5_IJSV_iEEEEEEEEEEESK_S12_NS4_8TiledMMAINS4_8MMA_AtomIJNS4_17SM100_MMA_MXF4_SSISI_SI_fSJ_Li128ELi128ELi16ELNS4_4UMMA5MajorE0ELS17_0ELNS16_7ScaleInE0ELS18_0EEEEEENSM_INS5_IJSD_SD_SD_EEENS5_IJSV_SV_SV_EEEEENS5_IJNS4_10UnderscoreES1E_S1E_EEEEENS5_IJNS4_23SM90_TMA_LOAD_MULTICASTES1H_EEENS5_IJNS4_14ComposedLayoutINS4_7SwizzleILi2ELi4ELi3EEENS4_18smem_ptr_flag_bitsILi4EEENSM_INS5_IJNSA_ILi8EEESG_EEENS5_IJSG_SD_EEEEEEENSM_INS5_IJNS5_IJNS5_IJSO_SD_EEESR_EEESD_NS5_IJSD_SC_EEEEEENS5_IJNS5_IJNS5_IJSR_SX_EEESW_EEESV_NS5_IJSB_SX_EEEEEEEEEEEvNS4_8identityES1I_S22_vS23_EENS_8epilogue10collective18CollectiveEpilogueINS25_23Sm100TmaWarpSpecializedILi4ELi2ELi16ELb1ELb0EEEJNS5_IJNSA_ILi64EEESG_SG_EEENS5_IJNSM_IS2A_SD_EENSM_INS5_IJSQ_SC_EEENS5_IJSD_S2A_EEEEEEEENS_10bfloat16_tESL_S2H_SL_NS25_6fusion15FusionCallbacksIS29_NS2I_17LinearCombinationIS2H_fS2H_fLNS_15FloatRoundStyleE2EEES2B_S2G_JEEENS4_5SM1004TMEM4LOAD26SM100_TMEM_LOAD_32dp32b16xENS4_13SM90_TMA_LOADENS1J_INS1K_ILi1ELi4ELi3EEENS1M_ILi16EEENSM_INS5_IJS1O_SQ_EEENS5_IJSQ_SD_EEEEEEENS4_39AutoVectorizingCopyWithAssumedAlignmentILi128EEENS4_14SM90_TMA_STOREES2Y_S30_S30_EEEvvEEEEvNT_6ParamsE --------------------------
	.section	.nv.shared._ZN7cutlass13device_kernelINS_4gemm6kernel13GemmUniversalIN4cute5tupleIJiiiiEEENS1_10collective13CollectiveMmaINS1_46MainloopSm100TmaUmmaWarpSpecializedBlockScaledILi11ELi2ELi2ENS5_IJNS4_1CILi4EEENSA_ILi2EEENSA_ILi1EEEEEEEENS5_IJNSA_ILi128EEESG_SG_EEENS5_IJNS_12float_e2m1_tENS_13float_ue4m3_tEEEENS5_IJNS5_IJlSD_lEEENS4_6LayoutINS5_IJNS5_IJNS5_IJNSA_ILi32EEESB_EEEiEEENS5_IJNS5_IJNSA_ILi16EEESB_EEEiEEENS5_IJSD_iEEEEEENS5_IJSS_NS5_IJNS5_IJNSA_ILi0EEESD_EEENSA_ILi512EEEEEENS5_IJSV_iEEEEEEEEEEESK_S12_NS4_8TiledMMAINS4_8MMA_AtomIJNS4_17SM100_MMA_MXF4_SSISI_SI_fSJ_Li128ELi128ELi16ELNS4_4UMMA5MajorE0ELS17_0ELNS16_7ScaleInE0ELS18_0EEEEEENSM_INS5_IJSD_SD_SD_EEENS5_IJSV_SV_SV_EEEEENS5_IJNS4_10UnderscoreES1E_S1E_EEEEENS5_IJNS4_23SM90_TMA_LOAD_MULTICASTES1H_EEENS5_IJNS4_14ComposedLayoutINS4_7SwizzleILi2ELi4ELi3EEENS4_18smem_ptr_flag_bitsILi4EEENSM_INS5_IJNSA_ILi8EEESG_EEENS5_IJSG_SD_EEEEEEENSM_INS5_IJNS5_IJNS5_IJSO_SD_EEESR_EEESD_NS5_IJSD_SC_EEEEEENS5_IJNS5_IJNS5_IJSR_SX_EEESW_EEESV_NS5_IJSB_SX_EEEEEEEEEEEvNS4_8identityES1I_S22_vS23_EENS_8epilogue10collective18CollectiveEpilogueINS25_23Sm100TmaWarpSpecializedILi4ELi2ELi16ELb1ELb0EEEJNS5_IJNSA_ILi64EEESG_SG_EEENS5_IJNSM_IS2A_SD_EENSM_INS5_IJSQ_SC_EEENS5_IJSD_S2A_EEEEEEEENS_10bfloat16_tESL_S2H_SL_NS25_6fusion15FusionCallbacksIS29_NS2I_17LinearCombinationIS2H_fS2H_fLNS_15FloatRoundStyleE2EEES2B_S2G_JEEENS4_5SM1004TMEM4LOAD26SM100_TMEM_LOAD_32dp32b16xENS4_13SM90_TMA_LOADENS1J_INS1K_ILi1ELi4ELi3EEENS1M_ILi16EEENSM_INS5_IJS1O_SQ_EEENS5_IJSQ_SD_EEEEEEENS4_39AutoVectorizingCopyWithAssumedAlignmentILi128EEENS4_14SM90_TMA_STOREES2Y_S30_S30_EEEvvEEEEvNT_6ParamsE,"aw",@nobits
	.sectionflags	@""
	.align	16
	.zero		1024


//--------------------- .nv.shared.reserved.0     --------------------------
	.section	.nv.shared.reserved.0,"aw",@nobits
	.weak		__nv_reservedSMEM_offset_0_alias
	.size		__nv_reservedSMEM_offset_0_alias, 0, 64
	.other		__nv_reservedSMEM_offset_0_alias,@"STO_CUDA_RESERVED_SHARED STV_DEFAULT"
__nv_reservedSMEM_offset_0_alias:
	.zero		0
.nv.shared.reserved.0:
	.zero		64
	.weak		__nv_reservedSMEM_tcgen05_partition
	.type		__nv_reservedSMEM_tcgen05_partition,@object
	.size		__nv_reservedSMEM_tcgen05_partition,(.L_0 - __nv_reservedSMEM_tcgen05_partition)
__nv_reservedSMEM_tcgen05_partition:
	.zero		32
.L_0:


//--------------------- .nv.global                --------------------------
	.section	.nv.global,"aw",@nobits
.nv.global:
	.type		_ZN40_INTERNAL_9269276c_4_k_cu_d5d34c31_187244cute1_E,@object
	.size		_ZN40_INTERNAL_9269276c_4_k_cu_d5d34c31_187244cute1_E,(_ZN40_INTERNAL_9269276c_4_k_cu_d5d34c31_187244cuda3std3__45__cpo6cbeginE - _ZN40_INTERNAL_9269276c_4_k_cu_d5d34c31_187244cute1_E)
_ZN40_INTERNAL_9269276c_4_k_cu_d5d34c31_187244cute1_E:
	.zero		1
	.type		_ZN40_INTERNAL_9269276c_4_k_cu_d5d34c31_187244cuda3std3__45__cpo6cbeginE,@object
	.size		_ZN40_INTERNAL_9269276c_4_k_cu_d5d34c31_187244cuda3std3__45__cpo6cbeginE,(_ZN40_INTERNAL_9269276c_4_k_cu_d5d34c31_187244cuda3std3__48in_placeE - _ZN40_INTERNAL_9269276c_4_k_cu_d5d34c31_187244cuda3std3__45__cpo6cbeginE)
_ZN40_INTERNAL_9269276c_4_k_cu_d5d34c31_187244cuda3std3__45__cpo6cbeginE:
	.zero		1
	.type		_ZN40_INTERNAL_9269276c_4_k_cu_d5d34c31_187244cuda3std3__48in_placeE,@object
	.size		_ZN40_INTERNAL_9269276c_4_k_cu_d5d34c31_187244cuda3std3__48in_placeE,(_ZN40_INTERNAL_9269276c_4_k_cu_d5d34c31_187244cuda3std6ranges3__45__cpo9iter_moveE - _ZN40_INTERNAL_9269276c_4_k_cu_d5d34c31_187244cuda3std3__48in_placeE)
_ZN40_INTERNAL_9269276c_4_k_cu_d5d34c31_187244cuda3std3__48in_placeE:
	.zero		1
	.type		_ZN40_INTERNAL_9269276c_4_k_cu_d5d34c31_187244cuda3std6ranges3__45__cpo9iter_moveE,@object
	.size		_ZN40_INTERNAL_9269276c_4_k_cu_d5d34c31_187244cuda3std6ranges3__45__cpo9iter_moveE,(_ZN40_INTERNAL_9269276c_4_k_cu_d5d34c31_187244cuda3std3__45__cpo5beginE - _ZN40_INTERNAL_9269276c_4_k_cu_d5d34c31_187244cuda3std6ranges3__45__cpo9iter_moveE)
_ZN40_INTERNAL_9269276c_4_k_cu_d5d34c31_187244cuda3std6ranges3__45__cpo9iter_moveE:
	.zero		1
	.type		_ZN40_INTERNAL_9269276c_4_k_cu_d5d34c31_187244cuda3std3__45__cpo5beginE,@object
	.size		_ZN40_INTERNAL_9269276c_4_k_cu_d5d34c31_187244cuda3std3__45__cpo5beginE,(_ZN40_INTERNAL_9269276c_4_k_cu_d5d34c31_187244cuda3std3__442_GLOBAL__N__9269276c_4_k_cu_d5d34c31_187246ignoreE - _ZN40_INTERNAL_9269276c_4_k_cu_d5d34c31_187244cuda3std3__45__cpo5beginE)
_ZN40_INTERNAL_9269276c_4_k_cu_d5d34c31_187244cuda3std3__45__cpo5beginE:
	.zero		1
	.type		_ZN40_INTERNAL_9269276c_4_k_cu_d5d34c31_187244cuda3std3__442_GLOBAL__N__9269276c_4_k_cu_d5d34c31_187246ignoreE,@object
	.size		_ZN40_INTERNAL_9269276c_4_k_cu_d5d34c31_187244cuda3std3__442_GLOBAL__N__9269276c_4_k_cu_d5d34c31_187246ignoreE,(_ZN40_INTERNAL_9269276c_4_k_cu_d5d34c31_187244cute7productE - _ZN40_INTERNAL_9269276c_4_k_cu_d5d34c31_187244cuda3std3__442_GLOBAL__N__9269276c_4_k_cu_d5d34c31_187246ignoreE)
_ZN40_INTERNAL_9269276c_4_k_cu_d5d34c31_187244cuda3std3__442_GLOBAL__N__9269276c_4_k_cu_d5d34c31_187246ignoreE:
	.zero		1
	.type		_ZN40_INTERNAL_9269276c_4_k_cu_d5d34c31_187244cute7productE,@object
	.size		_ZN40_INTERNAL_9269276c_4_k_cu_d5d34c31_187244cute7productE,(_ZN40_INTERNAL_9269276c_4_k_cu_d5d34c31_187244cuda3std3__45__cpo3endE - _ZN40_INTERNAL_9269276c_4_k_cu_d5d34c31_187244cute7productE)
_ZN40_INTERNAL_9269276c_4_k_cu_d5d34c31_187244cute7productE:
	.zero		1
	.type		_ZN40_INTERNAL_9269276c_4_k_cu_d5d34c31_187244cuda3std3__45__cpo3endE,@object
	.size		_ZN40_INTERNAL_9269276c_4_k_cu_d5d34c31_187244cuda3std3__45__cpo3endE,(_ZN40_INTERNAL_9269276c_4_k_cu_d5d34c31_187244cuda3std3__419piecewise_constructE - _ZN40_INTERNAL_9269276c_4_k_cu_d5d34c31_187244cuda3std3__45__cpo3endE)
_ZN40_INTERNAL_9269276c_4_k_cu_d5d34c31_187244cuda3std3__45__cpo3endE:
	.zero		1
	.type		_ZN40_INTERNAL_9269276c_4_k_cu_d5d34c31_187244cuda3std3__419piecewise_constructE,@object
	.size		_ZN40_INTERNAL_9269276c_4_k_cu_d5d34c31_187244cuda3std3__419piecewise_constructE,(_ZN40_INTERNAL_9269276c_4_k_cu_d5d34c31_187244cuda3std3__45__cpo4cendE - _ZN40_INTERNAL_9269276c_4_k_cu_d5d34c31_187244cuda3std3__419piecewise_constructE)
_ZN40_INTERNAL_9269276c_4_k_cu_d5d34c31_187244cuda3std3__419piecewise_constructE:
	.zero		1
	.type		_ZN40_INTERNAL_9269276c_4_k_cu_d5d34c31_187244cuda3std3__45__cpo4cendE,@object
	.size		_ZN40_INTERNAL_9269276c_4_k_cu_d5d34c31_187244cuda3std3__45__cpo4cendE,(_ZN40_INTERNAL_9269276c_4_k_cu_d5d34c31_187244cuda3std6ranges3__45__cpo4swapE - _ZN40_INTERNAL_9269276c_4_k_cu_d5d34c31_187244cuda3std3__45__cpo4cendE)
_ZN40_INTERNAL_9269276c_4_k_cu_d5d34c31_187244cuda3std3__45__cpo4cendE:
	.zero		1
	.type		_ZN40_INTERNAL_9269276c_4_k_cu_d5d34c31_187244cuda3std6ranges3__45__cpo4swapE,@object
	.size		_ZN40_INTERNAL_9269276c_4_k_cu_d5d34c31_187244cuda3std6ranges3__45__cpo4swapE,(.L_10 - _ZN40_INTERNAL_9269276c_4_k_cu_d5d34c31_187244cuda3std6ranges3__45__cpo4swapE)
_ZN40_INTERNAL_9269276c_4_k_cu_d5d34c31_187244cuda3std6ranges3__45__cpo4swapE:
	.zero		1
.L_10:


//--------------------- .nv.constant0._ZN7cutlass13device_kernelINS_4gemm6kernel13GemmUniversalIN4cute5tupleIJiiiiEEENS1_10collective13CollectiveMmaINS1_46MainloopSm100TmaUmmaWarpSpecializedBlockScaledILi11ELi2ELi2ENS5_IJNS4_1CILi4EEENSA_ILi2EEENSA_ILi1EEEEEEEENS5_IJNSA_ILi128EEESG_SG_EEENS5_IJNS_12float_e2m1_tENS_13float_ue4m3_tEEEENS5_IJNS5_IJlSD_lEEENS4_6LayoutINS5_IJNS5_IJNS5_IJNSA_ILi32EEESB_EEEiEEENS5_IJNS5_IJNSA_ILi16EEESB_EEEiEEENS5_IJSD_iEEEEEENS5_IJSS_NS5_IJNS5_IJNSA_ILi0EEESD_EEENSA_ILi512EEEEEENS5_IJSV_iEEEEEEEEEEESK_S12_NS4_8TiledMMAINS4_8MMA_AtomIJNS4_17SM100_MMA_MXF4_SSISI_SI_fSJ_Li128ELi128ELi16ELNS4_4UMMA5MajorE0ELS17_0ELNS16_7ScaleInE0ELS18_0EEEEEENSM_INS5_IJSD_SD_SD_EEENS5_IJSV_SV_SV_EEEEENS5_IJNS4_10UnderscoreES1E_S1E_EEEEENS5_IJNS4_23SM90_TMA_LOAD_MULTICASTES1H_EEENS5_IJNS4_14ComposedLayoutINS4_7SwizzleILi2ELi4ELi3EEENS4_18smem_ptr_flag_bitsILi4EEENSM_INS5_IJNSA_ILi8EEESG_EEENS5_IJSG_SD_EEEEEEENSM_INS5_IJNS5_IJNS5_IJSO_SD_EEESR_EEESD_NS5_IJSD_SC_EEEEEENS5_IJNS5_IJNS5_IJSR_SX_EEESW_EEESV_NS5_IJSB_SX_EEEEEEEEEEEvNS4_8identityES1I_S22_vS23_EENS_8epilogue10collective18CollectiveEpilogueINS25_23Sm100TmaWarpSpecializedILi4ELi2ELi16ELb1ELb0EEEJNS5_IJNSA_ILi64EEESG_SG_EEENS5_IJNSM_IS2A_SD_EENSM_INS5_IJSQ_SC_EEENS5_IJSD_S2A_EEEEEEEENS_10bfloat16_tESL_S2H_SL_NS25_6fusion15FusionCallbacksIS29_NS2I_17LinearCombinationIS2H_fS2H_fLNS_15FloatRoundStyleE2EEES2B_S2G_JEEENS4_5SM1004TMEM4LOAD26SM100_TMEM_LOAD_32dp32b16xENS4_13SM90_TMA_LOADENS1J_INS1K_ILi1ELi4ELi3EEENS1M_ILi16EEENSM_INS5_IJS1O_SQ_EEENS5_IJSQ_SD_EEEEEEENS4_39AutoVectorizingCopyWithAssumedAlignmentILi128EEENS4_14SM90_TMA_STOREES2Y_S30_S30_EEEvvEEEEvNT_6ParamsE --------------------------
	.section	.nv.constant0._ZN7cutlass13device_kernelINS_4gemm6kernel13GemmUniversalIN4cute5tupleIJiiiiEEENS1_10collective13CollectiveMmaINS1_46MainloopSm100TmaUmmaWarpSpecializedBlockScaledILi11ELi2ELi2ENS5_IJNS4_1CILi4EEENSA_ILi2EEENSA_ILi1EEEEEEEENS5_IJNSA_ILi128EEESG_SG_EEENS5_IJNS_12float_e2m1_tENS_13float_ue4m3_tEEEENS5_IJNS5_IJlSD_lEEENS4_6LayoutINS5_IJNS5_IJNS5_IJNSA_ILi32EEESB_EEEiEEENS5_IJNS5_IJNSA_ILi16EEESB_EEEiEEENS5_IJSD_iEEEEEENS5_IJSS_NS5_IJNS5_IJNSA_ILi0EEESD_EEENSA_ILi512EEEEEENS5_IJSV_iEEEEEEEEEEESK_S12_NS4_8TiledMMAINS4_8MMA_AtomIJNS4_17SM100_MMA_MXF4_SSISI_SI_fSJ_Li128ELi128ELi16ELNS4_4UMMA5MajorE0ELS17_0ELNS16_7ScaleInE0ELS18_0EEEEEENSM_INS5_IJSD_SD_SD_EEENS5_IJSV_SV_SV_EEEEENS5_IJNS4_10UnderscoreES1E_S1E_EEEEENS5_IJNS4_23SM90_TMA_LOAD_MULTICASTES1H_EEENS5_IJNS4_14ComposedLayoutINS4_7SwizzleILi2ELi4ELi3EEENS4_18smem_ptr_flag_bitsILi4EEENSM_INS5_IJNSA_ILi8EEESG_EEENS5_IJSG_SD_EEEEEEENSM_INS5_IJNS5_IJNS5_IJSO_SD_EEESR_EEESD_NS5_IJSD_SC_EEEEEENS5_IJNS5_IJNS5_IJSR_SX_EEESW_EEESV_NS5_IJSB_SX_EEEEEEEEEEEvNS4_8identityES1I_S22_vS23_EENS_8epilogue10collective18CollectiveEpilogueINS25_23Sm100TmaWarpSpecializedILi4ELi2ELi16ELb1ELb0EEEJNS5_IJNSA_ILi64EEESG_SG_EEENS5_IJNSM_IS2A_SD_EENSM_INS5_IJSQ_SC_EEENS5_IJSD_S2A_EEEEEEEENS_10bfloat16_tESL_S2H_SL_NS25_6fusion15FusionCallbacksIS29_NS2I_17LinearCombinationIS2H_fS2H_fLNS_15FloatRoundStyleE2EEES2B_S2G_JEEENS4_5SM1004TMEM4LOAD26SM100_TMEM_LOAD_32dp32b16xENS4_13SM90_TMA_LOADENS1J_INS1K_ILi1ELi4ELi3EEENS1M_ILi16EEENSM_INS5_IJS1O_SQ_EEENS5_IJSQ_SD_EEEEEEENS4_39AutoVectorizingCopyWithAssumedAlignmentILi128EEENS4_14SM90_TMA_STOREES2Y_S30_S30_EEEvvEEEEvNT_6ParamsE,"a",@progbits
	.sectionflags	@""
	.align	4
.nv.constant0._ZN7cutlass13device_kernelINS_4gemm6kernel13GemmUniversalIN4cute5tupleIJiiiiEEENS1_10collective13CollectiveMmaINS1_46MainloopSm100TmaUmmaWarpSpecializedBlockScaledILi11ELi2ELi2ENS5_IJNS4_1CILi4EEENSA_ILi2EEENSA_ILi1EEEEEEEENS5_IJNSA_ILi128EEESG_SG_EEENS5_IJNS_12float_e2m1_tENS_13float_ue4m3_tEEEENS5_IJNS5_IJlSD_lEEENS4_6LayoutINS5_IJNS5_IJNS5_IJNSA_ILi32EEESB_EEEiEEENS5_IJNS5_IJNSA_ILi16EEESB_EEEiEEENS5_IJSD_iEEEEEENS5_IJSS_NS5_IJNS5_IJNSA_ILi0EEESD_EEENSA_ILi512EEEEEENS5_IJSV_iEEEEEEEEEEESK_S12_NS4_8TiledMMAINS4_8MMA_AtomIJNS4_17SM100_MMA_MXF4_SSISI_SI_fSJ_Li128ELi128ELi16ELNS4_4UMMA5MajorE0ELS17_0ELNS16_7ScaleInE0ELS18_0EEEEEENSM_INS5_IJSD_SD_SD_EEENS5_IJSV_SV_SV_EEEEENS5_IJNS4_10UnderscoreES1E_S1E_EEEEENS5_IJNS4_23SM90_TMA_LOAD_MULTICASTES1H_EEENS5_IJNS4_14ComposedLayoutINS4_7SwizzleILi2ELi4ELi3EEENS4_18smem_ptr_flag_bitsILi4EEENSM_INS5_IJNSA_ILi8EEESG_EEENS5_IJSG_SD_EEEEEEENSM_INS5_IJNS5_IJNS5_IJSO_SD_EEESR_EEESD_NS5_IJSD_SC_EEEEEENS5_IJNS5_IJNS5_IJSR_SX_EEESW_EEESV_NS5_IJSB_SX_EEEEEEEEEEEvNS4_8identityES1I_S22_vS23_EENS_8epilogue10collective18CollectiveEpilogueINS25_23Sm100TmaWarpSpecializedILi4ELi2ELi16ELb1ELb0EEEJNS5_IJNSA_ILi64EEESG_SG_EEENS5_IJNSM_IS2A_SD_EENSM_INS5_IJSQ_SC_EEENS5_IJSD_S2A_EEEEEEEENS_10bfloat16_tESL_S2H_SL_NS25_6fusion15FusionCallbacksIS29_NS2I_17LinearCombinationIS2H_fS2H_fLNS_15FloatRoundStyleE2EEES2B_S2G_JEEENS4_5SM1004TMEM4LOAD26SM100_TMEM_LOAD_32dp32b16xENS4_13SM90_TMA_LOADENS1J_INS1K_ILi1ELi4ELi3EEENS1M_ILi16EEENSM_INS5_IJS1O_SQ_EEENS5_IJSQ_SD_EEEEEEENS4_39AutoVectorizingCopyWithAssumedAlignmentILi128EEENS4_14SM90_TMA_STOREES2Y_S30_S30_EEEvvEEEEvNT_6ParamsE:
	.zero		3968


//--------------------- SYMBOLS --------------------------

	.type		.nv.reservedSmem.offset0,@object
	.size		.nv.reservedSmem.offset0,0x4
	.type		.nv.reservedSmem.cap,@object
	.size		.nv.reservedSmem.cap,0x4
	.type		__assertfail,@function
